	.target	sm_90a

	.elftype	@"ET_EXEC"


//--------------------- .note.nv.tkinfo           --------------------------
	.section	.note.nv.tkinfo,"",@"SHT_NOTE"
	.sectionflags	@"SHF_NOTE_NV_TKINFO"
	.tkinfo
        /*0018*/ 	.word	0x00000002
        /*0030*/ 	.string	""
        /*0030*/ 	.string	"ptxas"
        /*0030*/ 	.string	"Cuda compilation tools, release 13.0, V13.0.88"
        /*0030*/ 	.string	"Build cuda_13.0.r13.0/compiler.36424714_0"
        /*0030*/ 	.string	"-v  -suppress-debug-info  -lineinfo  -arch sm_90a "



//--------------------- .note.nv.cuinfo           --------------------------
	.section	.note.nv.cuinfo,"",@"SHT_NOTE"
	.sectionflags	@"SHF_NOTE_NV_CUINFO"
        /*0018*/ 	.short	0x0002
        /*001a*/ 	.short	0x005a
        /*001c*/ 	.short	0x0082
	.zero		2


//--------------------- .nv.info                  --------------------------
	.section	.nv.info,"",@"SHT_CUDA_INFO"
	.align	4


	//----- nvinfo : EIATTR_REGCOUNT
	.align		4
        /*0000*/ 	.byte	0x04, 0x2f
        /*0002*/ 	.short	(.L_1 - .L_0)
	.align		4
.L_0:
        /*0004*/ 	.word	index@(matmul_kernel)
        /*0008*/ 	.word	0x00000040


	//----- nvinfo : EIATTR_FRAME_SIZE
	.align		4
.L_1:
        /*000c*/ 	.byte	0x04, 0x11
        /*000e*/ 	.short	(.L_3 - .L_2)
	.align		4
.L_2:
        /*0010*/ 	.word	index@(matmul_kernel)
        /*0014*/ 	.word	0x00009150


	//----- nvinfo : EIATTR_MIN_STACK_SIZE
	.align		4
.L_3:
        /*0018*/ 	.byte	0x04, 0x12
        /*001a*/ 	.short	(.L_5 - .L_4)
	.align		4
.L_4:
        /*001c*/ 	.word	index@(matmul_kernel)
        /*0020*/ 	.word	0x00009150
.L_5:


//--------------------- .nv.compat                --------------------------
	.section	.nv.compat,"",@"SHT_CUDA_COMPAT_INFO"
	.align	4
        /*0000*/ 	.byte	0x02, 0x09, 0x01, 0x00, 0x02, 0x02, 0x02, 0x00, 0x02, 0x05, 0x05, 0x00, 0x03, 0x07, 0x01, 0x01
        /*0010*/ 	.byte	0x02, 0x03, 0x00, 0x00, 0x02, 0x06, 0x01, 0x00, 0x04, 0x0b, 0x08, 0x00, 0x00, 0x00, 0x00, 0x00
        /*0020*/ 	.byte	0x00, 0x00, 0x00, 0x00


//--------------------- .nv.info.matmul_kernel    --------------------------
	.section	.nv.info.matmul_kernel,"",@"SHT_CUDA_INFO"
	.sectionflags	@""
	.align	4


	//----- nvinfo : EIATTR_CUDA_API_VERSION
	.align		4
        /*0000*/ 	.byte	0x04, 0x37
        /*0002*/ 	.short	(.L_7 - .L_6)
.L_6:
        /*0004*/ 	.word	0x00000082


	//----- nvinfo : EIATTR_KPARAM_INFO
	.align		4
.L_7:
        /*0008*/ 	.byte	0x04, 0x17
        /*000a*/ 	.short	(.L_9 - .L_8)
.L_8:
        /*000c*/ 	.word	0x00000000
        /*0010*/ 	.short	0x000d
        /*0012*/ 	.short	0x0048
        /*0014*/ 	.byte	0x00, 0xf4, 0x21, 0x00


	//----- nvinfo : EIATTR_KPARAM_INFO
	.align		4
.L_9:
        /*0018*/ 	.byte	0x04, 0x17
        /*001a*/ 	.short	(.L_11 - .L_10)
.L_10:
        /*001c*/ 	.word	0x00000000
        /*0020*/ 	.short	0x000c
        /*0022*/ 	.short	0x0040
        /*0024*/ 	.byte	0x00, 0xf4, 0x21, 0x00


	//----- nvinfo : EIATTR_KPARAM_INFO
	.align		4
.L_11:
        /*0028*/ 	.byte	0x04, 0x17
        /*002a*/ 	.short	(.L_13 - .L_12)
.L_12:
        /*002c*/ 	.word	0x00000000
        /*0030*/ 	.short	0x000b
        /*0032*/ 	.short	0x0038
        /*0034*/ 	.byte	0x00, 0xf0, 0x11, 0x00


	//----- nvinfo : EIATTR_KPARAM_INFO
	.align		4
.L_13:
        /*0038*/ 	.byte	0x04, 0x17
        /*003a*/ 	.short	(.L_15 - .L_14)
.L_14:
        /*003c*/ 	.word	0x00000000
        /*0040*/ 	.short	0x000a
        /*0042*/ 	.short	0x0034
        /*0044*/ 	.byte	0x00, 0xf0, 0x11, 0x00


	//----- nvinfo : EIATTR_KPARAM_INFO
	.align		4
.L_15:
        /*0048*/ 	.byte	0x04, 0x17
        /*004a*/ 	.short	(.L_17 - .L_16)
.L_16:
        /*004c*/ 	.word	0x00000000
        /*0050*/ 	.short	0x0009
        /*0052*/ 	.short	0x0030
        /*0054*/ 	.byte	0x00, 0xf0, 0x11, 0x00


	//----- nvinfo : EIATTR_KPARAM_INFO
	.align		4
.L_17:
        /*0058*/ 	.byte	0x04, 0x17
        /*005a*/ 	.short	(.L_19 - .L_18)
.L_18:
        /*005c*/ 	.word	0x00000000
        /*0060*/ 	.short	0x0008
        /*0062*/ 	.short	0x002c
        /*0064*/ 	.byte	0x00, 0xf0, 0x11, 0x00


	//----- nvinfo : EIATTR_KPARAM_INFO
	.align		4
.L_19:
        /*0068*/ 	.byte	0x04, 0x17
        /*006a*/ 	.short	(.L_21 - .L_20)
.L_20:
        /*006c*/ 	.word	0x00000000
        /*0070*/ 	.short	0x0007
        /*0072*/ 	.short	0x0028
        /*0074*/ 	.byte	0x00, 0xf0, 0x11, 0x00


	//----- nvinfo : EIATTR_KPARAM_INFO
	.align		4
.L_21:
        /*0078*/ 	.byte	0x04, 0x17
        /*007a*/ 	.short	(.L_23 - .L_22)
.L_22:
        /*007c*/ 	.word	0x00000000
        /*0080*/ 	.short	0x0006
        /*0082*/ 	.short	0x0024
        /*0084*/ 	.byte	0x00, 0xf0, 0x11, 0x00


	//----- nvinfo : EIATTR_KPARAM_INFO
	.align		4
.L_23:
        /*0088*/ 	.byte	0x04, 0x17
        /*008a*/ 	.short	(.L_25 - .L_24)
.L_24:
        /*008c*/ 	.word	0x00000000
        /*0090*/ 	.short	0x0005
        /*0092*/ 	.short	0x0020
        /*0094*/ 	.byte	0x00, 0xf0, 0x11, 0x00


	//----- nvinfo : EIATTR_KPARAM_INFO
	.align		4
.L_25:
        /*0098*/ 	.byte	0x04, 0x17
        /*009a*/ 	.short	(.L_27 - .L_26)
.L_26:
        /*009c*/ 	.word	0x00000000
        /*00a0*/ 	.short	0x0004
        /*00a2*/ 	.short	0x001c
        /*00a4*/ 	.byte	0x00, 0xf0, 0x11, 0x00


	//----- nvinfo : EIATTR_KPARAM_INFO
	.align		4
.L_27:
        /*00a8*/ 	.byte	0x04, 0x17
        /*00aa*/ 	.short	(.L_29 - .L_28)
.L_28:
        /*00ac*/ 	.word	0x00000000
        /*00b0*/ 	.short	0x0003
        /*00b2*/ 	.short	0x0018
        /*00b4*/ 	.byte	0x00, 0xf0, 0x11, 0x00


	//----- nvinfo : EIATTR_KPARAM_INFO
	.align		4
.L_29:
        /*00b8*/ 	.byte	0x04, 0x17
        /*00ba*/ 	.short	(.L_31 - .L_30)
.L_30:
        /*00bc*/ 	.word	0x00000000
        /*00c0*/ 	.short	0x0002
        /*00c2*/ 	.short	0x0010
        /*00c4*/ 	.byte	0x00, 0xf4, 0x21, 0x00


	//----- nvinfo : EIATTR_KPARAM_INFO
	.align		4
.L_31:
        /*00c8*/ 	.byte	0x04, 0x17
        /*00ca*/ 	.short	(.L_33 - .L_32)
.L_32:
        /*00cc*/ 	.word	0x00000000
        /*00d0*/ 	.short	0x0001
        /*00d2*/ 	.short	0x0008
        /*00d4*/ 	.byte	0x00, 0xf4, 0x21, 0x00


	//----- nvinfo : EIATTR_KPARAM_INFO
	.align		4
.L_33:
        /*00d8*/ 	.byte	0x04, 0x17
        /*00da*/ 	.short	(.L_35 - .L_34)
.L_34:
        /*00dc*/ 	.word	0x00000000
        /*00e0*/ 	.short	0x0000
        /*00e2*/ 	.short	0x0000
        /*00e4*/ 	.byte	0x00, 0xf4, 0x21, 0x00


	//----- nvinfo : EIATTR_SPARSE_MMA_MASK
	.align		4
.L_35:
        /*00e8*/ 	.byte	0x03, 0x50
        /*00ea*/ 	.short	0x0000


	//----- nvinfo : EIATTR_MAXREG_COUNT
	.align		4
        /*00ec*/ 	.byte	0x03, 0x1b
        /*00ee*/ 	.short	0x00ff


	//----- nvinfo : EIATTR_NUM_BARRIERS
	.align		4
        /*00f0*/ 	.byte	0x02, 0x4c
        /*00f2*/ 	.byte	0x01
	.zero		1


	//----- nvinfo : EIATTR_ANNOTATIONS
	.align		4
        /*00f4*/ 	.byte	0x04, 0x55
        /*00f6*/ 	.short	(.L_37 - .L_36)


	//   ....[0]....
.L_36:
        /*00f8*/ 	.word	0x00000001
        /*00fc*/ 	.byte	0x60, 0x00, 0x00, 0x00, 0x01, 0x00, 0x00, 0x00, 0x80, 0x00, 0x00, 0x00, 0x01, 0x00, 0x00, 0x00
        /* <DEDUP_REMOVED lines=1705> */
        /*6b9c*/ 	.byte	0x40, 0xad, 0x01, 0x00


	//----- nvinfo : EIATTR_MERCURY_ISA_VERSION
	.align		4
.L_37:
        /*6ba0*/ 	.byte	0x03, 0x5f
        /*6ba2*/ 	.short	0x0101


	//----- nvinfo : EIATTR_COOP_GROUP_MASK_REGIDS
	.align		4
        /*6ba4*/ 	.byte	0x04, 0x29
        /*6ba6*/ 	.short	(.L_39 - .L_38)


	//   ....[0]....
.L_38:
        /*6ba8*/ 	.word	0xffffffff


	//   ....[1]....
        /*6bac*/ 	.word	0xffffffff


	//   ....[2]....
        /*6bb0*/ 	.word	0xffffffff


	//   ....[3]....
        /*6bb4*/ 	.word	0xffffffff


	//   ....[4]....
        /*6bb8*/ 	.word	0xffffffff


	//   ....[5]....
        /*6bbc*/ 	.word	0xffffffff


	//   ....[6]....
        /*6bc0*/ 	.word	0xffffffff


	//   ....[7]....
        /*6bc4*/ 	.word	0xffffffff


	//   ....[8]....
        /*6bc8*/ 	.word	0xffffffff


	//   ....[9]....
        /*6bcc*/ 	.word	0xffffffff


	//   ....[10]....
        /*6bd0*/ 	.word	0xffffffff


	//   ....[11]....
        /*6bd4*/ 	.word	0xffffffff


	//   ....[12]....
        /*6bd8*/ 	.word	0xffffffff


	//   ....[13]....
        /*6bdc*/ 	.word	0xffffffff


	//   ....[14]....
        /*6be0*/ 	.word	0xffffffff


	//   ....[15]....
        /*6be4*/ 	.word	0xffffffff


	//   ....[16]....
        /*6be8*/ 	.word	0xffffffff


	//   ....[17]....
        /*6bec*/ 	.word	0xffffffff


	//   ....[18]....
        /*6bf0*/ 	.word	0xffffffff


	//   ....[19]....
        /*6bf4*/ 	.word	0xffffffff


	//   ....[20]....
        /*6bf8*/ 	.word	0xffffffff


	//   ....[21]....
        /*6bfc*/ 	.word	0xffffffff


	//   ....[22]....
        /*6c00*/ 	.word	0xffffffff


	//   ....[23]....
        /*6c04*/ 	.word	0xffffffff


	//   ....[24]....
        /*6c08*/ 	.word	0xffffffff


	//   ....[25]....
        /*6c0c*/ 	.word	0xffffffff


	//   ....[26]....
        /*6c10*/ 	.word	0xffffffff


	//   ....[27]....
        /*6c14*/ 	.word	0xffffffff


	//   ....[28]....
        /*6c18*/ 	.word	0xffffffff


	//   ....[29]....
        /*6c1c*/ 	.word	0xffffffff


	//   ....[30]....
        /*6c20*/ 	.word	0xffffffff


	//   ....[31]....
        /*6c24*/ 	.word	0xffffffff


	//   ....[32]....
        /*6c28*/ 	.word	0xffffffff


	//   ....[33]....
        /*6c2c*/ 	.word	0xffffffff


	//   ....[34]....
        /*6c30*/ 	.word	0xffffffff


	//   ....[35]....
        /*6c34*/ 	.word	0xffffffff


	//   ....[36]....
        /*6c38*/ 	.word	0xffffffff


	//   ....[37]....
        /*6c3c*/ 	.word	0xffffffff


	//   ....[38]....
        /*6c40*/ 	.word	0xffffffff


	//   ....[39]....
        /*6c44*/ 	.word	0xffffffff


	//   ....[40]....
        /*6c48*/ 	.word	0xffffffff


	//   ....[41]....
        /*6c4c*/ 	.word	0xffffffff


	//   ....[42]....
        /*6c50*/ 	.word	0xffffffff


	//   ....[43]....
        /*6c54*/ 	.word	0xffffffff


	//   ....[44]....
        /*6c58*/ 	.word	0xffffffff


	//   ....[45]....
        /*6c5c*/ 	.word	0xffffffff


	//   ....[46]....
        /*6c60*/ 	.word	0xffffffff


	//   ....[47]....
        /*6c64*/ 	.word	0xffffffff


	//   ....[48]....
        /*6c68*/ 	.word	0xffffffff


	//   ....[49]....
        /*6c6c*/ 	.word	0xffffffff


	//   ....[50]....
        /*6c70*/ 	.word	0xffffffff


	//   ....[51]....
        /*6c74*/ 	.word	0xffffffff


	//   ....[52]....
        /*6c78*/ 	.word	0xffffffff


	//   ....[53]....
        /*6c7c*/ 	.word	0xffffffff


	//   ....[54]....
        /*6c80*/ 	.word	0xffffffff


	//   ....[55]....
        /*6c84*/ 	.word	0xffffffff


	//   ....[56]....
        /*6c88*/ 	.word	0xffffffff


	//   ....[57]....
        /*6c8c*/ 	.word	0xffffffff


	//   ....[58]....
        /*6c90*/ 	.word	0xffffffff


	//   ....[59]....
        /*6c94*/ 	.word	0xffffffff


	//   ....[60]....
        /*6c98*/ 	.word	0xffffffff


	//   ....[61]....
        /*6c9c*/ 	.word	0xffffffff


	//   ....[62]....
        /*6ca0*/ 	.word	0xffffffff


	//   ....[63]....
        /*6ca4*/ 	.word	0xffffffff


	//   ....[64]....
        /*6ca8*/ 	.word	0xffffffff


	//   ....[65]....
        /*6cac*/ 	.word	0xffffffff


	//   ....[66]....
        /*6cb0*/ 	.word	0xffffffff


	//   ....[67]....
        /*6cb4*/ 	.word	0xffffffff


	//   ....[68]....
        /*6cb8*/ 	.word	0xffffffff


	//   ....[69]....
        /*6cbc*/ 	.word	0xffffffff


	//   ....[70]....
        /*6cc0*/ 	.word	0xffffffff


	//   ....[71]....
        /*6cc4*/ 	.word	0xffffffff


	//   ....[72]....
        /*6cc8*/ 	.word	0xffffffff


	//   ....[73]....
        /*6ccc*/ 	.word	0xffffffff


	//   ....[74]....
        /*6cd0*/ 	.word	0xffffffff


	//   ....[75]....
        /*6cd4*/ 	.word	0xffffffff


	//   ....[76]....
        /*6cd8*/ 	.word	0xffffffff


	//   ....[77]....
        /*6cdc*/ 	.word	0xffffffff


	//   ....[78]....
        /*6ce0*/ 	.word	0xffffffff


	//   ....[79]....
        /*6ce4*/ 	.word	0xffffffff


	//   ....[80]....
        /*6ce8*/ 	.word	0xffffffff


	//   ....[81]....
        /*6cec*/ 	.word	0xffffffff


	//   ....[82]....
        /*6cf0*/ 	.word	0xffffffff


	//   ....[83]....
        /*6cf4*/ 	.word	0xffffffff


	//   ....[84]....
        /*6cf8*/ 	.word	0xffffffff


	//   ....[85]....
        /*6cfc*/ 	.word	0xffffffff


	//   ....[86]....
        /*6d00*/ 	.word	0xffffffff


	//   ....[87]....
        /*6d04*/ 	.word	0xffffffff


	//   ....[88]....
        /*6d08*/ 	.word	0xffffffff


	//   ....[89]....
        /*6d0c*/ 	.word	0xffffffff


	//   ....[90]....
        /*6d10*/ 	.word	0xffffffff


	//   ....[91]....
        /*6d14*/ 	.word	0xffffffff


	//   ....[92]....
        /*6d18*/ 	.word	0xffffffff


	//   ....[93]....
        /*6d1c*/ 	.word	0xffffffff


	//   ....[94]....
        /*6d20*/ 	.word	0xffffffff


	//   ....[95]....
        /*6d24*/ 	.word	0xffffffff


	//   ....[96]....
        /*6d28*/ 	.word	0xffffffff


	//   ....[97]....
        /*6d2c*/ 	.word	0xffffffff


	//   ....[98]....
        /*6d30*/ 	.word	0xffffffff


	//   ....[99]....
        /*6d34*/ 	.word	0xffffffff


	//   ....[100]....
        /*6d38*/ 	.word	0xffffffff


	//   ....[101]....
        /*6d3c*/ 	.word	0xffffffff


	//   ....[102]....
        /*6d40*/ 	.word	0xffffffff


	//   ....[103]....
        /*6d44*/ 	.word	0xffffffff


	//   ....[104]....
        /*6d48*/ 	.word	0xffffffff


	//   ....[105]....
        /*6d4c*/ 	.word	0xffffffff


	//   ....[106]....
        /*6d50*/ 	.word	0xffffffff


	//   ....[107]....
        /*6d54*/ 	.word	0xffffffff


	//   ....[108]....
        /*6d58*/ 	.word	0xffffffff


	//   ....[109]....
        /*6d5c*/ 	.word	0xffffffff


	//   ....[110]....
        /*6d60*/ 	.word	0xffffffff


	//   ....[111]....
        /*6d64*/ 	.word	0xffffffff


	//   ....[112]....
        /*6d68*/ 	.word	0xffffffff


	//   ....[113]....
        /*6d6c*/ 	.word	0xffffffff


	//   ....[114]....
        /*6d70*/ 	.word	0xffffffff


	//   ....[115]....
        /*6d74*/ 	.word	0xffffffff


	//   ....[116]....
        /*6d78*/ 	.word	0xffffffff


	//   ....[117]....
        /*6d7c*/ 	.word	0xffffffff


	//   ....[118]....
        /*6d80*/ 	.word	0xffffffff


	//   ....[119]....
        /*6d84*/ 	.word	0xffffffff


	//   ....[120]....
        /*6d88*/ 	.word	0xffffffff


	//   ....[121]....
        /*6d8c*/ 	.word	0xffffffff


	//   ....[122]....
        /*6d90*/ 	.word	0xffffffff


	//   ....[123]....
        /*6d94*/ 	.word	0xffffffff


	//   ....[124]....
        /*6d98*/ 	.word	0xffffffff


	//   ....[125]....
        /*6d9c*/ 	.word	0xffffffff


	//   ....[126]....
        /*6da0*/ 	.word	0xffffffff


	//----- nvinfo : EIATTR_COOP_GROUP_INSTR_OFFSETS
	.align		4
.L_39:
        /*6da4*/ 	.byte	0x04, 0x28
        /*6da6*/ 	.short	(.L_41 - .L_40)


	//   ....[0]....
.L_40:
        /*6da8*/ 	.word	0x001110a0


	//   ....[1]....
        /*6dac*/ 	.word	0x0011b800


	//   ....[2]....
        /*6db0*/ 	.word	0x0011b860


	//   ....[3]....
        /*6db4*/ 	.word	0x0011b880


	//   ....[4]....
        /*6db8*/ 	.word	0x0011b8e0


	//   ....[5]....
        /*6dbc*/ 	.word	0x0011b900


	//   ....[6]....
        /*6dc0*/ 	.word	0x0011b970


	//   ....[7]....
        /*6dc4*/ 	.word	0x0011b990


	//   ....[8]....
        /*6dc8*/ 	.word	0x0011b9b0


	//   ....[9]....
        /*6dcc*/ 	.word	0x0011ba00


	//   ....[10]....
        /*6dd0*/ 	.word	0x0011ba80


	//   ....[11]....
        /*6dd4*/ 	.word	0x0011baa0


	//   ....[12]....
        /*6dd8*/ 	.word	0x0011bb70


	//   ....[13]....
        /*6ddc*/ 	.word	0x0011bb90


	//   ....[14]....
        /*6de0*/ 	.word	0x0011bbd0


	//   ....[15]....
        /*6de4*/ 	.word	0x0011bbf0


	//   ....[16]....
        /*6de8*/ 	.word	0x0011bc30


	//   ....[17]....
        /*6dec*/ 	.word	0x0011bc50


	//   ....[18]....
        /*6df0*/ 	.word	0x0011bd10


	//   ....[19]....
        /*6df4*/ 	.word	0x0011bd30


	//   ....[20]....
        /*6df8*/ 	.word	0x0011bd70


	//   ....[21]....
        /*6dfc*/ 	.word	0x0011bd90


	//   ....[22]....
        /*6e00*/ 	.word	0x0011bdb0


	//   ....[23]....
        /*6e04*/ 	.word	0x0011bde0


	//   ....[24]....
        /*6e08*/ 	.word	0x0011bf10


	//   ....[25]....
        /*6e0c*/ 	.word	0x0011bf30


	//   ....[26]....
        /*6e10*/ 	.word	0x0011bf70


	//   ....[27]....
        /*6e14*/ 	.word	0x0011bf90


	//   ....[28]....
        /*6e18*/ 	.word	0x0011c060


	//   ....[29]....
        /*6e1c*/ 	.word	0x0011c080


	//   ....[30]....
        /*6e20*/ 	.word	0x0011c110


	//   ....[31]....
        /*6e24*/ 	.word	0x0011c130


	//   ....[32]....
        /*6e28*/ 	.word	0x0011c150


	//   ....[33]....
        /*6e2c*/ 	.word	0x0011c180


	//   ....[34]....
        /*6e30*/ 	.word	0x0011c260


	//   ....[35]....
        /*6e34*/ 	.word	0x0011c290


	//   ....[36]....
        /*6e38*/ 	.word	0x0011c340


	//   ....[37]....
        /*6e3c*/ 	.word	0x0011c370


	//   ....[38]....
        /*6e40*/ 	.word	0x0011c3d0


	//   ....[39]....
        /*6e44*/ 	.word	0x0011c400


	//   ....[40]....
        /*6e48*/ 	.word	0x0011c520


	//   ....[41]....
        /*6e4c*/ 	.word	0x0011c540


	//   ....[42]....
        /*6e50*/ 	.word	0x0011c560


	//   ....[43]....
        /*6e54*/ 	.word	0x0011c590


	//   ....[44]....
        /*6e58*/ 	.word	0x0011c670


	//   ....[45]....
        /*6e5c*/ 	.word	0x0011c6a0


	//   ....[46]....
        /*6e60*/ 	.word	0x0011c760


	//   ....[47]....
        /*6e64*/ 	.word	0x0011c780


	//   ....[48]....
        /*6e68*/ 	.word	0x0011c810


	//   ....[49]....
        /*6e6c*/ 	.word	0x0011c830


	//   ....[50]....
        /*6e70*/ 	.word	0x0011c850


	//   ....[51]....
        /*6e74*/ 	.word	0x0011c880


	//   ....[52]....
        /*6e78*/ 	.word	0x0011c8d0


	//   ....[53]....
        /*6e7c*/ 	.word	0x0011c8f0


	//   ....[54]....
        /*6e80*/ 	.word	0x0011cad0


	//   ....[55]....
        /*6e84*/ 	.word	0x0011caf0


	//   ....[56]....
        /*6e88*/ 	.word	0x0011cb50


	//   ....[57]....
        /*6e8c*/ 	.word	0x0011cb70


	//   ....[58]....
        /*6e90*/ 	.word	0x0011cbd0


	//   ....[59]....
        /*6e94*/ 	.word	0x0011cbf0


	//   ....[60]....
        /*6e98*/ 	.word	0x0011cc70


	//   ....[61]....
        /*6e9c*/ 	.word	0x0011cca0


	//   ....[62]....
        /*6ea0*/ 	.word	0x0011cd80


	//   ....[63]....
        /*6ea4*/ 	.word	0x0011cda0


	//   ....[64]....
        /*6ea8*/ 	.word	0x0011ce10


	//   ....[65]....
        /*6eac*/ 	.word	0x0011ce40


	//   ....[66]....
        /*6eb0*/ 	.word	0x0011cf20


	//   ....[67]....
        /*6eb4*/ 	.word	0x0011cf40


	//   ....[68]....
        /*6eb8*/ 	.word	0x0011cf60


	//   ....[69]....
        /*6ebc*/ 	.word	0x0011cf80


	//   ....[70]....
        /*6ec0*/ 	.word	0x0011cfa0


	//   ....[71]....
        /*6ec4*/ 	.word	0x0011d050


	//   ....[72]....
        /*6ec8*/ 	.word	0x0011d170


	//   ....[73]....
        /*6ecc*/ 	.word	0x0011d190


	//   ....[74]....
        /*6ed0*/ 	.word	0x0011d1b0


	//   ....[75]....
        /*6ed4*/ 	.word	0x0011d1e0


	//   ....[76]....
        /*6ed8*/ 	.word	0x0011ec00


	//   ....[77]....
        /*6edc*/ 	.word	0x00121910


	//   ....[78]....
        /*6ee0*/ 	.word	0x00121930


	//   ....[79]....
        /*6ee4*/ 	.word	0x00121950


	//   ....[80]....
        /*6ee8*/ 	.word	0x00121970


	//   ....[81]....
        /*6eec*/ 	.word	0x001219f0


	//   ....[82]....
        /*6ef0*/ 	.word	0x00121a50


	//   ....[83]....
        /*6ef4*/ 	.word	0x00121a70


	//   ....[84]....
        /*6ef8*/ 	.word	0x00121bd0


	//   ....[85]....
        /*6efc*/ 	.word	0x00121c20


	//   ....[86]....
        /*6f00*/ 	.word	0x00121ce0


	//   ....[87]....
        /*6f04*/ 	.word	0x00121d60


	//   ....[88]....
        /*6f08*/ 	.word	0x00121e20


	//   ....[89]....
        /*6f0c*/ 	.word	0x00121f00


	//   ....[90]....
        /*6f10*/ 	.word	0x00121f80


	//   ....[91]....
        /*6f14*/ 	.word	0x00121fa0


	//   ....[92]....
        /*6f18*/ 	.word	0x00121fc0


	//   ....[93]....
        /*6f1c*/ 	.word	0x00122050


	//   ....[94]....
        /*6f20*/ 	.word	0x001220e0


	//   ....[95]....
        /*6f24*/ 	.word	0x001221a0


	//   ....[96]....
        /*6f28*/ 	.word	0x001221c0


	//   ....[97]....
        /*6f2c*/ 	.word	0x001222b0


	//   ....[98]....
        /*6f30*/ 	.word	0x00122320


	//   ....[99]....
        /*6f34*/ 	.word	0x001223a0


	//   ....[100]....
        /*6f38*/ 	.word	0x00122460


	//   ....[101]....
        /*6f3c*/ 	.word	0x00122500


	//   ....[102]....
        /*6f40*/ 	.word	0x00122570


	//   ....[103]....
        /*6f44*/ 	.word	0x001225a0


	//   ....[104]....
        /*6f48*/ 	.word	0x001225c0


	//   ....[105]....
        /*6f4c*/ 	.word	0x00122700


	//   ....[106]....
        /*6f50*/ 	.word	0x00122780


	//   ....[107]....
        /*6f54*/ 	.word	0x001227e0


	//   ....[108]....
        /*6f58*/ 	.word	0x00122860


	//   ....[109]....
        /*6f5c*/ 	.word	0x001228b0


	//   ....[110]....
        /*6f60*/ 	.word	0x001228d0


	//   ....[111]....
        /*6f64*/ 	.word	0x001229b0


	//   ....[112]....
        /*6f68*/ 	.word	0x00122ab0


	//   ....[113]....
        /*6f6c*/ 	.word	0x00122b30


	//   ....[114]....
        /*6f70*/ 	.word	0x00122b50


	//   ....[115]....
        /*6f74*/ 	.word	0x00122b70


	//   ....[116]....
        /*6f78*/ 	.word	0x00122c20


	//   ....[117]....
        /*6f7c*/ 	.word	0x00122ca0


	//   ....[118]....
        /*6f80*/ 	.word	0x00122d00


	//   ....[119]....
        /*6f84*/ 	.word	0x00122db0


	//   ....[120]....
        /*6f88*/ 	.word	0x00122df0


	//   ....[121]....
        /*6f8c*/ 	.word	0x00122ee0


	//   ....[122]....
        /*6f90*/ 	.word	0x00122f80


	//   ....[123]....
        /*6f94*/ 	.word	0x00122fb0


	//   ....[124]....
        /*6f98*/ 	.word	0x00122ff0


	//   ....[125]....
        /*6f9c*/ 	.word	0x00123040


	//   ....[126]....
        /*6fa0*/ 	.word	0x00123080


	//----- nvinfo : EIATTR_EXIT_INSTR_OFFSETS
	.align		4
.L_41:
        /*6fa4*/ 	.byte	0x04, 0x1c
        /*6fa6*/ 	.short	(.L_43 - .L_42)


	//   ....[0]....
.L_42:
        /*6fa8*/ 	.word	0x00138ea0


	//   ....[1]....
        /*6fac*/ 	.word	0x00138ed0


	//----- nvinfo : EIATTR_REQNTID
	.align		4
.L_43:
        /*6fb0*/ 	.byte	0x04, 0x10
        /*6fb2*/ 	.short	(.L_45 - .L_44)
.L_44:
        /*6fb4*/ 	.word	0x00000020
        /*6fb8*/ 	.word	0x00000001
        /*6fbc*/ 	.word	0x00000001


	//----- nvinfo : EIATTR_CBANK_PARAM_SIZE
	.align		4
.L_45:
        /*6fc0*/ 	.byte	0x03, 0x19
        /*6fc2*/ 	.short	0x0050


	//----- nvinfo : EIATTR_PARAM_CBANK
	.align		4
        /*6fc4*/ 	.byte	0x04, 0x0a
        /*6fc6*/ 	.short	(.L_47 - .L_46)
	.align		4
.L_46:
        /*6fc8*/ 	.word	index@(.nv.constant0.matmul_kernel)
        /*6fcc*/ 	.short	0x0210
        /*6fce*/ 	.short	0x0050


	//----- nvinfo : EIATTR_SW_WAR
	.align		4
.L_47:
        /*6fd0*/ 	.byte	0x04, 0x36
        /*6fd2*/ 	.short	(.L_49 - .L_48)
.L_48:
        /*6fd4*/ 	.word	0x00000008
.L_49:


//--------------------- .nv.callgraph             --------------------------
	.section	.nv.callgraph,"",@"SHT_CUDA_CALLGRAPH"
	.align	4
	.sectionentsize	8
	.align		4
        /*0000*/ 	.word	0x00000000
	.align		4
        /*0004*/ 	.word	0xffffffff
	.align		4
        /*0008*/ 	.word	0x00000000
	.align		4
        /*000c*/ 	.word	0xfffffffe
	.align		4
        /*0010*/ 	.word	0x00000000
	.align		4
        /*0014*/ 	.word	0xfffffffd
	.align		4
        /*0018*/ 	.word	0x00000000
	.align		4
        /*001c*/ 	.word	0xfffffffc


//--------------------- .text.matmul_kernel       --------------------------
	.section	.text.matmul_kernel,"ax",@progbits
	.align	128
        .global         matmul_kernel
        .type           matmul_kernel,@function
        .size           matmul_kernel,(.L_x_3 - matmul_kernel)
        .other          matmul_kernel,@"STO_CUDA_ENTRY STV_DEFAULT"
matmul_kernel:
.text.matmul_kernel:
[----:B------:R-:W0:Y:S02]  /*0000*/  LDC R1, c[0x0][0x28] ;  /* 0x00000a00ff017b82 */ /* 0x000e240000000800 */
[----:B0-----:R-:W-:-:S06]  /*0010*/  VIADD R1, R1, 0xffff6eb0 ;  /* 0xffff6eb001017836 */ /* 0x001fcc0000000000 */
[----:B------:R-:W0:Y:S01]  /*0020*/  LDC.64 R2, c[0x0][0x228] ;  /* 0x00008a00ff027b82 */ /* 0x000e220000000a00 */
[----:B------:R-:W1:Y:S01]  /*0030*/  S2R R7, SR_CTAID.X ;  /* 0x0000000000077919 */ /* 0x000e620000002500 */
[----:B------:R-:W-:Y:S01]  /*0040*/  UMOV UR4, 0x400 ;  /* 0x0000040000047882 */ /* 0x000fe20000000000 */
[----:B------:R-:W-:Y:S01]  /*0050*/  ULDC.64 UR30, c[0x0][0x208] ;  /* 0x00008200001e7ab9 */ /* 0x000fe20000000a00 */
[----:B------:R-:W-:Y:S04]  /*0060*/  STL [R1+0xf70], RZ ;  /* 0x000f70ff01007387 */ /* 0x000fe80000100800 */
[----:B------:R-:W2:Y:S01]  /*0070*/  S2UR UR5, SR_CgaCtaId ;  /* 0x00000000000579c3 */ /* 0x000ea20000008800 */
[----:B------:R-:W-:Y:S04]  /*0080*/  STL [R1+0xf74], RZ ;  /* 0x000f74ff01007387 */ /* 0x000fe80000100800 */
[----:B------:R-:W-:Y:S04]  /*0090*/  STL [R1+0xf78], RZ ;  /* 0x000f78ff01007387 */ /* 0x000fe80000100800 */
[----:B------:R-:W-:Y:S04]  /*00a0*/  STL [R1+0xf7c], RZ ;  /* 0x000f7cff01007387 */ /* 0x000fe80000100800 */
[----:B------:R-:W-:Y:S01]  /*00b0*/  STL [R1+0xf60], RZ ;  /* 0x000f60ff01007387 */ /* 0x000fe20000100800 */
[----:B0-----:R-:W-:-:S03]  /*00c0*/  VIADD R0, R3, 0x7f ;  /* 0x0000007f03007836 */ /* 0x001fc60000000000 */
[----:B------:R-:W-:Y:S04]  /*00d0*/  STL [R1+0xf64], RZ ;  /* 0x000f64ff01007387 */ /* 0x000fe80000100800 */
[----:B------:R-:W-:Y:S01]  /*00e0*/  STL [R1+0xf68], RZ ;  /* 0x000f68ff01007387 */ /* 0x000fe20000100800 */
[----:B------:R-:W-:Y:S01]  /*00f0*/  SHF.R.S32.HI R5, RZ, 0x1f, R0 ;  /* 0x0000001fff057819 */ /* 0x000fe20000011400 */
[----:B--2---:R-:W-:Y:S02]  /*0100*/  ULEA UR4, UR5, UR4, 0x18 ;  /* 0x0000000405047291 */ /* 0x004fe4000f8ec03f */
[----:B------:R-:W-:Y:S01]  /*0110*/  STL [R1+0xf6c], RZ ;  /* 0x000f6cff01007387 */ /* 0x000fe20000100800 */
[----:B------:R-:W-:Y:S02]  /*0120*/  LEA.HI R5, R5, R0, RZ, 0x7 ;  /* 0x0000000005057211 */ /* 0x000fe400078f38ff */
[----:B-1----:R-:W-:Y:S01]  /*0130*/  IABS R10, R7 ;  /* 0x00000007000a7213 */ /* 0x002fe20000000000 */
[----:B------:R-:W-:Y:S01]  /*0140*/  STL [R1+0xf50], RZ ;  /* 0x000f50ff01007387 */ /* 0x000fe20000100800 */
[----:B------:R-:W-:-:S03]  /*0150*/  SHF.R.S32.HI R5, RZ, 0x7, R5 ;  /* 0x00000007ff057819 */ /* 0x000fc60000011405 */
[----:B------:R-:W-:Y:S02]  /*0160*/  STL [R1+0xf54], RZ ;  /* 0x000f54ff01007387 */ /* 0x000fe40000100800 */
[----:B------:R-:W-:Y:S02]  /*0170*/  IMAD.SHL.U32 R6, R5, 0x8, RZ ;  /* 0x0000000805067824 */ /* 0x000fe400078e00ff */
[----:B------:R-:W-:Y:S03]  /*0180*/  STL [R1+0xf58], RZ ;  /* 0x000f58ff01007387 */ /* 0x000fe60000100800 */
[-C--:B------:R-:W-:Y:S01]  /*0190*/  IABS R9, R6.reuse ;  /* 0x0000000600097213 */ /* 0x080fe20000000000 */
[----:B------:R-:W-:Y:S01]  /*01a0*/  STL [R1+0xf5c], RZ ;  /* 0x000f5cff01007387 */ /* 0x000fe20000100800 */
[----:B------:R-:W-:Y:S02]  /*01b0*/  IABS R12, R6 ;  /* 0x00000006000c7213 */ /* 0x000fe40000000000 */
[----:B------:R-:W0:Y:S01]  /*01c0*/  I2F.RP R0, R9 ;  /* 0x0000000900007306 */ /* 0x000e220000209400 */
[----:B------:R-:W-:Y:S04]  /*01d0*/  STL [R1+0xf40], RZ ;  /* 0x000f40ff01007387 */ /* 0x000fe80000100800 */
[----:B------:R-:W-:Y:S04]  /*01e0*/  STL [R1+0xf44], RZ ;  /* 0x000f44ff01007387 */ /* 0x000fe80000100800 */
[----:B------:R-:W-:Y:S04]  /*01f0*/  STL [R1+0xf48], RZ ;  /* 0x000f48ff01007387 */ /* 0x000fe80000100800 */
[----:B------:R-:W-:Y:S01]  /*0200*/  STL [R1+0xf4c], RZ ;  /* 0x000f4cff01007387 */ /* 0x000fe20000100800 */
[----:B0-----:R-:W0:Y:S03]  /*0210*/  MUFU.RCP R0, R0 ;  /* 0x0000000000007308 */ /* 0x001e260000001000 */
[----:B------:R-:W-:Y:S04]  /*0220*/  STL [R1+0xf30], RZ ;  /* 0x000f30ff01007387 */ /* 0x000fe80000100800 */
[----:B------:R-:W-:Y:S04]  /*0230*/  STL [R1+0xf34], RZ ;  /* 0x000f34ff01007387 */ /* 0x000fe80000100800 */
[----:B------:R-:W-:Y:S04]  /*0240*/  STL [R1+0xf38], RZ ;  /* 0x000f38ff01007387 */ /* 0x000fe80000100800 */
[----:B------:R-:W-:Y:S01]  /*0250*/  STL [R1+0xf3c], RZ ;  /* 0x000f3cff01007387 */ /* 0x000fe20000100800 */
[----:B0-----:R-:W-:-:S03]  /*0260*/  VIADD R4, R0, 0xffffffe ;  /* 0x0ffffffe00047836 */ /* 0x001fc60000000000 */
[----:B------:R-:W-:Y:S01]  /*0270*/  STL [R1+0xf20], RZ ;  /* 0x000f20ff01007387 */ /* 0x000fe20000100800 */
[----:B------:R-:W-:Y:S01]  /*0280*/  IMAD.MOV R0, RZ, RZ, -R12 ;  /* 0x000000ffff007224 */ /* 0x000fe200078e0a0c */
[----:B------:R0:W1:Y:S02]  /*0290*/  F2I.FTZ.U32.TRUNC.NTZ R5, R4 ;  /* 0x0000000400057305 */ /* 0x000064000021f000 */
[----:B------:R-:W-:Y:S04]  /*02a0*/  STL [R1+0xf24], RZ ;  /* 0x000f24ff01007387 */ /* 0x000fe80000100800 */
[----:B------:R-:W-:Y:S04]  /*02b0*/  STL [R1+0xf28], RZ ;  /* 0x000f28ff01007387 */ /* 0x000fe80000100800 */
[----:B------:R-:W-:Y:S01]  /*02c0*/  STL [R1+0xf2c], RZ ;  /* 0x000f2cff01007387 */ /* 0x000fe20000100800 */
[----:B0-----:R-:W-:-:S03]  /*02d0*/  IMAD.MOV.U32 R4, RZ, RZ, RZ ;  /* 0x000000ffff047224 */ /* 0x001fc600078e00ff */
[----:B------:R-:W-:Y:S01]  /*02e0*/  STL [R1+0xf10], RZ ;  /* 0x000f10ff01007387 */ /* 0x000fe20000100800 */
[----:B-1----:R-:W-:-:S03]  /*02f0*/  IMAD.MOV R8, RZ, RZ, -R5 ;  /* 0x000000ffff087224 */ /* 0x002fc600078e0a05 */
[----:B------:R-:W-:Y:S01]  /*0300*/  STL [R1+0xf14], RZ ;  /* 0x000f14ff01007387 */ /* 0x000fe20000100800 */
[----:B------:R-:W-:-:S03]  /*0310*/  IMAD R11, R8, R9, RZ ;  /* 0x00000009080b7224 */ /* 0x000fc600078e02ff */
[----:B------:R-:W-:Y:S01]  /*0320*/  STL [R1+0xf18], RZ ;  /* 0x000f18ff01007387 */ /* 0x000fe20000100800 */
[----:B------:R-:W-:Y:S02]  /*0330*/  IMAD.MOV.U32 R8, RZ, RZ, R10 ;  /* 0x000000ffff087224 */ /* 0x000fe400078e000a */
[----:B------:R-:W-:Y:S01]  /*0340*/  IMAD.HI.U32 R5, R5, R11, R4 ;  /* 0x0000000b05057227 */ /* 0x000fe200078e0004 */
[----:B------:R-:W-:Y:S04]  /*0350*/  STL [R1+0xf1c], RZ ;  /* 0x000f1cff01007387 */ /* 0x000fe80000100800 */
[----:B------:R-:W-:Y:S01]  /*0360*/  STL [R1+0xf00], RZ ;  /* 0x000f00ff01007387 */ /* 0x000fe20000100800 */
[----:B------:R-:W-:-:S03]  /*0370*/  IMAD.HI.U32 R5, R5, R8, RZ ;  /* 0x0000000805057227 */ /* 0x000fc600078e00ff */
[----:B------:R-:W-:Y:S01]  /*0380*/  STL [R1+0xf04], RZ ;  /* 0x000f04ff01007387 */ /* 0x000fe20000100800 */
[----:B------:R-:W-:-:S03]  /*0390*/  IMAD R0, R5, R0, R8 ;  /* 0x0000000005007224 */ /* 0x000fc600078e0208 */
[----:B------:R-:W-:Y:S02]  /*03a0*/  STL [R1+0xf08], RZ ;  /* 0x000f08ff01007387 */ /* 0x000fe40000100800 */
[----:B------:R-:W-:Y:S02]  /*03b0*/  ISETP.GT.U32.AND P1, PT, R9, R0, PT ;  /* 0x000000000900720c */ /* 0x000fe40003f24070 */
[----:B------:R-:W-:Y:S04]  /*03c0*/  STL [R1+0xf0c], RZ ;  /* 0x000f0cff01007387 */ /* 0x000fe80000100800 */
[----:B------:R-:W-:Y:S04]  /*03d0*/  STL [R1+0xef0], RZ ;  /* 0x000ef0ff01007387 */ /* 0x000fe80000100800 */
[----:B------:R-:W-:Y:S03]  /*03e0*/  STL [R1+0xef4], RZ ;  /* 0x000ef4ff01007387 */ /* 0x000fe60000100800 */
[----:B------:R-:W-:Y:S01]  /*03f0*/  @!P1 IMAD.IADD R0, R0, 0x1, -R9 ;  /* 0x0000000100009824 */ /* 0x000fe200078e0a09 */
[----:B------:R-:W-:Y:S01]  /*0400*/  STL [R1+0xef8], RZ ;  /* 0x000ef8ff01007387 */ /* 0x000fe20000100800 */
[----:B------:R-:W-:Y:S01]  /*0410*/  @!P1 VIADD R5, R5, 0x1 ;  /* 0x0000000105059836 */ /* 0x000fe20000000000 */
[----:B------:R-:W-:-:S02]  /*0420*/  ISETP.NE.AND P1, PT, R6, RZ, PT ;  /* 0x000000ff0600720c */ /* 0x000fc40003f25270 */
[----:B------:R-:W-:Y:S01]  /*0430*/  STL [R1+0xefc], RZ ;  /* 0x000efcff01007387 */ /* 0x000fe20000100800 */
[----:B------:R-:W-:Y:S02]  /*0440*/  ISETP.GE.U32.AND P0, PT, R0, R9, PT ;  /* 0x000000090000720c */ /* 0x000fe40003f06070 */
[----:B------:R-:W-:Y:S01]  /*0450*/  LOP3.LUT R0, R7, R6, RZ, 0x3c, !PT ;  /* 0x0000000607007212 */ /* 0x000fe200078e3cff */
[----:B------:R-:W-:Y:S03]  /*0460*/  STL [R1+0xee0], RZ ;  /* 0x000ee0ff01007387 */ /* 0x000fe60000100800 */
[----:B------:R-:W-:Y:S01]  /*0470*/  ISETP.GE.AND P2, PT, R0, RZ, PT ;  /* 0x000000ff0000720c */ /* 0x000fe20003f46270 */
[----:B------:R-:W-:Y:S01]  /*0480*/  STL [R1+0xee4], RZ ;  /* 0x000ee4ff01007387 */ /* 0x000fe20000100800 */
[----:B------:R-:W-:-:S03]  /*0490*/  VIADD R0, R2, 0xff ;  /* 0x000000ff02007836 */ /* 0x000fc60000000000 */
[----:B------:R-:W-:Y:S02]  /*04a0*/  STL [R1+0xee8], RZ ;  /* 0x000ee8ff01007387 */ /* 0x000fe40000100800 */
[----:B------:R-:W-:Y:S02]  /*04b0*/  @P0 VIADD R5, R5, 0x1 ;  /* 0x0000000105050836 */ /* 0x000fe40000000000 */
[----:B------:R-:W-:Y:S02]  /*04c0*/  STL [R1+0xeec], RZ ;  /* 0x000eecff01007387 */ /* 0x000fe40000100800 */
[----:B------:R-:W-:Y:S01]  /*04d0*/  IMAD.MOV.U32 R4, RZ, RZ, R5 ;  /* 0x000000ffff047224 */ /* 0x000fe200078e0005 */
[----:B------:R-:W-:Y:S01]  /*04e0*/  SHF.R.S32.HI R5, RZ, 0x1f, R0 ;  /* 0x0000001fff057819 */ /* 0x000fe20000011400 */
[----:B------:R-:W-:Y:S02]  /*04f0*/  STL [R1+0xed0], RZ ;  /* 0x000ed0ff01007387 */ /* 0x000fe40000100800 */
[----:B------:R-:W-:Y:S01]  /*0500*/  @!P2 IMAD.MOV R4, RZ, RZ, -R4 ;  /* 0x000000ffff04a224 */ /* 0x000fe200078e0a04 */
[----:B------:R-:W-:Y:S01]  /*0510*/  @!P1 LOP3.LUT R4, RZ, R6, RZ, 0x33, !PT ;  /* 0x00000006ff049212 */ /* 0x000fe200078e33ff */
[----:B------:R-:W-:Y:S01]  /*0520*/  STL [R1+0xed4], RZ ;  /* 0x000ed4ff01007387 */ /* 0x000fe20000100800 */
[----:B------:R-:W-:-:S03]  /*0530*/  LEA.HI R5, R5, R0, RZ, 0x8 ;  /* 0x0000000005057211 */ /* 0x000fc600078f40ff */
[----:B------:R-:W-:Y:S01]  /*0540*/  STL [R1+0xed8], RZ ;  /* 0x000ed8ff01007387 */ /* 0x000fe20000100800 */
[----:B------:R-:W-:Y:S02]  /*0550*/  IMAD.SHL.U32 R8, R4, 0x8, RZ ;  /* 0x0000000804087824 */ /* 0x000fe400078e00ff */
[----:B------:R-:W-:Y:S01]  /*0560*/  IMAD.MOV R4, RZ, RZ, -R4 ;  /* 0x000000ffff047224 */ /* 0x000fe200078e0a04 */
[----:B------:R-:W-:Y:S02]  /*0570*/  STL [R1+0xedc], RZ ;  /* 0x000edcff01007387 */ /* 0x000fe40000100800 */
[----:B------:R-:W-:Y:S01]  /*0580*/  LEA.HI.SX32 R5, R5, -R8, 0x18 ;  /* 0x8000000805057211 */ /* 0x000fe200078fc2ff */
[----:B------:R-:W-:Y:S01]  /*0590*/  IMAD R6, R6, R4, R7 ;  /* 0x0000000406067224 */ /* 0x000fe200078e0207 */
[----:B------:R-:W-:Y:S02]  /*05a0*/  STL [R1+0xf80], RZ ;  /* 0x000f80ff01007387 */ /* 0x000fe40000100800 */
[----:B------:R-:W-:-:S02]  /*05b0*/  VIMNMX R13, R5, 0x8, PT ;  /* 0x00000008050d7848 */ /* 0x000fc40003fe0100 */
[----:B------:R-:W-:Y:S01]  /*05c0*/  STL [R1+0xf84], RZ ;  /* 0x000f84ff01007387 */ /* 0x000fe20000100800 */
[----:B------:R-:W-:Y:S02]  /*05d0*/  IABS R11, R6 ;  /* 0x00000006000b7213 */ /* 0x000fe40000000000 */
[----:B------:R-:W-:Y:S01]  /*05e0*/  IABS R9, R13 ;  /* 0x0000000d00097213 */ /* 0x000fe20000000000 */
[----:B------:R-:W-:Y:S03]  /*05f0*/  STL [R1+0xf88], RZ ;  /* 0x000f88ff01007387 */ /* 0x000fe60000100800 */
        /* <DEDUP_REMOVED lines=11> */
[----:B------:R-:W-:Y:S04]  /*06b0*/  STL [R1+0xfbc], RZ ;  /* 0x000fbcff01007387 */ /* 0x000fe80000100800 */
[----:B------:R-:W-:Y:S01]  /*06c0*/  STL [R1+0xf90], RZ ;  /* 0x000f90ff01007387 */ /* 0x000fe20000100800 */
[----:B------:R-:W0:Y:S03]  /*06d0*/  F2I.FTZ.U32.TRUNC.NTZ R5, R5 ;  /* 0x0000000500057305 */ /* 0x000e26000021f000 */
[----:B------:R-:W-:Y:S04]  /*06e0*/  STL [R1+0xf94], RZ ;  /* 0x000f94ff01007387 */ /* 0x000fe80000100800 */
[----:B------:R-:W-:Y:S04]  /*06f0*/  STL [R1+0xf98], RZ ;  /* 0x000f98ff01007387 */ /* 0x000fe80000100800 */
[----:B------:R-:W-:Y:S04]  /*0700*/  STL [R1+0xf9c], RZ ;  /* 0x000f9cff01007387 */ /* 0x000fe80000100800 */
[----:B------:R-:W-:Y:S01]  /*0710*/  STL [R1+0xec0], RZ ;  /* 0x000ec0ff01007387 */ /* 0x000fe20000100800 */
[----:B0-----:R-:W-:-:S03]  /*0720*/  IMAD.MOV R10, RZ, RZ, -R5 ;  /* 0x000000ffff0a7224 */ /* 0x001fc600078e0a05 */
[----:B------:R-:W-:Y:S01]  /*0730*/  STL [R1+0xec4], RZ ;  /* 0x000ec4ff01007387 */ /* 0x000fe20000100800 */
[----:B------:R-:W-:Y:S01]  /*0740*/  IMAD.MOV.U32 R4, RZ, RZ, R10 ;  /* 0x000000ffff047224 */ /* 0x000fe200078e000a */
[----:B------:R-:W-:Y:S02]  /*0750*/  IABS R10, R13 ;  /* 0x0000000d000a7213 */ /* 0x000fe40000000000 */
[----:B------:R-:W-:Y:S01]  /*0760*/  STL [R1+0xec8], RZ ;  /* 0x000ec8ff01007387 */ /* 0x000fe20000100800 */
[----:B------:R-:W-:Y:S02]  /*0770*/  IMAD R7, R4, R9, RZ ;  /* 0x0000000904077224 */ /* 0x000fe400078e02ff */
[----:B------:R-:W-:Y:S01]  /*0780*/  IMAD.MOV.U32 R4, RZ, RZ, RZ ;  /* 0x000000ffff047224 */ /* 0x000fe200078e00ff */
[----:B------:R-:W-:Y:S03]  /*0790*/  STL [R1+0xecc], RZ ;  /* 0x000eccff01007387 */ /* 0x000fe60000100800 */
[----:B------:R-:W-:Y:S01]  /*07a0*/  IMAD.HI.U32 R4, R5, R7, R4 ;  /* 0x0000000705047227 */ /* 0x000fe200078e0004 */
[----:B------:R-:W-:Y:S03]  /*07b0*/  STL [R1+0xeb0], RZ ;  /* 0x000eb0ff01007387 */ /* 0x000fe60000100800 */
[----:B------:R-:W-:Y:S01]  /*07c0*/  IMAD.MOV R5, RZ, RZ, -R10 ;  /* 0x000000ffff057224 */ /* 0x000fe200078e0a0a */
[----:B------:R-:W-:Y:S01]  /*07d0*/  STL [R1+0xeb4], RZ ;  /* 0x000eb4ff01007387 */ /* 0x000fe20000100800 */
[----:B------:R-:W-:-:S03]  /*07e0*/  IMAD.HI.U32 R0, R4, R11, RZ ;  /* 0x0000000b04007227 */ /* 0x000fc600078e00ff */
[----:B------:R-:W-:Y:S01]  /*07f0*/  STL [R1+0xeb8], RZ ;  /* 0x000eb8ff01007387 */ /* 0x000fe20000100800 */
[----:B------:R-:W-:Y:S02]  /*0800*/  IMAD R4, R0, R5, R11 ;  /* 0x0000000500047224 */ /* 0x000fe400078e020b */
[----:B------:R-:W0:Y:S01]  /*0810*/  LDC R5, c[0x0][0x230] ;  /* 0x00008c00ff057b82 */ /* 0x000e220000000800 */
        /* <DEDUP_REMOVED lines=11> */
[-C--:B------:R-:W-:Y:S01]  /*08d0*/  LOP3.LUT R4, R6, R13.reuse, RZ, 0x3c, !PT ;  /* 0x0000000d06047212 */ /* 0x080fe200078e3cff */
[----:B------:R-:W-:Y:S01]  /*08e0*/  STL [R1+0xe94], RZ ;  /* 0x000e94ff01007387 */ /* 0x000fe20000100800 */
[----:B0-----:R-:W-:Y:S02]  /*08f0*/  VIADD R5, R5, 0x7f ;  /* 0x0000007f05057836 */ /* 0x001fe40000000000 */
[----:B------:R-:W-:Y:S01]  /*0900*/  ISETP.GE.AND P2, PT, R4, RZ, PT ;  /* 0x000000ff0400720c */ /* 0x000fe20003f46270 */
[----:B------:R-:W-:Y:S04]  /*0910*/  STL [R1+0xe98], RZ ;  /* 0x000e98ff01007387 */ /* 0x000fe80000100800 */
[----:B------:R-:W-:Y:S02]  /*0920*/  STL [R1+0xe9c], RZ ;  /* 0x000e9cff01007387 */ /* 0x000fe40000100800 */
[----:B------:R-:W-:Y:S01]  /*0930*/  @P0 VIADD R0, R0, 0x1 ;  /* 0x0000000100000836 */ /* 0x000fe20000000000 */
[----:B------:R-:W-:Y:S01]  /*0940*/  ISETP.GE.AND P0, PT, R5, 0x80, PT ;  /* 0x000000800500780c */ /* 0x000fe20003f06270 */
[----:B------:R-:W-:Y:S04]  /*0950*/  STL [R1+0xe80], RZ ;  /* 0x000e80ff01007387 */ /* 0x000fe80000100800 */
[----:B------:R-:W-:Y:S01]  /*0960*/  STL [R1+0xe84], RZ ;  /* 0x000e84ff01007387 */ /* 0x000fe20000100800 */
[----:B------:R-:W-:Y:S01]  /*0970*/  @!P2 IMAD.MOV R0, RZ, RZ, -R0 ;  /* 0x000000ffff00a224 */ /* 0x000fe200078e0a00 */
[----:B------:R-:W-:-:S02]  /*0980*/  @!P1 LOP3.LUT R0, RZ, R13, RZ, 0x33, !PT ;  /* 0x0000000dff009212 */ /* 0x000fc400078e33ff */
[----:B------:R-:W-:Y:S03]  /*0990*/  STL [R1+0xe88], RZ ;  /* 0x000e88ff01007387 */ /* 0x000fe60000100800 */
[----:B------:R-:W-:Y:S01]  /*09a0*/  IMAD.SHL.U32 R61, R0, 0x80, RZ ;  /* 0x00000080003d7824 */ /* 0x000fe200078e00ff */
[----:B------:R-:W-:Y:S01]  /*09b0*/  STL [R1+0xe8c], RZ ;  /* 0x000e8cff01007387 */ /* 0x000fe20000100800 */
[----:B------:R-:W-:Y:S02]  /*09c0*/  IMAD.MOV R4, RZ, RZ, -R0 ;  /* 0x000000ffff047224 */ /* 0x000fe400078e0a00 */
[C---:B------:R-:W-:Y:S01]  /*09d0*/  VIADD R5, R61.reuse, 0x1 ;  /* 0x000000013d057836 */ /* 0x040fe20000000000 */
[----:B------:R-:W-:Y:S01]  /*09e0*/  STL [R1+0xe70], RZ ;  /* 0x000e70ff01007387 */ /* 0x000fe20000100800 */
[C---:B------:R-:W-:Y:S02]  /*09f0*/  VIADD R7, R61.reuse, 0x2 ;  /* 0x000000023d077836 */ /* 0x040fe40000000000 */
[----:B------:R-:W-:Y:S01]  /*0a00*/  VIADD R0, R61, 0x3 ;  /* 0x000000033d007836 */ /* 0x000fe20000000000 */
[----:B------:R-:W-:Y:S01]  /*0a10*/  STL [R1+0xe74], RZ ;  /* 0x000e74ff01007387 */ /* 0x000fe20000100800 */
[----:B------:R-:W-:-:S02]  /*0a20*/  IMAD R4, R13, R4, R6 ;  /* 0x000000040d047224 */ /* 0x000fc400078e0206 */
[C---:B------:R-:W-:Y:S01]  /*0a30*/  VIADD R60, R61.reuse, 0x59 ;  /* 0x000000593d3c7836 */ /* 0x040fe20000000000 */
[----:B------:R-:W-:Y:S01]  /*0a40*/  STL [R1+0xe78], RZ ;  /* 0x000e78ff01007387 */ /* 0x000fe20000100800 */
[----:B------:R-:W-:Y:S02]  /*0a50*/  IMAD.IADD R4, R8, 0x1, R4 ;  /* 0x0000000108047824 */ /* 0x000fe400078e0204 */
[C---:B------:R-:W-:Y:S01]  /*0a60*/  VIADD R59, R61.reuse, 0x5a ;  /* 0x0000005a3d3b7836 */ /* 0x040fe20000000000 */
[----:B------:R-:W-:Y:S01]  /*0a70*/  STL [R1+0xe7c], RZ ;  /* 0x000e7cff01007387 */ /* 0x000fe20000100800 */
[C---:B------:R-:W-:Y:S02]  /*0a80*/  VIADD R58, R61.reuse, 0x5b ;  /* 0x0000005b3d3a7836 */ /* 0x040fe40000000000 */
[C---:B------:R-:W-:Y:S01]  /*0a90*/  VIADD R57, R61.reuse, 0x5c ;  /* 0x0000005c3d397836 */ /* 0x040fe20000000000 */
[----:B------:R-:W-:Y:S01]  /*0aa0*/  STL [R1+0x1180], RZ ;  /* 0x001180ff01007387 */ /* 0x000fe20000100800 */
[----:B------:R-:W-:-:S02]  /*0ab0*/  VIADD R56, R61, 0x5d ;  /* 0x0000005d3d387836 */ /* 0x000fc40000000000 */
[C---:B------:R-:W-:Y:S01]  /*0ac0*/  VIADD R55, R61.reuse, 0x5e ;  /* 0x0000005e3d377836 */ /* 0x040fe20000000000 */
[----:B------:R-:W-:Y:S01]  /*0ad0*/  STL [R1+0x1184], RZ ;  /* 0x001184ff01007387 */ /* 0x000fe20000100800 */
[C---:B------:R-:W-:Y:S02]  /*0ae0*/  VIADD R54, R61.reuse, 0x5f ;  /* 0x0000005f3d367836 */ /* 0x040fe40000000000 */
        /* <DEDUP_REMOVED lines=40> */
[----:B------:R-:W-:Y:S04]  /*0d70*/  STL [R1+0x115c], RZ ;  /* 0x00115cff01007387 */ /* 0x000fe80000100800 */
        /* <DEDUP_REMOVED lines=924> */
[----:B------:R-:W-:Y:S04]  /*4740*/  STL [R1+0x1b7c], R61 ;  /* 0x001b7c3d01007387 */ /* 0x000fe80000100800 */
[----:B------:R0:W-:Y:S04]  /*4750*/  STL [R1+0x200], R5 ;  /* 0x0002000501007387 */ /* 0x0001e80000100800 */
[----:B------:R1:W-:Y:S04]  /*4760*/  STL [R1+0x1fc], R7 ;  /* 0x0001fc0701007387 */ /* 0x0003e80000100800 */
[----:B------:R2:W-:Y:S01]  /*4770*/  STL [R1+0x1f8], R0 ;  /* 0x0001f80001007387 */ /* 0x0005e20000100800 */
[C---:B0-----:R-:W-:Y:S01]  /*4780*/  VIADD R5, R61.reuse, 0x4 ;  /* 0x000000043d057836 */ /* 0x041fe20000000000 */
[----:B------:R-:W0:Y:S01]  /*4790*/  S2R R14, SR_TID.X ;  /* 0x00000000000e7919 */ /* 0x000e220000002100 */
[----:B-1----:R-:W-:-:S03]  /*47a0*/  VIADD R7, R61, 0x5 ;  /* 0x000000053d077836 */ /* 0x002fc60000000000 */
[----:B------:R1:W-:Y:S01]  /*47b0*/  STL [R1+0x1f4], R5 ;  /* 0x0001f40501007387 */ /* 0x0003e20000100800 */
[----:B--2---:R-:W-:-:S03]  /*47c0*/  VIADD R0, R61, 0x6 ;  /* 0x000000063d007836 */ /* 0x004fc60000000000 */
[----:B------:R2:W-:Y:S04]  /*47d0*/  STL [R1+0x1f0], R7 ;  /* 0x0001f00701007387 */ /* 0x0005e80000100800 */
[----:B------:R3:W-:Y:S01]  /*47e0*/  STL [R1+0x1ec], R0 ;  /* 0x0001ec0001007387 */ /* 0x0007e20000100800 */
[C---:B-1----:R-:W-:Y:S02]  /*47f0*/  VIADD R5, R61.reuse, 0x7 ;  /* 0x000000073d057836 */ /* 0x042fe40000000000 */
[----:B--2---:R-:W-:-:S03]  /*4800*/  VIADD R7, R61, 0x8 ;  /* 0x000000083d077836 */ /* 0x004fc60000000000 */
[----:B------:R1:W-:Y:S01]  /*4810*/  STL [R1+0x1e8], R5 ;  /* 0x0001e80501007387 */ /* 0x0003e20000100800 */
[----:B---3--:R-:W-:-:S03]  /*4820*/  VIADD R0, R61, 0x9 ;  /* 0x000000093d007836 */ /* 0x008fc60000000000 */
[----:B------:R2:W-:Y:S04]  /*4830*/  STL [R1+0x1e4], R7 ;  /* 0x0001e40701007387 */ /* 0x0005e80000100800 */
[----:B------:R3:W-:Y:S01]  /*4840*/  STL [R1+0x1e0], R0 ;  /* 0x0001e00001007387 */ /* 0x0007e20000100800 */
[C---:B-1----:R-:W-:Y:S01]  /*4850*/  VIADD R5, R61.reuse, 0xa ;  /* 0x0000000a3d057836 */ /* 0x042fe20000000000 */
[----:B0-----:R-:W-:Y:S01]  /*4860*/  LOP3.LUT R6, R14, 0x1f, RZ, 0xc0, !PT ;  /* 0x0000001f0e067812 */ /* 0x001fe200078ec0ff */
[----:B--2---:R-:W-:-:S03]  /*4870*/  VIADD R7, R61, 0xb ;  /* 0x0000000b3d077836 */ /* 0x004fc60000000000 */
[----:B------:R0:W-:Y:S01]  /*4880*/  STL [R1+0x1dc], R5 ;  /* 0x0001dc0501007387 */ /* 0x0001e20000100800 */
[C---:B------:R-:W-:Y:S01]  /*4890*/  VIADD R14, R61.reuse, 0x77 ;  /* 0x000000773d0e7836 */ /* 0x040fe20000000000 */
[----:B------:R-:W-:Y:S01]  /*48a0*/  PRMT R21, R6, 0x6540, R4 ;  /* 0x0000654006157816 */ /* 0x000fe20000000004 */
[----:B---3--:R-:W-:Y:S01]  /*48b0*/  VIADD R0, R61, 0xc ;  /* 0x0000000c3d007836 */ /* 0x008fe20000000000 */
[----:B------:R1:W-:Y:S02]  /*48c0*/  STL [R1+0x1d8], R7 ;  /* 0x0001d80701007387 */ /* 0x0003e40000100800 */
[C---:B------:R-:W-:Y:S02]  /*48d0*/  LOP3.LUT R12, R21.reuse, 0xa0, RZ, 0xfc, !PT ;  /* 0x000000a0150c7812 */ /* 0x040fe400078efcff */
[----:B------:R2:W-:Y:S01]  /*48e0*/  STL [R1+0x1d4], R0 ;  /* 0x0001d40001007387 */ /* 0x0005e20000100800 */
[----:B------:R-:W-:Y:S01]  /*48f0*/  LOP3.LUT R8, R21, 0xc0, RZ, 0xfc, !PT ;  /* 0x000000c015087812 */ /* 0x000fe200078efcff */
[----:B0-----:R-:W-:-:S02]  /*4900*/  VIADD R5, R61, 0xd ;  /* 0x0000000d3d057836 */ /* 0x001fc40000000000 */
[----:B-1----:R-:W-:-:S03]  /*4910*/  VIADD R7, R61, 0xe ;  /* 0x0000000e3d077836 */ /* 0x002fc60000000000 */
[----:B------:R0:W-:Y:S01]  /*4920*/  STL [R1+0x1d0], R5 ;  /* 0x0001d00501007387 */ /* 0x0001e20000100800 */
[----:B--2---:R-:W-:-:S03]  /*4930*/  VIADD R0, R61, 0xf ;  /* 0x0000000f3d007836 */ /* 0x004fc60000000000 */
[----:B------:R1:W-:Y:S04]  /*4940*/  STL [R1+0x1cc], R7 ;  /* 0x0001cc0701007387 */ /* 0x0003e80000100800 */
[----:B------:R2:W-:Y:S01]  /*4950*/  STL [R1+0x1c8], R0 ;  /* 0x0001c80001007387 */ /* 0x0005e20000100800 */
[C---:B0-----:R-:W-:Y:S02]  /*4960*/  VIADD R5, R61.reuse, 0x10 ;  /* 0x000000103d057836 */ /* 0x041fe40000000000 */
        /* <DEDUP_REMOVED lines=92> */
[----:B--2---:R-:W-:-:S03]  /*4f30*/  IMAD.SHL.U32 R0, R4, 0x100, RZ ;  /* 0x0000010004007824 */ /* 0x004fc600078e00ff */
[----:B------:R1:W-:Y:S02]  /*4f40*/  STL [R1+0x74], R7 ;  /* 0x0000740701007387 */ /* 0x0003e40000100800 */
[----:B------:R-:W-:Y:S01]  /*4f50*/  LOP3.LUT R4, R0, 0x40, R6, 0xfe, !PT ;  /* 0x0000004000047812 */ /* 0x000fe200078efe06 */
[C---:B0-----:R-:W-:Y:S02]  /*4f60*/  VIADD R5, R61.reuse, 0x3f ;  /* 0x0000003f3d057836 */ /* 0x041fe40000000000 */
[----:B-1----:R-:W-:-:S03]  /*4f70*/  VIADD R7, R61, 0x40 ;  /* 0x000000403d077836 */ /* 0x002fc60000000000 */
[----:B------:R0:W-:Y:S04]  /*4f80*/  STL [R1+0x70], R5 ;  /* 0x0000700501007387 */ /* 0x0001e80000100800 */
[----:B------:R1:W-:Y:S01]  /*4f90*/  STL [R1+0x6c], R7 ;  /* 0x00006c0701007387 */ /* 0x0003e20000100800 */
[C-C-:B0-----:R-:W-:Y:S02]  /*4fa0*/  LOP3.LUT R5, R0.reuse, 0x20, R6.reuse, 0xfe, !PT ;  /* 0x0000002000057812 */ /* 0x141fe400078efe06 */
[----:B------:R-:W-:Y:S01]  /*4fb0*/  LOP3.LUT R0, R0, 0x60, R6, 0xfe, !PT ;  /* 0x0000006000007812 */ /* 0x000fe200078efe06 */
[C---:B------:R-:W-:Y:S02]  /*4fc0*/  VIADD R6, R61.reuse, 0x7d ;  /* 0x0000007d3d067836 */ /* 0x040fe40000000000 */
[----:B------:R0:W-:Y:S01]  /*4fd0*/  STL [R1+0x1fa0], R5 ;  /* 0x001fa00501007387 */ /* 0x0001e20000100800 */
[----:B-1----:R-:W-:-:S03]  /*4fe0*/  VIADD R7, R61, 0x7c ;  /* 0x0000007c3d077836 */ /* 0x002fc60000000000 */
[----:B------:R-:W-:Y:S04]  /*4ff0*/  STL [R1+0x1f94], R21 ;  /* 0x001f941501007387 */ /* 0x000fe80000100800 */
[----:B------:R1:W-:Y:S01]  /*5000*/  STL [R1+0x1f9c], R4 ;  /* 0x001f9c0401007387 */ /* 0x0003e20000100800 */
[----:B0-----:R-:W-:-:S03]  /*5010*/  VIADD R5, R61, 0x41 ;  /* 0x000000413d057836 */ /* 0x001fc60000000000 */
[----:B------:R0:W-:Y:S04]  /*5020*/  STL [R1+0x1f98], R0 ;  /* 0x001f980001007387 */ /* 0x0001e80000100800 */
[----:B------:R2:W-:Y:S01]  /*5030*/  STL [R1+0x68], R5 ;  /* 0x0000680501007387 */ /* 0x0005e20000100800 */
[C---:B-1----:R-:W-:Y:S02]  /*5040*/  VIADD R4, R61.reuse, 0x42 ;  /* 0x000000423d047836 */ /* 0x042fe40000000000 */
[----:B0-----:R-:W-:-:S03]  /*5050*/  VIADD R0, R61, 0x43 ;  /* 0x000000433d007836 */ /* 0x001fc60000000000 */
        /* <DEDUP_REMOVED lines=44> */
[----:B------:R1:W-:Y:S01]  /*5320*/  STL [R1+0xc], R0 ;  /* 0x00000c0001007387 */ /* 0x0003e20000100800 */
[----:B0-----:R-:W-:Y:S01]  /*5330*/  VIADD R4, R61, 0x7f ;  /* 0x0000007f3d047836 */ /* 0x001fe20000000000 */
[----:B-1----:R-:W-:-:S05]  /*5340*/  LOP3.LUT R0, R21, 0x80, RZ, 0xfc, !PT ;  /* 0x0000008015007812 */ /* 0x002fca00078efcff */
[----:B------:R0:W-:Y:S04]  /*5350*/  STL [R1+0x1fb0], R0 ;  /* 0x001fb00001007387 */ /* 0x0001e80000100800 */
[----:B------:R1:W-:Y:S04]  /*5360*/  STL [R1+0x1fac], R12 ;  /* 0x001fac0c01007387 */ /* 0x0003e80000100800 */
[----:B------:R1:W-:Y:S01]  /*5370*/  STL [R1+0x1fa8], R8 ;  /* 0x001fa80801007387 */ /* 0x0003e20000100800 */
[----:B0-----:R-:W-:-:S05]  /*5380*/  LOP3.LUT R0, R21, 0xe0, RZ, 0xfc, !PT ;  /* 0x000000e015007812 */ /* 0x001fca00078efcff */
[----:B------:R1:W-:Y:S01]  /*5390*/  STL [R1+0x1fa4], R0 ;  /* 0x001fa40001007387 */ /* 0x0003e20000100800 */
[----:B------:R-:W-:Y:S05]  /*53a0*/  @!P0 BRA `(.L_x_0) ;  /* 0x00000ee800148947 */ /* 0x000fea0003800000 */
[----:B-1----:R-:W-:Y:S01]  /*53b0*/  IABS R12, R2 ;  /* 0x00000002000c7213 */ /* 0x002fe20000000000 */
[----:B------:R0:W-:Y:S01]  /*53c0*/  STL [R1+0x5af0], R55 ;  /* 0x005af03701007387 */ /* 0x0001e20000100800 */
[----:B------:R-:W-:Y:S01]  /*53d0*/  IABS R0, R3 ;  /* 0x0000000300007213 */ /* 0x000fe20000000000 */
[----:B------:R-:W-:Y:S01]  /*53e0*/  IMAD.MOV.U32 R24, RZ, RZ, RZ ;  /* 0x000000ffff187224 */ /* 0x000fe200078e00ff */
[----:B------:R-:W1:Y:S01]  /*53f0*/  I2F.RP R8, R12 ;  /* 0x0000000c00087306 */ /* 0x000e620000209400 */
[----:B------:R-:W-:Y:S01]  /*5400*/  IABS R50, R4 ;  /* 0x0000000400327213 */ /* 0x000fe20000000000 */
[----:B------:R-:W-:Y:S01]  /*5410*/  ULDC.64 UR6, c[0x0][0x218] ;  /* 0x0000860000067ab9 */ /* 0x000fe20000000a00 */
[----:B------:R-:W-:Y:S01]  /*5420*/  IABS R44, R21 ;  /* 0x00000015002c7213 */ /* 0x000fe20000000000 */
[----:B------:R-:W-:Y:S01]  /*5430*/  ULDC UR5, c[0x0][0x240] ;  /* 0x0000900000057ab9 */ /* 0x000fe20000000800 */
[----:B------:R-:W-:Y:S01]  /*5440*/  ISETP.GE.AND P4, PT, R4, RZ, PT ;  /* 0x000000ff0400720c */ /* 0x000fe20003f86270 */
[----:B------:R-:W-:Y:S01]  /*5450*/  ULDC UR56, c[0x0][0x234] ;  /* 0x00008d0000387ab9 */ /* 0x000fe20000000800 */
[----:B0-----:R-:W2:Y:S01]  /*5460*/  LDL R55, [R1+0x1fa0] ;  /* 0x001fa00001377983 */ /* 0x001ea20000100800 */
[----:B------:R-:W0:Y:S01]  /*5470*/  I2F.RP R26, R0 ;  /* 0x00000000001a7306 */ /* 0x000e220000209400 */
[----:B------:R-:W-:Y:S01]  /*5480*/  ULDC.64 UR34, c[0x0][0x210] ;  /* 0x0000840000227ab9 */ /* 0x000fe20000000a00 */
[----:B------:R-:W-:Y:S01]  /*5490*/  ULDC UR13, c[0x0][0x238] ;  /* 0x00008e00000d7ab9 */ /* 0x000fe20000000800 */
[----:B------:R3:W-:Y:S01]  /*54a0*/  STL [R1+0x5aec], R56 ;  /* 0x005aec3801007387 */ /* 0x0007e20000100800 */
[----:B------:R-:W-:Y:S01]  /*54b0*/  ULDC UR57, c[0x0][0x238] ;  /* 0x00008e0000397ab9 */ /* 0x000fe20000000800 */
[----:B------:R-:W-:Y:S01]  /*54c0*/  ULDC UR58, c[0x0][0x238] ;  /* 0x00008e00003a7ab9 */ /* 0x000fe20000000800 */
[----:B------:R-:W-:Y:S01]  /*54d0*/  ULDC UR59, c[0x0][0x238] ;  /* 0x00008e00003b7ab9 */ /* 0x000fe20000000800 */
[----:B------:R-:W-:Y:S01]  /*54e0*/  ULDC UR60, c[0x0][0x238] ;  /* 0x00008e00003c7ab9 */ /* 0x000fe20000000800 */
[----:B-1----:R-:W1:Y:S01]  /*54f0*/  MUFU.RCP R8, R8 ;  /* 0x0000000800087308 */ /* 0x002e620000001000 */
[----:B------:R-:W-:Y:S01]  /*5500*/  ULDC UR61, c[0x0][0x238] ;  /* 0x00008e00003d7ab9 */ /* 0x000fe20000000800 */
[----:B------:R-:W-:Y:S01]  /*5510*/  ULDC UR8, c[0x0][0x238] ;  /* 0x00008e0000087ab9 */ /* 0x000fe20000000800 */
[----:B------:R-:W-:Y:S01]  /*5520*/  ULDC UR9, c[0x0][0x238] ;  /* 0x00008e0000097ab9 */ /* 0x000fe20000000800 */
[----:B------:R-:W-:Y:S01]  /*5530*/  ULDC UR10, c[0x0][0x238] ;  /* 0x00008e00000a7ab9 */ /* 0x000fe20000000800 */
[----:B---3--:R-:W3:Y:S01]  /*5540*/  LDL R56, [R1+0x1f9c] ;  /* 0x001f9c0001387983 */ /* 0x008ee20000100800 */
[----:B------:R-:W-:Y:S01]  /*5550*/  ULDC UR11, c[0x0][0x238] ;  /* 0x00008e00000b7ab9 */ /* 0x000fe20000000800 */
[----:B------:R-:W-:Y:S01]  /*5560*/  ULDC UR12, c[0x0][0x238] ;  /* 0x00008e00000c7ab9 */ /* 0x000fe20000000800 */
[----:B------:R-:W-:Y:S01]  /*5570*/  ULDC UR14, c[0x0][0x238] ;  /* 0x00008e00000e7ab9 */ /* 0x000fe20000000800 */
[----:B------:R4:W-:Y:S01]  /*5580*/  STL [R1+0x5ae8], R57 ;  /* 0x005ae83901007387 */ /* 0x0009e20000100800 */
[----:B0-----:R-:W0:Y:S01]  /*5590*/  MUFU.RCP R26, R26 ;  /* 0x0000001a001a7308 */ /* 0x001e220000001000 */
[----:B------:R-:W-:Y:S01]  /*55a0*/  ULDC UR15, c[0x0][0x238] ;  /* 0x00008e00000f7ab9 */ /* 0x000fe20000000800 */
[----:B------:R-:W-:Y:S01]  /*55b0*/  ULDC UR16, c[0x0][0x238] ;  /* 0x00008e0000107ab9 */ /* 0x000fe20000000800 */
[----:B------:R-:W-:Y:S01]  /*55c0*/  ULDC UR17, c[0x0][0x238] ;  /* 0x00008e0000117ab9 */ /* 0x000fe20000000800 */
[----:B------:R-:W-:Y:S01]  /*55d0*/  ULDC UR18, c[0x0][0x238] ;  /* 0x00008e0000127ab9 */ /* 0x000fe20000000800 */
[----:B------:R-:W-:Y:S01]  /*55e0*/  ULDC UR19, c[0x0][0x238] ;  /* 0x00008e0000137ab9 */ /* 0x000fe20000000800 */
[----:B------:R-:W-:Y:S01]  /*55f0*/  ULDC UR20, c[0x0][0x238] ;  /* 0x00008e0000147ab9 */ /* 0x000fe20000000800 */
[----:B------:R-:W-:Y:S01]  /*5600*/  ULDC UR21, c[0x0][0x238] ;  /* 0x00008e0000157ab9 */ /* 0x000fe20000000800 */
[----:B------:R-:W-:Y:S01]  /*5610*/  ULDC UR22, c[0x0][0x238] ;  /* 0x00008e0000167ab9 */ /* 0x000fe20000000800 */
[----:B----4-:R-:W4:Y:S01]  /*5620*/  LDL R57, [R1+0x1f98] ;  /* 0x001f980001397983 */ /* 0x010f220000100800 */
[----:B------:R-:W-:Y:S01]  /*5630*/  ULDC UR23, c[0x0][0x238] ;  /* 0x00008e0000177ab9 */ /* 0x000fe20000000800 */
[----:B------:R-:W-:Y:S01]  /*5640*/  ULDC UR24, c[0x0][0x238] ;  /* 0x00008e0000187ab9 */ /* 0x000fe20000000800 */
[----:B------:R-:W-:Y:S01]  /*5650*/  ULDC UR25, c[0x0][0x238] ;  /* 0x00008e0000197ab9 */ /* 0x000fe20000000800 */
[----:B------:R5:W-:Y:S01]  /*5660*/  STL [R1+0x5ae4], R58 ;  /* 0x005ae43a01007387 */ /* 0x000be20000100800 */
[----:B-1----:R-:W-:Y:S01]  /*5670*/  VIADD R8, R8, 0xffffffe ;  /* 0x0ffffffe08087836 */ /* 0x002fe20000000000 */
        /* <DEDUP_REMOVED lines=8> */
[----:B-----5:R-:W5:Y:S01]  /*5700*/  LDL R58, [R1+0x1fb0] ;  /* 0x001fb000013a7983 */ /* 0x020f620000100800 */
[----:B------:R-:W-:Y:S01]  /*5710*/  ULDC UR38, c[0x0][0x238] ;  /* 0x00008e0000267ab9 */ /* 0x000fe20000000800 */
[----:B------:R-:W-:Y:S01]  /*5720*/  ULDC UR39, c[0x0][0x238] ;  /* 0x00008e0000277ab9 */ /* 0x000fe20000000800 */
[----:B------:R-:W-:Y:S01]  /*5730*/  ULDC UR40, c[0x0][0x238] ;  /* 0x00008e0000287ab9 */ /* 0x000fe20000000800 */
[----:B------:R1:W-:Y:S01]  /*5740*/  STL [R1+0x5ae0], R59 ;  /* 0x005ae03b01007387 */ /* 0x0003e20000100800 */
[----:B------:R-:W0:Y:S01]  /*5750*/  F2I.FTZ.U32.TRUNC.NTZ R25, R8 ;  /* 0x0000000800197305 */ /* 0x000e22000021f000 */
        /* <DEDUP_REMOVED lines=8> */
[----:B-1----:R-:W5:Y:S01]  /*57e0*/  LDL R59, [R1+0x1fac] ;  /* 0x001fac00013b7983 */ /* 0x002f620000100800 */
[----:B------:R-:W-:Y:S01]  /*57f0*/  ULDC UR49, c[0x0][0x238] ;  /* 0x00008e0000317ab9 */ /* 0x000fe20000000800 */
[----:B------:R-:W-:Y:S01]  /*5800*/  ULDC UR50, c[0x0][0x238] ;  /* 0x00008e0000327ab9 */ /* 0x000fe20000000800 */
[----:B------:R-:W-:Y:S01]  /*5810*/  ULDC UR51, c[0x0][0x238] ;  /* 0x00008e0000337ab9 */ /* 0x000fe20000000800 */
[----:B------:R1:W-:Y:S01]  /*5820*/  STL [R1+0x5adc], R60 ;  /* 0x005adc3c01007387 */ /* 0x0003e20000100800 */
[----:B0-----:R-:W-:Y:S01]  /*5830*/  VIADD R26, R26, 0xffffffe ;  /* 0x0ffffffe1a1a7836 */ /* 0x001fe20000000000 */
[----:B------:R-:W-:Y:S01]  /*5840*/  ULDC UR52, c[0x0][0x238] ;  /* 0x00008e0000347ab9 */ /* 0x000fe20000000800 */
[----:B------:R-:W-:Y:S01]  /*5850*/  ULDC UR53, c[0x0][0x238] ;  /* 0x00008e0000357ab9 */ /* 0x000fe20000000800 */
[----:B------:R-:W-:Y:S01]  /*5860*/  ULDC UR54, c[0x0][0x238] ;  /* 0x00008e0000367ab9 */ /* 0x000fe20000000800 */
[----:B------:R-:W-:Y:S01]  /*5870*/  ULDC UR55, c[0x0][0x238] ;  /* 0x00008e0000377ab9 */ /* 0x000fe20000000800 */
[----:B-1----:R-:W5:Y:S04]  /*5880*/  LDL R60, [R1+0x1fa8] ;  /* 0x001fa800013c7983 */ /* 0x002f680000100800 */
[----:B------:R0:W-:Y:S01]  /*5890*/  STL [R1+0x5ab4], R3 ;  /* 0x005ab40301007387 */ /* 0x0001e20000100800 */
[----:B------:R1:W1:Y:S03]  /*58a0*/  F2I.FTZ.U32.TRUNC.NTZ R27, R26 ;  /* 0x0000001a001b7305 */ /* 0x000266000021f000 */
[----:B0-----:R-:W5:Y:S01]  /*58b0*/  LDL R3, [R1+0x1fa4] ;  /* 0x001fa40001037983 */ /* 0x001f620000100800 */
[----:B------:R-:W-:Y:S01]  /*58c0*/  IMAD.MOV R8, RZ, RZ, -R25 ;  /* 0x000000ffff087224 */ /* 0x000fe200078e0a19 */
[----:B------:R-:W-:Y:S01]  /*58d0*/  IABS R4, R5 ;  /* 0x0000000500047213 */ /* 0x000fe20000000000 */
[----:B-1----:R-:W-:-:S02]  /*58e0*/  IMAD.MOV.U32 R26, RZ, RZ, RZ ;  /* 0x000000ffff1a7224 */ /* 0x002fc400078e00ff */
[----:B------:R-:W-:Y:S02]  /*58f0*/  IMAD R46, R8, R12, RZ ;  /* 0x0000000c082e7224 */ /* 0x000fe400078e02ff */
[----:B------:R-:W-:Y:S02]  /*5900*/  IMAD.MOV R8, RZ, RZ, -R27 ;  /* 0x000000ffff087224 */ /* 0x000fe400078e0a1b */
[----:B------:R-:W-:-:S04]  /*5910*/  IMAD.HI.U32 R46, R25, R46, R24 ;  /* 0x0000002e192e7227 */ /* 0x000fc800078e0018 */
[----:B------:R-:W-:Y:S02]  /*5920*/  IMAD R8, R8, R0, RZ ;  /* 0x0000000008087224 */ /* 0x000fe400078e02ff */
[----:B------:R-:W-:-:S04]  /*5930*/  IMAD.HI.U32 R45, R46, R44, RZ ;  /* 0x0000002c2e2d7227 */ /* 0x000fc800078e00ff */
[----:B------:R-:W-:-:S04]  /*5940*/  IMAD.HI.U32 R8, R27, R8, R26 ;  /* 0x000000081b087227 */ /* 0x000fc800078e001a */
[----:B------:R-:W-:Y:S02]  /*5950*/  IMAD.MOV R45, RZ, RZ, -R45 ;  /* 0x000000ffff2d7224 */ /* 0x000fe400078e0a2d */
[----:B------:R-:W-:-:S04]  /*5960*/  IMAD.HI.U32 R51, R8, R50, RZ ;  /* 0x0000003208337227 */ /* 0x000fc800078e00ff */
[----:B------:R-:W-:Y:S02]  /*5970*/  IMAD.MOV R51, RZ, RZ, -R51 ;  /* 0x000000ffff337224 */ /* 0x000fe400078e0a33 */
[----:B------:R-:W-:Y:S02]  /*5980*/  IMAD R44, R12, R45, R44 ;  /* 0x0000002d0c2c7224 */ /* 0x000fe400078e022c */
[----:B------:R-:W-:Y:S02]  /*5990*/  IMAD R50, R0, R51, R50 ;  /* 0x0000003300327224 */ /* 0x000fe400078e0232 */
[----:B------:R-:W5:Y:S01]  /*59a0*/  LDL R51, [R1+0x1f94] ;  /* 0x001f940001337983 */ /* 0x000f620000100800 */
[----:B------:R-:W-:-:S13]  /*59b0*/  ISETP.GT.U32.AND P6, PT, R12, R44, PT ;  /* 0x0000002c0c00720c */ /* 0x000fda0003fc4070 */
[----:B------:R-:W-:Y:S01]  /*59c0*/  @!P6 IMAD.IADD R44, R44, 0x1, -R12 ;  /* 0x000000012c2ce824 */ /* 0x000fe200078e0a0c */
[----:B--2---:R-:W-:-:S05]  /*59d0*/  IABS R43, R55 ;  /* 0x00000037002b7213 */ /* 0x004fca0000000000 */
[----:B------:R-:W-:-:S04]  /*59e0*/  IMAD.HI.U32 R25, R46, R43, RZ ;  /* 0x0000002b2e197227 */ /* 0x000fc800078e00ff */
[----:B------:R-:W-:-:S04]  /*59f0*/  IMAD.MOV R25, RZ, RZ, -R25 ;  /* 0x000000ffff197224 */ /* 0x000fc800078e0a19 */
[----:B------:R-:W-:Y:S01]  /*5a00*/  IMAD R43, R12, R25, R43 ;  /* 0x000000190c2b7224 */ /* 0x000fe200078e022b */
[----:B---3--:R-:W-:-:S04]  /*5a10*/  IABS R42, R56 ;  /* 0x00000038002a7213 */ /* 0x008fc80000000000 */
[----:B------:R-:W-:Y:S01]  /*5a20*/  ISETP.GT.U32.AND P0, PT, R12, R43, PT ;  /* 0x0000002b0c00720c */ /* 0x000fe20003f04070 */
[----:B------:R-:W-:-:S04]  /*5a30*/  IMAD.HI.U32 R24, R46, R42, RZ ;  /* 0x0000002a2e187227 */ /* 0x000fc800078e00ff */
[----:B------:R-:W-:-:S04]  /*5a40*/  IMAD.MOV R24, RZ, RZ, -R24 ;  /* 0x000000ffff187224 */ /* 0x000fc800078e0a18 */
[----:B------:R-:W-:Y:S01]  /*5a50*/  IMAD R42, R12, R24, R42 ;  /* 0x000000180c2a7224 */ /* 0x000fe200078e022a */
[----:B----4-:R-:W-:-:S03]  /*5a60*/  IABS R41, R57 ;  /* 0x0000003900297213 */ /* 0x010fc60000000000 */
[----:B------:R-:W-:Y:S01]  /*5a70*/  @!P0 IMAD.IADD R43, R43, 0x1, -R12 ;  /* 0x000000012b2b8824 */ /* 0x000fe200078e0a0c */
[----:B------:R-:W-:Y:S01]  /*5a80*/  ISETP.GT.U32.AND P2, PT, R12, R42, PT ;  /* 0x0000002a0c00720c */ /* 0x000fe20003f44070 */
[----:B------:R-:W-:-:S04]  /*5a90*/  IMAD.HI.U32 R21, R46, R41, RZ ;  /* 0x000000292e157227 */ /* 0x000fc800078e00ff */
[----:B------:R-:W-:-:S04]  /*5aa0*/  IMAD.MOV R21, RZ, RZ, -R21 ;  /* 0x000000ffff157224 */ /* 0x000fc800078e0a15 */
[----:B------:R-:W-:Y:S01]  /*5ab0*/  IMAD R41, R12, R21, R41 ;  /* 0x000000150c297224 */ /* 0x000fe200078e0229 */
[----:B-----5:R-:W-:Y:S02]  /*5ac0*/  IABS R27, R58 ;  /* 0x0000003a001b7213 */ /* 0x020fe40000000000 */
[----:B------:R-:W-:Y:S01]  /*5ad0*/  IABS R21, R61 ;  /* 0x0000003d00157213 */ /* 0x000fe20000000000 */
[----:B------:R-:W-:Y:S01]  /*5ae0*/  @!P2 IMAD.IADD R42, R42, 0x1, -R12 ;  /* 0x000000012a2aa824 */ /* 0x000fe200078e0a0c */
[----:B------:R-:W-:Y:S01]  /*5af0*/  ISETP.GT.U32.AND P3, PT, R12, R41, PT ;  /* 0x000000290c00720c */ /* 0x000fe20003f64070 */
[----:B------:R-:W-:Y:S01]  /*5b00*/  IMAD.HI.U32 R49, R46, R27, RZ ;  /* 0x0000001b2e317227 */ /* 0x000fe200078e00ff */
[----:B------:R-:W-:-:S03]  /*5b10*/  ISETP.GT.U32.AND P2, PT, R12, R44, PT ;  /* 0x0000002c0c00720c */ /* 0x000fc60003f44070 */
[----:B------:R-:W-:Y:S02]  /*5b20*/  IMAD.MOV R49, RZ, RZ, -R49 ;  /* 0x000000ffff317224 */ /* 0x000fe400078e0a31 */
[----:B------:R-:W-:Y:S01]  /*5b30*/  IMAD.HI.U32 R45, R8, R21, RZ ;  /* 0x00000015082d7227 */ /* 0x000fe200078e00ff */
[----:B------:R-:W-:-:S03]  /*5b40*/  IABS R26, R59 ;  /* 0x0000003b001a7213 */ /* 0x000fc60000000000 */
[C---:B------:R-:W-:Y:S02]  /*5b50*/  IMAD R27, R12.reuse, R49, R27 ;  /* 0x000000310c1b7224 */ /* 0x040fe400078e021b */
[----:B------:R-:W-:Y:S01]  /*5b60*/  @!P3 IMAD.IADD R41, R41, 0x1, -R12 ;  /* 0x000000012929b824 */ /* 0x000fe200078e0a0c */
[----:B------:R-:W-:Y:S01]  /*5b70*/  ISETP.GT.U32.AND P3, PT, R12, R43, PT ;  /* 0x0000002b0c00720c */ /* 0x000fe20003f64070 */
[----:B------:R-:W-:Y:S01]  /*5b80*/  IMAD.HI.U32 R48, R46, R26, RZ ;  /* 0x0000001a2e307227 */ /* 0x000fe200078e00ff */
[----:B------:R-:W-:-:S03]  /*5b90*/  ISETP.GT.U32.AND P1, PT, R12, R27, PT ;  /* 0x0000001b0c00720c */ /* 0x000fc60003f24070 */
[----:B------:R-:W-:Y:S02]  /*5ba0*/  IMAD.MOV R48, RZ, RZ, -R48 ;  /* 0x000000ffff307224 */ /* 0x000fe400078e0a30 */
[----:B------:R-:W-:Y:S02]  /*5bb0*/  @!P2 IMAD.IADD R44, R44, 0x1, -R12 ;  /* 0x000000012c2ca824 */ /* 0x000fe400078e0a0c */
[C---:B------:R-:W-:Y:S01]  /*5bc0*/  IMAD R26, R12.reuse, R48, R26 ;  /* 0x000000300c1a7224 */ /* 0x040fe200078e021a */
[----:B------:R-:W-:Y:S01]  /*5bd0*/  IABS R25, R60 ;  /* 0x0000003c00197213 */ /* 0x000fe20000000000 */
[----:B------:R-:W-:Y:S02]  /*5be0*/  IMAD.MOV R45, RZ, RZ, -R45 ;  /* 0x000000ffff2d7224 */ /* 0x000fe400078e0a2d */
[----:B------:R-:W-:Y:S01]  /*5bf0*/  @!P3 IMAD.IADD R43, R43, 0x1, -R12 ;  /* 0x000000012b2bb824 */ /* 0x000fe200078e0a0c */
[----:B------:R-:W-:Y:S01]  /*5c00*/  ISETP.GT.U32.AND P5, PT, R12, R26, PT ;  /* 0x0000001a0c00720c */ /* 0x000fe20003fa4070 */
[----:B------:R-:W-:-:S04]  /*5c10*/  IMAD.HI.U32 R47, R46, R25, RZ ;  /* 0x000000192e2f7227 */ /* 0x000fc800078e00ff */
[----:B------:R-:W-:Y:S02]  /*5c20*/  IMAD.MOV R47, RZ, RZ, -R47 ;  /* 0x000000ffff2f7224 */ /* 0x000fe400078e0a2f */
[----:B------:R-:W-:Y:S01]  /*5c30*/  @!P1 IMAD.IADD R27, R27, 0x1, -R12 ;  /* 0x000000011b1b9824 */ /* 0x000fe200078e0a0c */
[C---:B------:R-:W-:Y:S01]  /*5c40*/  ISETP.GT.U32.AND P1, PT, R12.reuse, R41, PT ;  /* 0x000000290c00720c */ /* 0x040fe20003f24070 */
[----:B------:R-:W-:Y:S01]  /*5c50*/  IMAD R25, R12, R47, R25 ;  /* 0x0000002f0c197224 */ /* 0x000fe200078e0219 */
[----:B------:R-:W-:Y:S01]  /*5c60*/  IABS R24, R3 ;  /* 0x0000000300187213 */ /* 0x000fe20000000000 */
[----:B------:R-:W-:-:S03]  /*5c70*/  IMAD.HI.U32 R47, R8, R4, RZ ;  /* 0x00000004082f7227 */ /* 0x000fc600078e00ff */
[----:B------:R-:W-:Y:S01]  /*5c80*/  ISETP.GT.U32.AND P6, PT, R12, R25, PT ;  /* 0x000000190c00720c */ /* 0x000fe20003fc4070 */
[----:B------:R-:W-:-:S04]  /*5c90*/  IMAD.HI.U32 R46, R46, R24, RZ ;  /* 0x000000182e2e7227 */ /* 0x000fc800078e00ff */
[----:B------:R-:W-:Y:S02]  /*5ca0*/  IMAD.MOV R46, RZ, RZ, -R46 ;  /* 0x000000ffff2e7224 */ /* 0x000fe400078e0a2e */
[----:B------:R-:W-:Y:S01]  /*5cb0*/  @!P5 IMAD.IADD R26, R26, 0x1, -R12 ;  /* 0x000000011a1ad824 */ /* 0x000fe200078e0a0c */
[C---:B------:R-:W-:Y:S01]  /*5cc0*/  ISETP.GT.U32.AND P5, PT, R12.reuse, R42, PT ;  /* 0x0000002a0c00720c */ /* 0x040fe20003fa4070 */
[C---:B------:R-:W-:Y:S01]  /*5cd0*/  IMAD R24, R12.reuse, R46, R24 ;  /* 0x0000002e0c187224 */ /* 0x040fe200078e0218 */
[----:B------:R-:W-:Y:S01]  /*5ce0*/  IABS R46, R7 ;  /* 0x00000007002e7213 */ /* 0x000fe20000000000 */
[----:B------:R-:W-:Y:S01]  /*5cf0*/  IMAD.MOV R47, RZ, RZ, -R47 ;  /* 0x000000ffff2f7224 */ /* 0x000fe200078e0a2f */
[C---:B------:R-:W-:Y:S01]  /*5d00*/  ISETP.GT.U32.AND P2, PT, R12.reuse, R26, PT ;  /* 0x0000001a0c00720c */ /* 0x040fe20003f44070 */
[--C-:B------:R-:W-:Y:S01]  /*5d10*/  @!P6 IMAD.IADD R25, R25, 0x1, -R12.reuse ;  /* 0x000000011919e824 */ /* 0x100fe200078e0a0c */
[----:B------:R-:W-:Y:S01]  /*5d20*/  ISETP.GT.U32.AND P0, PT, R12, R24, PT ;  /* 0x000000180c00720c */ /* 0x000fe20003f04070 */
[----:B------:R-:W-:-:S02]  /*5d30*/  @!P1 IMAD.IADD R41, R41, 0x1, -R12 ;  /* 0x0000000129299824 */ /* 0x000fc400078e0a0c */
[----:B------:R-:W-:Y:S01]  /*5d40*/  IMAD R21, R0, R45, R21 ;  /* 0x0000002d00157224 */ /* 0x000fe200078e0215 */
[----:B------:R-:W-:Y:S01]  /*5d50*/  ISETP.GT.U32.AND P3, PT, R12, R25, PT ;  /* 0x000000190c00720c */ /* 0x000fe20003f64070 */
[----:B------:R-:W-:-:S08]  /*5d60*/  IMAD.HI.U32 R49, R8, R46, RZ ;  /* 0x0000002e08317227 */ /* 0x000fd000078e00ff */
[--C-:B------:R-:W-:Y:S01]  /*5d70*/  @!P0 IMAD.IADD R24, R24, 0x1, -R12.reuse ;  /* 0x0000000118188824 */ /* 0x100fe200078e0a0c */
[----:B------:R-:W-:Y:S01]  /*5d80*/  ISETP.GT.U32.AND P0, PT, R12, R27, PT ;  /* 0x0000001b0c00720c */ /* 0x000fe20003f04070 */
[--C-:B------:R-:W-:Y:S01]  /*5d90*/  @!P5 IMAD.IADD R42, R42, 0x1, -R12.reuse ;  /* 0x000000012a2ad824 */ /* 0x100fe200078e0a0c */
[----:B------:R-:W-:Y:S01]  /*5da0*/  ISETP.GE.AND P1, PT, R55, RZ, PT ;  /* 0x000000ff3700720c */ /* 0x000fe20003f26270 */
[----:B------:R-:W-:Y:S01]  /*5db0*/  @!P3 IMAD.IADD R25, R25, 0x1, -R12 ;  /* 0x000000011919b824 */ /* 0x000fe200078e0a0c */
[----:B------:R-:W-:Y:S01]  /*5dc0*/  ISETP.GT.U32.AND P6, PT, R12, R24, PT ;  /* 0x000000180c00720c */ /* 0x000fe20003fc4070 */
[----:B------:R-:W-:Y:S01]  /*5dd0*/  IMAD R4, R0, R47, R4 ;  /* 0x0000002f00047224 */ /* 0x000fe200078e0204 */
[----:B------:R-:W-:Y:S01]  /*5de0*/  ISETP.GE.AND P3, PT, R57, RZ, PT ;  /* 0x000000ff3900720c */ /* 0x000fe20003f66270 */
[----:B------:R-:W-:Y:S01]  /*5df0*/  @!P2 IMAD.IADD R26, R26, 0x1, -R12 ;  /* 0x000000011a1aa824 */ /* 0x000fe200078e0a0c */
[----:B------:R-:W-:Y:S01]  /*5e00*/  ISETP.GE.AND P5, PT, R51, RZ, PT ;  /* 0x000000ff3300720c */ /* 0x000fe20003fa6270 */
[----:B------:R-:W-:Y:S01]  /*5e10*/  IMAD.MOV.U32 R47, RZ, RZ, R41 ;  /* 0x000000ffff2f7224 */ /* 0x000fe200078e0029 */
[----:B------:R-:W-:Y:S01]  /*5e20*/  IABS R45, R6 ;  /* 0x00000006002d7213 */ /* 0x000fe20000000000 */
[----:B------:R-:W-:-:S02]  /*5e30*/  IMAD.MOV R49, RZ, RZ, -R49 ;  /* 0x000000ffff317224 */ /* 0x000fc400078e0a31 */
[--C-:B------:R-:W-:Y:S01]  /*5e40*/  @!P0 IMAD.IADD R27, R27, 0x1, -R12.reuse ;  /* 0x000000011b1b8824 */ /* 0x100fe200078e0a0c */
[----:B------:R-:W-:Y:S01]  /*5e50*/  ISETP.GE.AND P0, PT, R56, RZ, PT ;  /* 0x000000ff3800720c */ /* 0x000fe20003f06270 */
[----:B------:R-:W-:Y:S01]  /*5e60*/  IMAD.HI.U32 R48, R8, R45, RZ ;  /* 0x0000002d08307227 */ /* 0x000fe200078e00ff */
[----:B------:R-:W2:Y:S03]  /*5e70*/  LDL.LU R55, [R1+0x5af0] ;  /* 0x005af00001377983 */ /* 0x000ea60000300800 */
[----:B------:R-:W-:Y:S01]  /*5e80*/  @!P6 IMAD.IADD R24, R24, 0x1, -R12 ;  /* 0x000000011818e824 */ /* 0x000fe200078e0a0c */
[----:B------:R-:W-:Y:S02]  /*5e90*/  ISETP.GE.AND P6, PT, R58, RZ, PT ;  /* 0x000000ff3a00720c */ /* 0x000fe40003fc6270 */
[----:B------:R-:W-:Y:S01]  /*5ea0*/  ISETP.GE.AND P2, PT, R59, RZ, PT ;  /* 0x000000ff3b00720c */ /* 0x000fe20003f46270 */
[----:B------:R-:W-:Y:S01]  /*5eb0*/  @!P3 IMAD.MOV R47, RZ, RZ, -R47 ;  /* 0x000000ffff2fb224 */ /* 0x000fe200078e0a2f */
[----:B------:R-:W-:Y:S01]  /*5ec0*/  ISETP.GT.U32.AND P3, PT, R0, R21, PT ;  /* 0x000000150000720c */ /* 0x000fe20003f64070 */
[----:B------:R-:W-:Y:S01]  /*5ed0*/  @!P5 IMAD.MOV R44, RZ, RZ, -R44 ;  /* 0x000000ffff2cd224 */ /* 0x000fe200078e0a2c */
[----:B------:R-:W-:Y:S01]  /*5ee0*/  ISETP.GE.AND P5, PT, R60, RZ, PT ;  /* 0x000000ff3c00720c */ /* 0x000fe20003fa6270 */
[----:B------:R-:W-:Y:S01]  /*5ef0*/  IMAD.MOV R48, RZ, RZ, -R48 ;  /* 0x000000ffff307224 */ /* 0x000fe200078e0a30 */
[----:B------:R-:W3:Y:S01]  /*5f00*/  LDL.LU R56, [R1+0x5aec] ;  /* 0x005aec0001387983 */ /* 0x000ee20000300800 */
[----:B------:R-:W-:Y:S01]  /*5f10*/  @!P1 IMAD.MOV R43, RZ, RZ, -R43 ;  /* 0x000000ffff2b9224 */ /* 0x000fe200078e0a2b */
[----:B------:R-:W-:Y:S01]  /*5f20*/  ISETP.GE.AND P1, PT, R3, RZ, PT ;  /* 0x000000ff0300720c */ /* 0x000fe20003f26270 */
[----:B------:R-:W-:-:S02]  /*5f30*/  @!P0 IMAD.MOV R42, RZ, RZ, -R42 ;  /* 0x000000ffff2a8224 */ /* 0x000fc400078e0a2a */
[----:B------:R-:W-:Y:S01]  /*5f40*/  @!P6 IMAD.MOV R27, RZ, RZ, -R27 ;  /* 0x000000ffff1be224 */ /* 0x000fe200078e0a1b */
[C---:B------:R-:W-:Y:S01]  /*5f50*/  ISETP.GT.U32.AND P6, PT, R0.reuse, R50, PT ;  /* 0x000000320000720c */ /* 0x040fe20003fc4070 */
[----:B------:R-:W-:Y:S01]  /*5f60*/  IMAD R45, R0, R48, R45 ;  /* 0x00000030002d7224 */ /* 0x000fe200078e022d */
[----:B------:R-:W-:Y:S01]  /*5f70*/  ISETP.NE.AND P0, PT, R2, RZ, PT ;  /* 0x000000ff0200720c */ /* 0x000fe20003f05270 */
[C---:B------:R-:W-:Y:S01]  /*5f80*/  IMAD R46, R0.reuse, R49, R46 ;  /* 0x00000031002e7224 */ /* 0x040fe200078e022e */
[----:B------:R-:W-:Y:S01]  /*5f90*/  LOP3.LUT R2, RZ, R2, RZ, 0x33, !PT ;  /* 0x00000002ff027212 */ /* 0x000fe200078e33ff */
[----:B------:R-:W-:Y:S01]  /*5fa0*/  @!P2 IMAD.MOV R26, RZ, RZ, -R26 ;  /* 0x000000ffff1aa224 */ /* 0x000fe200078e0a1a */
[----:B------:R-:W-:Y:S01]  /*5fb0*/  ISETP.GT.U32.AND P2, PT, R0, R4, PT ;  /* 0x000000040000720c */ /* 0x000fe20003f44070 */
[----:B------:R-:W-:Y:S01]  /*5fc0*/  IMAD.MOV.U32 R48, RZ, RZ, R25 ;  /* 0x000000ffff307224 */ /* 0x000fe200078e0019 */
[----:B------:R-:W-:Y:S01]  /*5fd0*/  SEL R3, R2, R44, !P0 ;  /* 0x0000002c02037207 */ /* 0x000fe20004000000 */
[----:B------:R-:W-:Y:S01]  /*5fe0*/  @!P3 IMAD.IADD R21, R21, 0x1, -R0 ;  /* 0x000000011515b824 */ /* 0x000fe200078e0a00 */
[C---:B------:R-:W-:Y:S01]  /*5ff0*/  ISETP.GT.U32.AND P3, PT, R0.reuse, R46, PT ;  /* 0x0000002e0000720c */ /* 0x040fe20003f64070 */
[----:B------:R-:W-:Y:S01]  /*6000*/  @!P5 IMAD.MOV R48, RZ, RZ, -R48 ;  /* 0x000000ffff30d224 */ /* 0x000fe200078e0a30 */
[----:B------:R-:W4:Y:S01]  /*6010*/  LDL.LU R57, [R1+0x5ae8] ;  /* 0x005ae80001397983 */ /* 0x000f220000300800 */
[----:B------:R-:W-:-:S03]  /*6020*/  ISETP.GT.U32.AND P5, PT, R0, R45, PT ;  /* 0x0000002d0000720c */ /* 0x000fc60003fa4070 */
[----:B------:R-:W5:Y:S01]  /*6030*/  LDL.LU R58, [R1+0x5ae4] ;  /* 0x005ae400013a7983 */ /* 0x000f620000300800 */
[----:B------:R-:W-:-:S03]  /*6040*/  SEL R43, R2, R43, !P0 ;  /* 0x0000002b022b7207 */ /* 0x000fc60004000000 */
[----:B------:R-:W5:Y:S01]  /*6050*/  LDL.LU R59, [R1+0x5ae0] ;  /* 0x005ae000013b7983 */ /* 0x000f620000300800 */
[----:B------:R-:W-:Y:S01]  /*6060*/  SEL R42, R2, R42, !P0 ;  /* 0x0000002a022a7207 */ /* 0x000fe20004000000 */
[----:B------:R-:W-:Y:S02]  /*6070*/  @!P6 IMAD.IADD R50, R50, 0x1, -R0 ;  /* 0x000000013232e824 */ /* 0x000fe400078e0a00 */
[----:B------:R-:W5:Y:S01]  /*6080*/  LDL.LU R60, [R1+0x5adc] ;  /* 0x005adc00013c7983 */ /* 0x000f620000300800 */
[----:B------:R-:W-:-:S03]  /*6090*/  ISETP.GT.U32.AND P6, PT, R0, R21, PT ;  /* 0x000000150000720c */ /* 0x000fc60003fc4070 */
[----:B------:R0:W-:Y:S01]  /*60a0*/  STL [R1+0x344], R3 ;  /* 0x0003440301007387 */ /* 0x0001e20000100800 */
[----:B------:R-:W-:Y:S01]  /*60b0*/  @!P1 IMAD.MOV R24, RZ, RZ, -R24 ;  /* 0x000000ffff189224 */ /* 0x000fe200078e0a18 */
[----:B------:R-:W-:Y:S01]  /*60c0*/  IABS R12, R9 ;  /* 0x00000009000c7213 */ /* 0x000fe20000000000 */
[--C-:B------:R-:W-:Y:S01]  /*60d0*/  @!P2 IMAD.IADD R4, R4, 0x1, -R0.reuse ;  /* 0x000000010404a824 */ /* 0x100fe200078e0a00 */
[----:B------:R-:W-:Y:S01]  /*60e0*/  STL [R1+0x340], R43 ;  /* 0x0003402b01007387 */ /* 0x000fe20000100800 */
[----:B------:R-:W-:Y:S02]  /*60f0*/  IABS R41, R10 ;  /* 0x0000000a00297213 */ /* 0x000fe40000000000 */
[C---:B0-----:R-:W-:Y:S01]  /*6100*/  SEL R3, R2.reuse, R47, !P0 ;  /* 0x0000002f02037207 */ /* 0x041fe20004000000 */
[----:B------:R-:W-:Y:S01]  /*6110*/  STL [R1+0x33c], R42 ;  /* 0x00033c2a01007387 */ /* 0x000fe20000100800 */
[----:B------:R-:W-:Y:S01]  /*6120*/  SEL R27, R2, R27, !P0 ;  /* 0x0000001b021b7207 */ /* 0x000fe20004000000 */
[--C-:B------:R-:W-:Y:S01]  /*6130*/  @!P3 IMAD.IADD R46, R46, 0x1, -R0.reuse ;  /* 0x000000012e2eb824 */ /* 0x100fe200078e0a00 */
[----:B------:R-:W-:Y:S01]  /*6140*/  SEL R26, R2, R26, !P0 ;  /* 0x0000001a021a7207 */ /* 0x000fe20004000000 */
[----:B------:R0:W-:Y:S01]  /*6150*/  STL [R1+0x338], R3 ;  /* 0x0003380301007387 */ /* 0x0001e20000100800 */
[----:B------:R-:W-:Y:S01]  /*6160*/  ISETP.GE.AND P1, PT, R5, RZ, PT ;  /* 0x000000ff0500720c */ /* 0x000fe20003f26270 */
[----:B------:R-:W-:Y:S01]  /*6170*/  @!P5 IMAD.IADD R45, R45, 0x1, -R0 ;  /* 0x000000012d2dd824 */ /* 0x000fe200078e0a00 */
[----:B------:R-:W-:Y:S01]  /*6180*/  ISETP.GT.U32.AND P3, PT, R0, R4, PT ;  /* 0x000000040000720c */ /* 0x000fe20003f64070 */
[----:B------:R-:W-:Y:S01]  /*6190*/  IMAD.HI.U32 R25, R8, R12, RZ ;  /* 0x0000000c08197227 */ /* 0x000fe200078e00ff */
[----:B------:R-:W-:-:S02]  /*61a0*/  ISETP.GE.AND P5, PT, R61, RZ, PT ;  /* 0x000000ff3d00720c */ /* 0x000fc40003fa6270 */
[C---:B0-----:R-:W-:Y:S02]  /*61b0*/  SEL R3, R2.reuse, R48, !P0 ;  /* 0x0000003002037207 */ /* 0x041fe40004000000 */
[----:B------:R-:W-:Y:S01]  /*61c0*/  SEL R2, R2, R24, !P0 ;  /* 0x0000001802027207 */ /* 0x000fe20004000000 */
[----:B------:R-:W-:Y:S01]  /*61d0*/  IMAD.HI.U32 R5, R8, R41, RZ ;  /* 0x0000002908057227 */ /* 0x000fe200078e00ff */
[----:B------:R-:W-:Y:S01]  /*61e0*/  ISETP.GT.U32.AND P0, PT, R0, R50, PT ;  /* 0x000000320000720c */ /* 0x000fe20003f04070 */
[----:B------:R-:W-:Y:S02]  /*61f0*/  STL [R1+0x334], R27 ;  /* 0x0003341b01007387 */ /* 0x000fe40000100800 */
[----:B------:R-:W-:Y:S02]  /*6200*/  IMAD.MOV R25, RZ, RZ, -R25 ;  /* 0x000000ffff197224 */ /* 0x000fe400078e0a19 */
[----:B------:R-:W-:Y:S01]  /*6210*/  IMAD.MOV R5, RZ, RZ, -R5 ;  /* 0x000000ffff057224 */ /* 0x000fe200078e0a05 */
[----:B------:R-:W-:Y:S01]  /*6220*/  STL [R1+0x330], R26 ;  /* 0x0003301a01007387 */ /* 0x000fe20000100800 */
[----:B------:R-:W-:-:S03]  /*6230*/  @!P6 IMAD.IADD R21, R21, 0x1, -R0 ;  /* 0x000000011515e824 */ /* 0x000fc600078e0a00 */
[----:B------:R-:W-:Y:S01]  /*6240*/  STL [R1+0x32c], R3 ;  /* 0x00032c0301007387 */ /* 0x000fe20000100800 */
[----:B------:R-:W-:-:S03]  /*6250*/  IMAD R41, R0, R5, R41 ;  /* 0x0000000500297224 */ /* 0x000fc600078e0229 */
[----:B------:R0:W-:Y:S01]  /*6260*/  STL [R1+0x328], R2 ;  /* 0x0003280201007387 */ /* 0x0001e20000100800 */
[--C-:B------:R-:W-:Y:S02]  /*6270*/  @!P0 IMAD.IADD R50, R50, 0x1, -R0.reuse ;  /* 0x0000000132328824 */ /* 0x100fe400078e0a00 */
[----:B------:R-:W-:Y:S01]  /*6280*/  @!P3 IMAD.IADD R4, R4, 0x1, -R0 ;  /* 0x000000010404b824 */ /* 0x000fe200078e0a00 */
[C---:B------:R-:W-:Y:S01]  /*6290*/  ISETP.GT.U32.AND P3, PT, R0.reuse, R41, PT ;  /* 0x000000290000720c */ /* 0x040fe20003f64070 */
[----:B0-----:R-:W-:Y:S02]  /*62a0*/  IMAD R2, R0, R25, R12 ;  /* 0x0000001900027224 */ /* 0x001fe400078e020c */
[----:B------:R-:W-:-:S04]  /*62b0*/  IMAD.MOV.U32 R12, RZ, RZ, R21 ;  /* 0x000000ffff0c7224 */ /* 0x000fc800078e0015 */
[----:B------:R-:W-:Y:S01]  /*62c0*/  @!P5 IMAD.MOV R12, RZ, RZ, -R12 ;  /* 0x000000ffff0cd224 */ /* 0x000fe200078e0a0c */
[----:B------:R-:W-:Y:S01]  /*62d0*/  ISETP.GT.U32.AND P5, PT, R0, R2, PT ;  /* 0x000000020000720c */ /* 0x000fe20003fa4070 */
[----:B------:R-:W-:Y:S01]  /*62e0*/  IMAD.MOV.U32 R3, RZ, RZ, R50 ;  /* 0x000000ffff037224 */ /* 0x000fe200078e0032 */
[----:B------:R-:W-:-:S03]  /*62f0*/  IABS R5, R11 ;  /* 0x0000000b00057213 */ /* 0x000fc60000000000 */
[----:B------:R-:W-:Y:S01]  /*6300*/  @!P4 IMAD.MOV R3, RZ, RZ, -R3 ;  /* 0x000000ffff03c224 */ /* 0x000fe200078e0a03 */
[----:B------:R-:W-:Y:S01]  /*6310*/  STL [R1+0x5ab8], R12 ;  /* 0x005ab80c01007387 */ /* 0x000fe20000100800 */
[----:B------:R-:W-:Y:S01]  /*6320*/  ISETP.GE.AND P2, PT, R6, RZ, PT ;  /* 0x000000ff0600720c */ /* 0x000fe20003f46270 */
[----:B------:R-:W-:Y:S01]  /*6330*/  @!P3 IMAD.IADD R41, R41, 0x1, -R0 ;  /* 0x000000012929b824 */ /* 0x000fe200078e0a00 */
[C---:B------:R-:W-:Y:S01]  /*6340*/  ISETP.GT.U32.AND P0, PT, R0.reuse, R45, PT ;  /* 0x0000002d0000720c */ /* 0x040fe20003f04070 */
[----:B------:R0:W-:Y:S01]  /*6350*/  STL [R1+0x8], R3 ;  /* 0x0000080301007387 */ /* 0x0001e20000100800 */
[----:B------:R-:W-:Y:S02]  /*6360*/  ISETP.GT.U32.AND P6, PT, R0, R46, PT ;  /* 0x0000002e0000720c */ /* 0x000fe40003fc4070 */
[----:B------:R-:W-:Y:S01]  /*6370*/  ISETP.GE.AND P4, PT, R7, RZ, PT ;  /* 0x000000ff0700720c */ /* 0x000fe20003f86270 */
[----:B------:R-:W-:Y:S01]  /*6380*/  IMAD.HI.U32 R7, R8, R5, RZ ;  /* 0x0000000508077227 */ /* 0x000fe200078e00ff */
[----:B------:R-:W-:-:S03]  /*6390*/  IABS R6, R13 ;  /* 0x0000000d00067213 */ /* 0x000fc60000000000 */
[----:B------:R-:W-:Y:S02]  /*63a0*/  @!P5 IMAD.IADD R2, R2, 0x1, -R0 ;  /* 0x000000010202d824 */ /* 0x000fe400078e0a00 */
[----:B0-----:R-:W-:Y:S02]  /*63b0*/  IMAD.MOV.U32 R3, RZ, RZ, R4 ;  /* 0x000000ffff037224 */ /* 0x001fe400078e0004 */
[----:B------:R-:W-:Y:S02]  /*63c0*/  IMAD.MOV R4, RZ, RZ, -R7 ;  /* 0x000000ffff047224 */ /* 0x000fe400078e0a07 */
[----:B------:R-:W-:Y:S01]  /*63d0*/  @!P1 IMAD.MOV R3, RZ, RZ, -R3 ;  /* 0x000000ffff039224 */ /* 0x000fe200078e0a03 */
[----:B------:R-:W-:Y:S01]  /*63e0*/  ISETP.GT.U32.AND P1, PT, R0, R41, PT ;  /* 0x000000290000720c */ /* 0x000fe20003f24070 */
[----:B------:R-:W-:Y:S01]  /*63f0*/  IMAD.HI.U32 R7, R8, R6, RZ ;  /* 0x0000000608077227 */ /* 0x000fe200078e00ff */
[----:B------:R-:W-:-:S03]  /*6400*/  ISETP.GT.U32.AND P3, PT, R0, R2, PT ;  /* 0x000000020000720c */ /* 0x000fc60003f64070 */
[----:B------:R-:W-:Y:S01]  /*6410*/  IMAD R4, R0, R4, R5 ;  /* 0x0000000400047224 */ /* 0x000fe200078e0205 */
[----:B------:R-:W-:Y:S01]  /*6420*/  IABS R5, R14 ;  /* 0x0000000e00057213 */ /* 0x000fe20000000000 */
[----:B------:R-:W-:Y:S02]  /*6430*/  IMAD.MOV R7, RZ, RZ, -R7 ;  /* 0x000000ffff077224 */ /* 0x000fe400078e0a07 */
[--C-:B------:R-:W-:Y:S02]  /*6440*/  @!P0 IMAD.IADD R45, R45, 0x1, -R0.reuse ;  /* 0x000000012d2d8824 */ /* 0x100fe400078e0a00 */
[----:B------:R-:W-:Y:S01]  /*6450*/  @!P6 IMAD.IADD R46, R46, 0x1, -R0 ;  /* 0x000000012e2ee824 */ /* 0x000fe200078e0a00 */
[----:B------:R-:W-:Y:S01]  /*6460*/  ISETP.GE.AND P6, PT, R10, RZ, PT ;  /* 0x000000ff0a00720c */ /* 0x000fe20003fc6270 */
[----:B------:R-:W-:Y:S01]  /*6470*/  IMAD R6, R0, R7, R6 ;  /* 0x0000000700067224 */ /* 0x000fe200078e0206 */
[----:B------:R0:W-:Y:S01]  /*6480*/  STL [R1+0x4], R3 ;  /* 0x0000040301007387 */ /* 0x0001e20000100800 */
[----:B------:R-:W-:Y:S01]  /*6490*/  IMAD.HI.U32 R7, R8, R5, RZ ;  /* 0x0000000508077227 */ /* 0x000fe200078e00ff */
[----:B------:R-:W-:-:S02]  /*64a0*/  ISETP.GE.AND P0, PT, R9, RZ, PT ;  /* 0x000000ff0900720c */ /* 0x000fc40003f06270 */
[----:B------:R-:W-:Y:S01]  /*64b0*/  ISETP.GE.AND P5, PT, R11, RZ, PT ;  /* 0x000000ff0b00720c */ /* 0x000fe20003fa6270 */
[--C-:B------:R-:W-:Y:S01]  /*64c0*/  @!P1 IMAD.IADD R41, R41, 0x1, -R0.reuse ;  /* 0x0000000129299824 */ /* 0x100fe200078e0a00 */
[----:B------:R-:W-:Y:S01]  /*64d0*/  IABS R21, R18 ;  /* 0x0000001200157213 */ /* 0x000fe20000000000 */
[----:B------:R-:W-:Y:S02]  /*64e0*/  IMAD.MOV R9, RZ, RZ, -R7 ;  /* 0x000000ffff097224 */ /* 0x000fe400078e0a07 */
[----:B0-----:R-:W-:Y:S02]  /*64f0*/  IMAD.MOV.U32 R3, RZ, RZ, R45 ;  /* 0x000000ffff037224 */ /* 0x001fe400078e002d */
[----:B------:R-:W-:Y:S01]  /*6500*/  @!P3 IMAD.IADD R2, R2, 0x1, -R0 ;  /* 0x000000010202b824 */ /* 0x000fe200078e0a00 */
[C---:B------:R-:W-:Y:S01]  /*6510*/  ISETP.GT.U32.AND P3, PT, R0.reuse, R6, PT ;  /* 0x000000060000720c */ /* 0x040fe20003f64070 */
[----:B------:R-:W-:Y:S01]  /*6520*/  @!P2 IMAD.MOV R3, RZ, RZ, -R3 ;  /* 0x000000ffff03a224 */ /* 0x000fe200078e0a03 */
[C---:B------:R-:W-:Y:S01]  /*6530*/  ISETP.GT.U32.AND P2, PT, R0.reuse, R4, PT ;  /* 0x000000040000720c */ /* 0x040fe20003f44070 */
[----:B------:R-:W-:Y:S01]  /*6540*/  IMAD R5, R0, R9, R5 ;  /* 0x0000000900057224 */ /* 0x000fe200078e0205 */
[----:B------:R-:W-:Y:S01]  /*6550*/  ISETP.GE.AND P1, PT, R14, RZ, PT ;  /* 0x000000ff0e00720c */ /* 0x000fe20003f26270 */
[----:B------:R-:W-:Y:S01]  /*6560*/  IMAD.MOV.U32 R14, RZ, RZ, R41 ;  /* 0x000000ffff0e7224 */ /* 0x000fe200078e0029 */
[----:B------:R-:W-:Y:S01]  /*6570*/  IABS R24, R22 ;  /* 0x0000001600187213 */ /* 0x000fe20000000000 */
[----:B------:R-:W-:Y:S01]  /*6580*/  IMAD.MOV.U32 R61, RZ, RZ, R46 ;  /* 0x000000ffff3d7224 */ /* 0x000fe200078e002e */
[----:B------:R-:W-:Y:S01]  /*6590*/  IABS R25, R23 ;  /* 0x0000001700197213 */ /* 0x000fe20000000000 */
[----:B------:R-:W-:Y:S01]  /*65a0*/  @!P6 IMAD.MOV R14, RZ, RZ, -R14 ;  /* 0x000000ffff0ee224 */ /* 0x000fe200078e0a0e */
[----:B------:R-:W-:Y:S01]  /*65b0*/  ISETP.GT.U32.AND P6, PT, R0, R5, PT ;  /* 0x000000050000720c */ /* 0x000fe20003fc4070 */
[----:B------:R-:W-:Y:S01]  /*65c0*/  @!P4 IMAD.MOV R61, RZ, RZ, -R61 ;  /* 0x000000ffff3dc224 */ /* 0x000fe200078e0a3d */
[----:B------:R-:W-:Y:S01]  /*65d0*/  ISETP.GE.AND P4, PT, R13, RZ, PT ;  /* 0x000000ff0d00720c */ /* 0x000fe20003f86270 */
[----:B------:R-:W-:Y:S01]  /*65e0*/  IMAD.MOV.U32 R13, RZ, RZ, R2 ;  /* 0x000000ffff0d7224 */ /* 0x000fe200078e0002 */
[----:B------:R-:W-:Y:S01]  /*65f0*/  IABS R2, R15 ;  /* 0x0000000f00027213 */ /* 0x000fe20000000000 */
[--C-:B------:R-:W-:Y:S01]  /*6600*/  @!P3 IMAD.IADD R6, R6, 0x1, -R0.reuse ;  /* 0x000000010606b824 */ /* 0x100fe200078e0a00 */
[----:B------:R-:W-:Y:S01]  /*6610*/  IABS R27, R29 ;  /* 0x0000001d001b7213 */ /* 0x000fe20000000000 */
[----:B------:R-:W-:Y:S01]  /*6620*/  @!P2 IMAD.IADD R4, R4, 0x1, -R0 ;  /* 0x000000010404a824 */ /* 0x000fe200078e0a00 */
[----:B------:R-:W-:Y:S01]  /*6630*/  IABS R26, R28 ;  /* 0x0000001c001a7213 */ /* 0x000fe20000000000 */
[----:B------:R-:W-:Y:S01]  /*6640*/  IMAD.MOV.U32 R7, RZ, RZ, R2 ;  /* 0x000000ffff077224 */ /* 0x000fe200078e0002 */
[C---:B------:R-:W-:Y:S01]  /*6650*/  ISETP.GT.U32.AND P3, PT, R0.reuse, R6, PT ;  /* 0x000000060000720c */ /* 0x040fe20003f64070 */
[----:B------:R-:W5:Y:S01]  /*6660*/  LDL.LU R47, [R1+0xc] ;  /* 0x00000c00012f7983 */ /* 0x000f620000300800 */
[----:B------:R-:W-:Y:S01]  /*6670*/  ISETP.GT.U32.AND P2, PT, R0, R4, PT ;  /* 0x000000040000720c */ /* 0x000fe20003f44070 */
[----:B------:R-:W-:Y:S01]  /*6680*/  IMAD.HI.U32 R11, R8, R7, RZ ;  /* 0x00000007080b7227 */ /* 0x000fe200078e00ff */
[----:B------:R-:W-:Y:S01]  /*6690*/  IABS R9, R16 ;  /* 0x0000001000097213 */ /* 0x000fe20000000000 */
[----:B------:R-:W5:Y:S02]  /*66a0*/  LDL.LU R44, [R1+0x10] ;  /* 0x00001000012c7983 */ /* 0x000f640000300800 */
[----:B------:R-:W-:-:S02]  /*66b0*/  @!P6 IMAD.IADD R5, R5, 0x1, -R0 ;  /* 0x000000010505e824 */ /* 0x000fc400078e0a00 */
[----:B------:R-:W-:Y:S01]  /*66c0*/  IMAD.MOV R11, RZ, RZ, -R11 ;  /* 0x000000ffff0b7224 */ /* 0x000fe200078e0a0b */
[----:B------:R-:W-:Y:S01]  /*66d0*/  IABS R2, R17 ;  /* 0x0000001100027213 */ /* 0x000fe20000000000 */
[----:B------:R-:W-:Y:S01]  /*66e0*/  IMAD.HI.U32 R10, R8, R9, RZ ;  /* 0x00000009080a7227 */ /* 0x000fe200078e00ff */
[C---:B------:R-:W-:Y:S01]  /*66f0*/  ISETP.GT.U32.AND P6, PT, R0.reuse, R5, PT ;  /* 0x000000050000720c */ /* 0x040fe20003fc4070 */
[----:B------:R-:W5:Y:S02]  /*6700*/  LDL.LU R49, [R1+0x14] ;  /* 0x0000140001317983 */ /* 0x000f640000300800 */
[----:B------:R-:W-:Y:S02]  /*6710*/  IMAD R7, R0, R11, R7 ;  /* 0x0000000b00077224 */ /* 0x000fe400078e0207 */
[--C-:B------:R-:W-:Y:S02]  /*6720*/  @!P3 IMAD.IADD R6, R6, 0x1, -R0.reuse ;  /* 0x000000010606b824 */ /* 0x100fe400078e0a00 */
[----:B------:R-:W-:Y:S01]  /*6730*/  @!P2 IMAD.IADD R4, R4, 0x1, -R0 ;  /* 0x000000010404a824 */ /* 0x000fe200078e0a00 */
[----:B------:R-:W-:Y:S01]  /*6740*/  ISETP.GT.U32.AND P3, PT, R0, R7, PT ;  /* 0x000000070000720c */ /* 0x000fe20003f64070 */
[----:B------:R-:W-:Y:S01]  /*6750*/  IMAD.MOV R10, RZ, RZ, -R10 ;  /* 0x000000ffff0a7224 */ /* 0x000fe200078e0a0a */
[----:B------:R-:W-:Y:S01]  /*6760*/  ISETP.GE.AND P2, PT, R16, RZ, PT ;  /* 0x000000ff1000720c */ /* 0x000fe20003f46270 */
[----:B------:R-:W-:Y:S01]  /*6770*/  @!P0 IMAD.MOV R13, RZ, RZ, -R13 ;  /* 0x000000ffff0d8224 */ /* 0x000fe200078e0a0d */
[----:B------:R-:W-:Y:S01]  /*6780*/  ISETP.GE.AND P0, PT, R15, RZ, PT ;  /* 0x000000ff0f00720c */ /* 0x000fe20003f06270 */
[----:B------:R-:W-:-:S04]  /*6790*/  IMAD.HI.U32 R11, R8, R2, RZ ;  /* 0x00000002080b7227 */ /* 0x000fc800078e00ff */
[----:B------:R-:W-:Y:S02]  /*67a0*/  IMAD.MOV.U32 R16, RZ, RZ, R6 ;  /* 0x000000ffff107224 */ /* 0x000fe400078e0006 */
[----:B------:R-:W-:Y:S02]  /*67b0*/  IMAD.MOV.U32 R15, RZ, RZ, R4 ;  /* 0x000000ffff0f7224 */ /* 0x000fe400078e0004 */
[C---:B------:R-:W-:Y:S02]  /*67c0*/  IMAD R6, R0.reuse, R10, R9 ;  /* 0x0000000a00067224 */ /* 0x040fe400078e0209 */
[----:B------:R-:W-:Y:S02]  /*67d0*/  IMAD.MOV R4, RZ, RZ, -R11 ;  /* 0x000000ffff047224 */ /* 0x000fe400078e0a0b */
[----:B------:R-:W-:Y:S01]  /*67e0*/  @!P6 IMAD.IADD R5, R5, 0x1, -R0 ;  /* 0x000000010505e824 */ /* 0x000fe200078e0a00 */
[C---:B------:R-:W-:Y:S01]  /*67f0*/  ISETP.GT.U32.AND P6, PT, R0.reuse, R6, PT ;  /* 0x000000060000720c */ /* 0x040fe20003fc4070 */
[----:B------:R-:W-:Y:S01]  /*6800*/  @!P5 IMAD.MOV R15, RZ, RZ, -R15 ;  /* 0x000000ffff0fd224 */ /* 0x000fe200078e0a0f */
[----:B------:R-:W-:Y:S01]  /*6810*/  ISETP.GE.AND P5, PT, R17, RZ, PT ;  /* 0x000000ff1100720c */ /* 0x000fe20003fa6270 */
[----:B------:R-:W-:-:S02]  /*6820*/  IMAD R2, R0, R4, R2 ;  /* 0x0000000400027224 */ /* 0x000fc400078e0202 */
[----:B------:R-:W-:-:S04]  /*6830*/  IMAD.HI.U32 R10, R8, R21, RZ ;  /* 0x00000015080a7227 */ /* 0x000fc800078e00ff */
[----:B------:R-:W-:Y:S02]  /*6840*/  IMAD.MOV.U32 R17, RZ, RZ, R5 ;  /* 0x000000ffff117224 */ /* 0x000fe400078e0005 */
[----:B------:R-:W-:Y:S02]  /*6850*/  @!P3 IMAD.IADD R7, R7, 0x1, -R0 ;  /* 0x000000010707b824 */ /* 0x000fe400078e0a00 */
[----:B------:R-:W-:Y:S02]  /*6860*/  IMAD.MOV R10, RZ, RZ, -R10 ;  /* 0x000000ffff0a7224 */ /* 0x000fe400078e0a0a */
[----:B------:R-:W-:Y:S01]  /*6870*/  @!P1 IMAD.MOV R17, RZ, RZ, -R17 ;  /* 0x000000ffff119224 */ /* 0x000fe200078e0a11 */
[C---:B------:R-:W-:Y:S01]  /*6880*/  ISETP.GT.U32.AND P1, PT, R0.reuse, R2, PT ;  /* 0x000000020000720c */ /* 0x040fe20003f24070 */
[C---:B------:R-:W-:Y:S01]  /*6890*/  IMAD R21, R0.reuse, R10, R21 ;  /* 0x0000000a00157224 */ /* 0x040fe200078e0215 */
[----:B------:R-:W-:Y:S02]  /*68a0*/  IABS R9, R19 ;  /* 0x0000001300097213 */ /* 0x000fe40000000000 */
[----:B------:R-:W-:Y:S01]  /*68b0*/  ISETP.GT.U32.AND P3, PT, R0, R7, PT ;  /* 0x000000070000720c */ /* 0x000fe20003f64070 */
[----:B------:R-:W-:Y:S01]  /*68c0*/  @!P6 IMAD.IADD R6, R6, 0x1, -R0 ;  /* 0x000000010606e824 */ /* 0x000fe200078e0a00 */
[----:B------:R-:W-:Y:S01]  /*68d0*/  ISETP.GT.U32.AND P6, PT, R0, R21, PT ;  /* 0x000000150000720c */ /* 0x000fe20003fc4070 */
[----:B------:R-:W-:-:S04]  /*68e0*/  IMAD.HI.U32 R11, R8, R9, RZ ;  /* 0x00000009080b7227 */ /* 0x000fc800078e00ff */
[----:B------:R-:W-:Y:S02]  /*68f0*/  IMAD.MOV R11, RZ, RZ, -R11 ;  /* 0x000000ffff0b7224 */ /* 0x000fe400078e0a0b */
[--C-:B------:R-:W-:Y:S01]  /*6900*/  @!P1 IMAD.IADD R2, R2, 0x1, -R0.reuse ;  /* 0x0000000102029824 */ /* 0x100fe200078e0a00 */
[C---:B------:R-:W-:Y:S01]  /*6910*/  ISETP.GT.U32.AND P1, PT, R0.reuse, R6, PT ;  /* 0x000000060000720c */ /* 0x040fe20003f24070 */
[----:B------:R-:W-:Y:S01]  /*6920*/  IMAD R5, R0, R11, R9 ;  /* 0x0000000b00057224 */ /* 0x000fe200078e0209 */
[----:B------:R-:W-:Y:S01]  /*6930*/  IABS R4, R20 ;  /* 0x0000001400047213 */ /* 0x000fe20000000000 */
[----:B------:R-:W-:Y:S02]  /*6940*/  @!P3 IMAD.IADD R7, R7, 0x1, -R0 ;  /* 0x000000010707b824 */ /* 0x000fe400078e0a00 */
[----:B------:R-:W-:-:S04]  /*6950*/  IMAD.HI.U32 R9, R8, R24, RZ ;  /* 0x0000001808097227 */ /* 0x000fc800078e00ff */
[----:B------:R-:W-:Y:S01]  /*6960*/  @!P4 IMAD.MOV R16, RZ, RZ, -R16 ;  /* 0x000000ffff10c224 */ /* 0x000fe200078e0a10 */
[----:B------:R-:W-:Y:S01]  /*6970*/  ISETP.GE.AND P4, PT, R18, RZ, PT ;  /* 0x000000ff1200720c */ /* 0x000fe20003f86270 */
[----:B------:R-:W-:Y:S02]  /*6980*/  IMAD.MOV.U32 R18, RZ, RZ, R7 ;  /* 0x000000ffff127224 */ /* 0x000fe400078e0007 */
[----:B------:R-:W-:Y:S02]  /*6990*/  @!P6 IMAD.IADD R21, R21, 0x1, -R0 ;  /* 0x000000011515e824 */ /* 0x000fe400078e0a00 */
[----:B------:R-:W-:Y:S02]  /*69a0*/  IMAD.MOV R9, RZ, RZ, -R9 ;  /* 0x000000ffff097224 */ /* 0x000fe400078e0a09 */
[----:B------:R-:W-:Y:S01]  /*69b0*/  IMAD.HI.U32 R10, R8, R4, RZ ;  /* 0x00000004080a7227 */ /* 0x000fe200078e00ff */
[----:B------:R-:W-:-:S03]  /*69c0*/  ISETP.GT.U32.AND P6, PT, R0, R21, PT ;  /* 0x000000150000720c */ /* 0x000fc60003fc4070 */
[----:B------:R-:W-:Y:S01]  /*69d0*/  @!P0 IMAD.MOV R18, RZ, RZ, -R18 ;  /* 0x000000ffff128224 */ /* 0x000fe200078e0a12 */
[C---:B------:R-:W-:Y:S01]  /*69e0*/  ISETP.GT.U32.AND P0, PT, R0.reuse, R2, PT ;  /* 0x000000020000720c */ /* 0x040fe20003f04070 */
[----:B------:R-:W-:Y:S02]  /*69f0*/  IMAD R24, R0, R9, R24 ;  /* 0x0000000900187224 */ /* 0x000fe400078e0218 */
[----:B------:R-:W-:Y:S02]  /*6a00*/  IMAD.MOV R10, RZ, RZ, -R10 ;  /* 0x000000ffff0a7224 */ /* 0x000fe400078e0a0a */
[----:B------:R-:W-:Y:S01]  /*6a10*/  IMAD.HI.U32 R9, R8, R25, RZ ;  /* 0x0000001908097227 */ /* 0x000fe200078e00ff */
[----:B------:R-:W-:-:S03]  /*6a20*/  ISETP.GE.AND P3, PT, R19, RZ, PT ;  /* 0x000000ff1300720c */ /* 0x000fc60003f66270 */
[----:B------:R-:W-:Y:S02]  /*6a30*/  @!P1 IMAD.IADD R6, R6, 0x1, -R0 ;  /* 0x0000000106069824 */ /* 0x000fe400078e0a00 */
[C---:B------:R-:W-:Y:S02]  /*6a40*/  IMAD R4, R0.reuse, R10, R4 ;  /* 0x0000000a00047224 */ /* 0x040fe400078e0204 */
[----:B------:R-:W-:Y:S02]  /*6a50*/  IMAD.MOV R9, RZ, RZ, -R9 ;  /* 0x000000ffff097224 */ /* 0x000fe400078e0a09 */
[----:B------:R-:W-:Y:S02]  /*6a60*/  IMAD.MOV.U32 R19, RZ, RZ, R6 ;  /* 0x000000ffff137224 */ /* 0x000fe400078e0006 */
[C---:B------:R-:W-:Y:S02]  /*6a70*/  IMAD R25, R0.reuse, R9, R25 ;  /* 0x0000000900197224 */ /* 0x040fe400078e0219 */
[----:B------:R-:W-:Y:S01]  /*6a80*/  @!P2 IMAD.MOV R19, RZ, RZ, -R19 ;  /* 0x000000ffff13a224 */ /* 0x000fe200078e0a13 */
[----:B------:R-:W-:Y:S01]  /*6a90*/  ISETP.GT.U32.AND P2, PT, R0, R4, PT ;  /* 0x000000040000720c */ /* 0x000fe20003f44070 */
[--C-:B------:R-:W-:Y:S01]  /*6aa0*/  @!P0 IMAD.IADD R2, R2, 0x1, -R0.reuse ;  /* 0x0000000102028824 */ /* 0x100fe200078e0a00 */
[C---:B------:R-:W-:Y:S01]  /*6ab0*/  ISETP.GT.U32.AND P1, PT, R0.reuse, R5, PT ;  /* 0x000000050000720c */ /* 0x040fe20003f24070 */
[----:B------:R-:W-:Y:S01]  /*6ac0*/  @!P6 IMAD.IADD R21, R21, 0x1, -R0 ;  /* 0x000000011515e824 */ /* 0x000fe200078e0a00 */
[----:B------:R-:W-:-:S02]  /*6ad0*/  ISETP.GT.U32.AND P0, PT, R0, R24, PT ;  /* 0x000000180000720c */ /* 0x000fc40003f04070 */
[----:B------:R-:W-:Y:S01]  /*6ae0*/  ISETP.GT.U32.AND P6, PT, R0, R25, PT ;  /* 0x000000190000720c */ /* 0x000fe20003fc4070 */
[----:B------:R-:W-:Y:S01]  /*6af0*/  IMAD.HI.U32 R7, R8, R27, RZ ;  /* 0x0000001b08077227 */ /* 0x000fe200078e00ff */
[----:B------:R-:W-:-:S05]  /*6b00*/  IABS R6, R30 ;  /* 0x0000001e00067213 */ /* 0x000fca0000000000 */
[--C-:B------:R-:W-:Y:S02]  /*6b10*/  @!P2 IMAD.IADD R4, R4, 0x1, -R0.reuse ;  /* 0x000000010404a824 */ /* 0x100fe400078e0a00 */
[----:B------:R-:W-:Y:S01]  /*6b20*/  @!P1 IMAD.IADD R5, R5, 0x1, -R0 ;  /* 0x0000000105059824 */ /* 0x000fe200078e0a00 */
[----:B------:R-:W-:Y:S01]  /*6b30*/  ISETP.GE.AND P1, PT, R20, RZ, PT ;  /* 0x000000ff1400720c */ /* 0x000fe20003f26270 */
[----:B------:R-:W-:Y:S02]  /*6b40*/  IMAD.MOV.U32 R20, RZ, RZ, R2 ;  /* 0x000000ffff147224 */ /* 0x000fe400078e0002 */
[--C-:B------:R-:W-:Y:S01]  /*6b50*/  @!P0 IMAD.IADD R24, R24, 0x1, -R0.reuse ;  /* 0x0000000118188824 */ /* 0x100fe200078e0a00 */
[----:B------:R-:W-:Y:S01]  /*6b60*/  ISETP.GT.U32.AND P0, PT, R0, R4, PT ;  /* 0x000000040000720c */ /* 0x000fe20003f04070 */
[----:B------:R-:W-:Y:S02]  /*6b70*/  @!P6 IMAD.IADD R25, R25, 0x1, -R0 ;  /* 0x000000011919e824 */ /* 0x000fe400078e0a00 */
[----:B------:R-:W-:-:S02]  /*6b80*/  IMAD.MOV R7, RZ, RZ, -R7 ;  /* 0x000000ffff077224 */ /* 0x000fc400078e0a07 */
[----:B------:R-:W-:-:S04]  /*6b90*/  IMAD.HI.U32 R9, R8, R26, RZ ;  /* 0x0000001a08097227 */ /* 0x000fc800078e00ff */
[----:B------:R-:W-:Y:S01]  /*6ba0*/  @!P5 IMAD.MOV R20, RZ, RZ, -R20 ;  /* 0x000000ffff14d224 */ /* 0x000fe200078e0a14 */
[C---:B------:R-:W-:Y:S01]  /*6bb0*/  ISETP.GT.U32.AND P5, PT, R0.reuse, R25, PT ;  /* 0x000000190000720c */ /* 0x040fe20003fa4070 */
[----:B------:R-:W-:Y:S02]  /*6bc0*/  IMAD R27, R0, R7, R27 ;  /* 0x00000007001b7224 */ /* 0x000fe400078e021b */
[----:B------:R-:W-:Y:S01]  /*6bd0*/  IMAD.HI.U32 R7, R8, R6, RZ ;  /* 0x0000000608077227 */ /* 0x000fe200078e00ff */
[----:B------:R-:W-:-:S03]  /*6be0*/  IABS R2, R31 ;  /* 0x0000001f00027213 */ /* 0x000fc60000000000 */
[----:B------:R-:W-:Y:S02]  /*6bf0*/  IMAD.MOV R9, RZ, RZ, -R9 ;  /* 0x000000ffff097224 */ /* 0x000fe400078e0a09 */
[----:B------:R-:W-:Y:S01]  /*6c00*/  IMAD.MOV R7, RZ, RZ, -R7 ;  /* 0x000000ffff077224 */ /* 0x000fe200078e0a07 */
[C---:B------:R-:W-:Y:S01]  /*6c10*/  ISETP.GT.U32.AND P6, PT, R0.reuse, R24, PT ;  /* 0x000000180000720c */ /* 0x040fe20003fc4070 */
[----:B------:R-:W-:Y:S02]  /*6c20*/  IMAD R26, R0, R9, R26 ;  /* 0x00000009001a7224 */ /* 0x000fe400078e021a */
[----:B------:R-:W-:Y:S02]  /*6c30*/  IMAD.MOV.U32 R9, RZ, RZ, R2 ;  /* 0x000000ffff097224 */ /* 0x000fe400078e0002 */
[----:B------:R-:W-:Y:S01]  /*6c40*/  @!P0 IMAD.IADD R4, R4, 0x1, -R0 ;  /* 0x0000000104048824 */ /* 0x000fe200078e0a00 */
[C---:B------:R-:W-:Y:S01]  /*6c50*/  ISETP.GT.U32.AND P0, PT, R0.reuse, R27, PT ;  /* 0x0000001b0000720c */ /* 0x040fe20003f04070 */
[C---:B------:R-:W-:Y:S01]  /*6c60*/  IMAD R2, R0.reuse, R7, R6 ;  /* 0x0000000700027224 */ /* 0x040fe200078e0206 */
[----:B------:R-:W-:Y:S01]  /*6c70*/  ISETP.GT.U32.AND P2, PT, R0, R5, PT ;  /* 0x000000050000720c */ /* 0x000fe20003f44070 */
[----:B------:R-:W-:-:S03]  /*6c80*/  @!P5 IMAD.IADD R25, R25, 0x1, -R0 ;  /* 0x000000011919d824 */ /* 0x000fc600078e0a00 */
[----:B------:R-:W-:Y:S01]  /*6c90*/  ISETP.GT.U32.AND P5, PT, R0, R2, PT ;  /* 0x000000020000720c */ /* 0x000fe20003fa4070 */
[----:B------:R-:W-:Y:S01]  /*6ca0*/  @!P6 IMAD.IADD R24, R24, 0x1, -R0 ;  /* 0x000000011818e824 */ /* 0x000fe200078e0a00 */
[----:B------:R-:W-:Y:S02]  /*6cb0*/  ISETP.GE.AND P6, PT, R23, RZ, PT ;  /* 0x000000ff1700720c */ /* 0x000fe40003fc6270 */
[----:B------:R-:W-:-:S03]  /*6cc0*/  IABS R6, R32 ;  /* 0x0000002000067213 */ /* 0x000fc60000000000 */
[--C-:B------:R-:W-:Y:S02]  /*6cd0*/  @!P0 IMAD.IADD R27, R27, 0x1, -R0.reuse ;  /* 0x000000011b1b8824 */ /* 0x100fe400078e0a00 */
[----:B------:R-:W-:Y:S01]  /*6ce0*/  @!P2 IMAD.IADD R5, R5, 0x1, -R0 ;  /* 0x000000010505a824 */ /* 0x000fe200078e0a00 */
[----:B------:R-:W-:-:S03]  /*6cf0*/  ISETP.GE.AND P2, PT, R22, RZ, PT ;  /* 0x000000ff1600720c */ /* 0x000fc60003f46270 */
[----:B------:R-:W-:Y:S01]  /*6d00*/  @!P5 IMAD.IADD R2, R2, 0x1, -R0 ;  /* 0x000000010202d824 */ /* 0x000fe200078e0a00 */
[----:B------:R-:W-:Y:S01]  /*6d10*/  ISETP.GT.U32.AND P5, PT, R0, R27, PT ;  /* 0x0000001b0000720c */ /* 0x000fe20003fa4070 */
[----:B------:R-:W-:Y:S02]  /*6d20*/  IMAD.MOV.U32 R22, RZ, RZ, R5 ;  /* 0x000000ffff167224 */ /* 0x000fe400078e0005 */
[----:B------:R-:W-:-:S04]  /*6d30*/  IMAD.HI.U32 R5, R8, R6, RZ ;  /* 0x0000000608057227 */ /* 0x000fc800078e00ff */
[----:B------:R-:W-:Y:S01]  /*6d40*/  @!P4 IMAD.MOV R21, RZ, RZ, -R21 ;  /* 0x000000ffff15c224 */ /* 0x000fe200078e0a15 */
[----:B------:R-:W-:Y:S01]  /*6d50*/  ISETP.GT.U32.AND P4, PT, R0, R26, PT ;  /* 0x0000001a0000720c */ /* 0x000fe20003f84070 */
[----:B------:R-:W-:Y:S02]  /*6d60*/  IMAD.MOV R5, RZ, RZ, -R5 ;  /* 0x000000ffff057224 */ /* 0x000fe400078e0a05 */
[----:B------:R-:W-:Y:S01]  /*6d70*/  @!P6 IMAD.MOV R25, RZ, RZ, -R25 ;  /* 0x000000ffff19e224 */ /* 0x000fe200078e0a19 */
[----:B------:R-:W-:Y:S01]  /*6d80*/  ISETP.GE.AND P6, PT, R30, RZ, PT ;  /* 0x000000ff1e00720c */ /* 0x000fe20003fc6270 */
[----:B------:R-:W-:Y:S02]  /*6d90*/  IMAD.MOV.U32 R23, RZ, RZ, R4 ;  /* 0x000000ffff177224 */ /* 0x000fe400078e0004 */
[----:B------:R-:W-:Y:S02]  /*6da0*/  IMAD R30, R0, R5, R6 ;  /* 0x00000005001e7224 */ /* 0x000fe400078e0206 */
[----:B------:R-:W-:-:S04]  /*6db0*/  IMAD.HI.U32 R10, R8, R9, RZ ;  /* 0x00000009080a7227 */ /* 0x000fc800078e00ff */
[----:B------:R-:W-:Y:S01]  /*6dc0*/  @!P1 IMAD.MOV R23, RZ, RZ, -R23 ;  /* 0x000000ffff179224 */ /* 0x000fe200078e0a17 */
[C---:B------:R-:W-:Y:S01]  /*6dd0*/  ISETP.GT.U32.AND P1, PT, R0.reuse, R2, PT ;  /* 0x000000020000720c */ /* 0x040fe20003f24070 */
[----:B------:R-:W-:Y:S01]  /*6de0*/  @!P5 IMAD.IADD R27, R27, 0x1, -R0 ;  /* 0x000000011b1bd824 */ /* 0x000fe200078e0a00 */
[----:B------:R-:W-:Y:S01]  /*6df0*/  ISETP.GT.U32.AND P5, PT, R0, R30, PT ;  /* 0x0000001e0000720c */ /* 0x000fe20003fa4070 */
[----:B------:R-:W-:Y:S01]  /*6e00*/  IMAD.MOV R10, RZ, RZ, -R10 ;  /* 0x000000ffff0a7224 */ /* 0x000fe200078e0a0a */
[----:B------:R-:W-:Y:S01]  /*6e10*/  ISETP.GE.AND P0, PT, R29, RZ, PT ;  /* 0x000000ff1d00720c */ /* 0x000fe20003f06270 */
[----:B------:R-:W-:Y:S02]  /*6e20*/  @!P4 IMAD.IADD R26, R26, 0x1, -R0 ;  /* 0x000000011a1ac824 */ /* 0x000fe400078e0a00 */
[C---:B------:R-:W-:Y:S02]  /*6e30*/  IMAD R29, R0.reuse, R10, R9 ;  /* 0x0000000a001d7224 */ /* 0x040fe400078e0209 */
[----:B------:R-:W-:Y:S01]  /*6e40*/  @!P3 IMAD.MOV R22, RZ, RZ, -R22 ;  /* 0x000000ffff16b224 */ /* 0x000fe200078e0a16 */
[----:B------:R-:W-:Y:S01]  /*6e50*/  ISETP.GT.U32.AND P3, PT, R0, R26, PT ;  /* 0x0000001a0000720c */ /* 0x000fe20003f64070 */
[----:B------:R-:W-:Y:S01]  /*6e60*/  @!P2 IMAD.MOV R24, RZ, RZ, -R24 ;  /* 0x000000ffff18a224 */ /* 0x000fe200078e0a18 */
[----:B------:R-:W-:-:S02]  /*6e70*/  IABS R7, R33 ;  /* 0x0000002100077213 */ /* 0x000fc40000000000 */
[----:B------:R-:W-:Y:S02]  /*6e80*/  ISETP.GT.U32.AND P2, PT, R0, R29, PT ;  /* 0x0000001d0000720c */ /* 0x000fe40003f44070 */
[----:B------:R-:W-:Y:S01]  /*6e90*/  IABS R5, R34 ;  /* 0x0000002200057213 */ /* 0x000fe20000000000 */
[--C-:B------:R-:W-:Y:S01]  /*6ea0*/  @!P1 IMAD.IADD R2, R2, 0x1, -R0.reuse ;  /* 0x0000000102029824 */ /* 0x100fe200078e0a00 */
[----:B------:R-:W-:Y:S01]  /*6eb0*/  ISETP.GE.AND P4, PT, R28, RZ, PT ;  /* 0x000000ff1c00720c */ /* 0x000fe20003f86270 */
[----:B------:R-:W-:Y:S01]  /*6ec0*/  @!P5 IMAD.IADD R30, R30, 0x1, -R0 ;  /* 0x000000011e1ed824 */ /* 0x000fe200078e0a00 */
[----:B------:R-:W-:Y:S01]  /*6ed0*/  ISETP.GE.AND P1, PT, R32, RZ, PT ;  /* 0x000000ff2000720c */ /* 0x000fe20003f26270 */
[----:B------:R-:W-:-:S04]  /*6ee0*/  IMAD.HI.U32 R4, R8, R7, RZ ;  /* 0x0000000708047227 */ /* 0x000fc800078e00ff */
[----:B------:R-:W-:Y:S01]  /*6ef0*/  IMAD.MOV.U32 R32, RZ, RZ, R5 ;  /* 0x000000ffff207224 */ /* 0x000fe200078e0005 */
[----:B------:R-:W-:Y:S01]  /*6f00*/  ISETP.GT.U32.AND P5, PT, R0, R30, PT ;  /* 0x0000001e0000720c */ /* 0x000fe20003fa4070 */
[----:B------:R-:W-:Y:S02]  /*6f10*/  IMAD.MOV R4, RZ, RZ, -R4 ;  /* 0x000000ffff047224 */ /* 0x000fe400078e0a04 */
[----:B------:R-:W-:-:S04]  /*6f20*/  IMAD.HI.U32 R5, R8, R32, RZ ;  /* 0x0000002008057227 */ /* 0x000fc800078e00ff */
[--C-:B------:R-:W-:Y:S01]  /*6f30*/  @!P3 IMAD.IADD R26, R26, 0x1, -R0.reuse ;  /* 0x000000011a1ab824 */ /* 0x100fe200078e0a00 */
[----:B------:R-:W-:Y:S01]  /*6f40*/  ISETP.GE.AND P3, PT, R31, RZ, PT ;  /* 0x000000ff1f00720c */ /* 0x000fe20003f66270 */
[----:B------:R-:W-:Y:S02]  /*6f50*/  @!P2 IMAD.IADD R29, R29, 0x1, -R0 ;  /* 0x000000011d1da824 */ /* 0x000fe400078e0a00 */
[C---:B------:R-:W-:Y:S02]  /*6f60*/  IMAD R31, R0.reuse, R4, R7 ;  /* 0x00000004001f7224 */ /* 0x040fe400078e0207 */
[----:B------:R-:W-:Y:S02]  /*6f70*/  IMAD.MOV R5, RZ, RZ, -R5 ;  /* 0x000000ffff057224 */ /* 0x000fe400078e0a05 */
[----:B------:R-:W-:Y:S01]  /*6f80*/  @!P4 IMAD.MOV R26, RZ, RZ, -R26 ;  /* 0x000000ffff1ac224 */ /* 0x000fe200078e0a1a */
[C---:B------:R-:W-:Y:S01]  /*6f90*/  ISETP.GT.U32.AND P4, PT, R0.reuse, R29, PT ;  /* 0x0000001d0000720c */ /* 0x040fe20003f84070 */
[----:B------:R-:W-:Y:S01]  /*6fa0*/  @!P0 IMAD.MOV R27, RZ, RZ, -R27 ;  /* 0x000000ffff1b8224 */ /* 0x000fe200078e0a1b */
[C---:B------:R-:W-:Y:S01]  /*6fb0*/  ISETP.GT.U32.AND P0, PT, R0.reuse, R31, PT ;  /* 0x0000001f0000720c */ /* 0x040fe20003f04070 */
[----:B------:R-:W-:-:S02]  /*6fc0*/  IMAD R32, R0, R5, R32 ;  /* 0x0000000500207224 */ /* 0x000fc400078e0220 */
[----:B------:R-:W-:-:S03]  /*6fd0*/  @!P5 IMAD.IADD R30, R30, 0x1, -R0 ;  /* 0x000000011e1ed824 */ /* 0x000fc600078e0a00 */
[----:B------:R-:W-:Y:S02]  /*6fe0*/  ISETP.GT.U32.AND P5, PT, R0, R32, PT ;  /* 0x000000200000720c */ /* 0x000fe40003fa4070 */
[----:B------:R-:W-:Y:S02]  /*6ff0*/  ISETP.GE.AND P2, PT, R33, RZ, PT ;  /* 0x000000ff2100720c */ /* 0x000fe40003f46270 */
[----:B------:R-:W-:Y:S01]  /*7000*/  IABS R33, R35 ;  /* 0x0000002300217213 */ /* 0x000fe20000000000 */
[----:B------:R-:W-:Y:S01]  /*7010*/  IMAD.MOV.U32 R28, RZ, RZ, R2 ;  /* 0x000000ffff1c7224 */ /* 0x000fe200078e0002 */
[----:B------:R-:W-:Y:S01]  /*7020*/  IABS R4, R36 ;  /* 0x0000002400047213 */ /* 0x000fe20000000000 */
[--C-:B------:R-:W-:Y:S02]  /*7030*/  @!P4 IMAD.IADD R29, R29, 0x1, -R0.reuse ;  /* 0x000000011d1dc824 */ /* 0x100fe400078e0a00 */
[----:B------:R-:W-:Y:S02]  /*7040*/  @!P0 IMAD.IADD R31, R31, 0x1, -R0 ;  /* 0x000000011f1f8824 */ /* 0x000fe400078e0a00 */
[----:B------:R-:W-:Y:S01]  /*7050*/  IMAD.HI.U32 R2, R8, R33, RZ ;  /* 0x0000002108027227 */ /* 0x000fe200078e00ff */
[----:B------:R-:W-:-:S02]  /*7060*/  ISETP.GE.AND P4, PT, R35, RZ, PT ;  /* 0x000000ff2300720c */ /* 0x000fc40003f86270 */
[----:B------:R-:W-:Y:S01]  /*7070*/  IABS R35, R37 ;  /* 0x0000002500237213 */ /* 0x000fe20000000000 */
[----:B------:R-:W-:Y:S01]  /*7080*/  @!P6 IMAD.MOV R28, RZ, RZ, -R28 ;  /* 0x000000ffff1ce224 */ /* 0x000fe200078e0a1c */
[----:B------:R-:W-:Y:S01]  /*7090*/  ISETP.GE.AND P6, PT, R34, RZ, PT ;  /* 0x000000ff2200720c */ /* 0x000fe20003fc6270 */
[----:B------:R-:W-:Y:S02]  /*70a0*/  @!P5 IMAD.IADD R32, R32, 0x1, -R0 ;  /* 0x000000012020d824 */ /* 0x000fe400078e0a00 */
[----:B------:R-:W-:Y:S01]  /*70b0*/  @!P3 IMAD.MOV R29, RZ, RZ, -R29 ;  /* 0x000000ffff1db224 */ /* 0x000fe200078e0a1d */
[----:B------:R-:W-:Y:S01]  /*70c0*/  ISETP.GT.U32.AND P3, PT, R0, R31, PT ;  /* 0x0000001f0000720c */ /* 0x000fe20003f64070 */
[----:B------:R-:W-:Y:S02]  /*70d0*/  IMAD.MOV R2, RZ, RZ, -R2 ;  /* 0x000000ffff027224 */ /* 0x000fe400078e0a02 */
[----:B------:R-:W-:Y:S01]  /*70e0*/  IMAD.HI.U32 R34, R8, R4, RZ ;  /* 0x0000000408227227 */ /* 0x000fe200078e00ff */
[----:B------:R-:W-:-:S03]  /*70f0*/  ISETP.GT.U32.AND P5, PT, R0, R32, PT ;  /* 0x000000200000720c */ /* 0x000fc60003fa4070 */
[----:B------:R-:W-:Y:S02]  /*7100*/  IMAD R33, R0, R2, R33 ;  /* 0x0000000200217224 */ /* 0x000fe400078e0221 */
[----:B------:R-:W-:Y:S02]  /*7110*/  IMAD.MOV R34, RZ, RZ, -R34 ;  /* 0x000000ffff227224 */ /* 0x000fe400078e0a22 */
[----:B------:R-:W-:-:S04]  /*7120*/  IMAD.HI.U32 R2, R8, R35, RZ ;  /* 0x0000002308027227 */ /* 0x000fc800078e00ff */
[C---:B------:R-:W-:Y:S02]  /*7130*/  IMAD R34, R0.reuse, R34, R4 ;  /* 0x0000002200227224 */ /* 0x040fe400078e0204 */
[----:B------:R-:W-:Y:S02]  /*7140*/  IMAD.MOV R2, RZ, RZ, -R2 ;  /* 0x000000ffff027224 */ /* 0x000fe400078e0a02 */
[--C-:B------:R-:W-:Y:S01]  /*7150*/  @!P3 IMAD.IADD R31, R31, 0x1, -R0.reuse ;  /* 0x000000011f1fb824 */ /* 0x100fe200078e0a00 */
[C---:B------:R-:W-:Y:S01]  /*7160*/  ISETP.GT.U32.AND P3, PT, R0.reuse, R34, PT ;  /* 0x000000220000720c */ /* 0x040fe20003f64070 */
[----:B------:R-:W-:Y:S01]  /*7170*/  IMAD R35, R0, R2, R35 ;  /* 0x0000000200237224 */ /* 0x000fe200078e0223 */
[----:B------:R-:W-:Y:S01]  /*7180*/  ISETP.GE.AND P0, PT, R36, RZ, PT ;  /* 0x000000ff2400720c */ /* 0x000fe20003f06270 */
[----:B------:R-:W-:Y:S01]  /*7190*/  @!P5 IMAD.IADD R32, R32, 0x1, -R0 ;  /* 0x000000012020d824 */ /* 0x000fe200078e0a00 */
[----:B------:R-:W-:Y:S02]  /*71a0*/  IABS R36, R38 ;  /* 0x0000002600247213 */ /* 0x000fe40000000000 */
[----:B------:R-:W-:-:S02]  /*71b0*/  IABS R4, R40 ;  /* 0x0000002800047213 */ /* 0x000fc40000000000 */
[----:B------:R-:W-:Y:S01]  /*71c0*/  ISETP.GT.U32.AND P5, PT, R0, R35, PT ;  /* 0x000000230000720c */ /* 0x000fe20003fa4070 */
[----:B------:R-:W-:-:S04]  /*71d0*/  IMAD.HI.U32 R7, R8, R36, RZ ;  /* 0x0000002408077227 */ /* 0x000fc800078e00ff */
[----:B------:R-:W-:-:S04]  /*71e0*/  IMAD.HI.U32 R2, R8, R4, RZ ;  /* 0x0000000408027227 */ /* 0x000fc800078e00ff */
[----:B------:R-:W-:Y:S01]  /*71f0*/  @!P1 IMAD.MOV R30, RZ, RZ, -R30 ;  /* 0x000000ffff1e9224 */ /* 0x000fe200078e0a1e */
[----:B------:R-:W-:Y:S01]  /*7200*/  ISETP.GT.U32.AND P1, PT, R0, R33, PT ;  /* 0x000000210000720c */ /* 0x000fe20003f24070 */
[----:B------:R-:W-:Y:S02]  /*7210*/  IMAD.MOV R7, RZ, RZ, -R7 ;  /* 0x000000ffff077224 */ /* 0x000fe400078e0a07 */
[----:B------:R-:W-:Y:S02]  /*7220*/  IMAD.MOV R2, RZ, RZ, -R2 ;  /* 0x000000ffff027224 */ /* 0x000fe400078e0a02 */
[----:B------:R-:W-:Y:S02]  /*7230*/  @!P3 IMAD.IADD R34, R34, 0x1, -R0 ;  /* 0x000000012222b824 */ /* 0x000fe400078e0a00 */
[C---:B------:R-:W-:Y:S02]  /*7240*/  IMAD R36, R0.reuse, R7, R36 ;  /* 0x0000000700247224 */ /* 0x040fe400078e0224 */
[C---:B------:R-:W-:Y:S01]  /*7250*/  IMAD R4, R0.reuse, R2, R4 ;  /* 0x0000000200047224 */ /* 0x040fe200078e0204 */
[----:B------:R-:W-:Y:S01]  /*7260*/  IABS R2, R52 ;  /* 0x0000003400027213 */ /* 0x000fe20000000000 */
[----:B------:R-:W-:Y:S01]  /*7270*/  @!P5 IMAD.IADD R35, R35, 0x1, -R0 ;  /* 0x000000012323d824 */ /* 0x000fe200078e0a00 */
[C---:B------:R-:W-:Y:S01]  /*7280*/  ISETP.GT.U32.AND P5, PT, R0.reuse, R34, PT ;  /* 0x000000220000720c */ /* 0x040fe20003fa4070 */
[----:B------:R-:W-:Y:S01]  /*7290*/  @!P6 IMAD.MOV R32, RZ, RZ, -R32 ;  /* 0x000000ffff20e224 */ /* 0x000fe200078e0a20 */
[----:B------:R-:W-:Y:S01]  /*72a0*/  ISETP.GT.U32.AND P6, PT, R0, R36, PT ;  /* 0x000000240000720c */ /* 0x000fe20003fc4070 */
[----:B------:R-:W-:Y:S01]  /*72b0*/  IMAD.HI.U32 R7, R8, R2, RZ ;  /* 0x0000000208077227 */ /* 0x000fe200078e00ff */
[----:B------:R-:W-:-:S03]  /*72c0*/  IABS R5, R39 ;  /* 0x0000002700057213 */ /* 0x000fc60000000000 */
[----:B------:R-:W-:Y:S02]  /*72d0*/  @!P1 IMAD.IADD R33, R33, 0x1, -R0 ;  /* 0x0000000121219824 */ /* 0x000fe400078e0a00 */
[----:B------:R-:W-:Y:S02]  /*72e0*/  IMAD.MOV R7, RZ, RZ, -R7 ;  /* 0x000000ffff077224 */ /* 0x000fe400078e0a07 */
[----:B------:R-:W-:Y:S01]  /*72f0*/  IMAD.HI.U32 R6, R8, R5, RZ ;  /* 0x0000000508067227 */ /* 0x000fe200078e00ff */
[----:B------:R-:W-:-:S03]  /*7300*/  ISETP.GT.U32.AND P3, PT, R0, R33, PT ;  /* 0x000000210000720c */ /* 0x000fc60003f64070 */
[----:B------:R-:W-:Y:S02]  /*7310*/  IMAD R2, R0, R7, R2 ;  /* 0x0000000700027224 */ /* 0x000fe400078e0202 */
[--C-:B------:R-:W-:Y:S01]  /*7320*/  @!P5 IMAD.IADD R34, R34, 0x1, -R0.reuse ;  /* 0x000000012222d824 */ /* 0x100fe200078e0a00 */
[----:B------:R-:W-:Y:S01]  /*7330*/  ISETP.GT.U32.AND P5, PT, R0, R4, PT ;  /* 0x000000040000720c */ /* 0x000fe20003fa4070 */
[----:B------:R-:W-:Y:S01]  /*7340*/  @!P6 IMAD.IADD R36, R36, 0x1, -R0 ;  /* 0x000000012424e824 */ /* 0x000fe200078e0a00 */
[----:B------:R-:W-:Y:S01]  /*7350*/  ISETP.GT.U32.AND P6, PT, R0, R2, PT ;  /* 0x000000020000720c */ /* 0x000fe20003fc4070 */
[----:B------:R-:W-:Y:S01]  /*7360*/  IMAD.MOV R6, RZ, RZ, -R6 ;  /* 0x000000ffff067224 */ /* 0x000fe200078e0a06 */
[----:B------:R-:W-:-:S03]  /*7370*/  ISETP.GE.AND P1, PT, R37, RZ, PT ;  /* 0x000000ff2500720c */ /* 0x000fc60003f26270 */
[----:B------:R-:W-:Y:S01]  /*7380*/  IMAD R37, R0, R6, R5 ;  /* 0x0000000600257224 */ /* 0x000fe200078e0205 */
[----:B------:R-:W-:Y:S01]  /*7390*/  IABS R6, R54 ;  /* 0x0000003600067213 */ /* 0x000fe20000000000 */
[----:B------:R-:W-:-:S03]  /*73a0*/  @!P3 IMAD.IADD R33, R33, 0x1, -R0 ;  /* 0x000000012121b824 */ /* 0x000fc600078e0a00 */
[----:B------:R-:W-:Y:S01]  /*73b0*/  ISETP.GT.U32.AND P3, PT, R0, R37, PT ;  /* 0x000000250000720c */ /* 0x000fe20003f64070 */
[--C-:B------:R-:W-:Y:S02]  /*73c0*/  @!P5 IMAD.IADD R4, R4, 0x1, -R0.reuse ;  /* 0x000000010404d824 */ /* 0x100fe400078e0a00 */
[----:B------:R-:W-:Y:S01]  /*73d0*/  @!P6 IMAD.IADD R2, R2, 0x1, -R0 ;  /* 0x000000010202e824 */ /* 0x000fe200078e0a00 */
[----:B------:R-:W-:Y:S01]  /*73e0*/  IABS R5, R53 ;  /* 0x0000003500057213 */ /* 0x000fe20000000000 */
[----:B------:R-:W-:Y:S01]  /*73f0*/  IMAD.HI.U32 R7, R8, R6, RZ ;  /* 0x0000000608077227 */ /* 0x000fe200078e00ff */
[----:B------:R-:W-:-:S03]  /*7400*/  ISETP.GT.U32.AND P6, PT, R0, R4, PT ;  /* 0x000000040000720c */ /* 0x000fc60003fc4070 */
[----:B------:R-:W-:Y:S02]  /*7410*/  IMAD.MOV R7, RZ, RZ, -R7 ;  /* 0x000000ffff077224 */ /* 0x000fe400078e0a07 */
[----:B------:R-:W-:-:S04]  /*7420*/  IMAD.HI.U32 R9, R8, R5, RZ ;  /* 0x0000000508097227 */ /* 0x000fc800078e00ff */
[----:B------:R-:W-:Y:S02]  /*7430*/  @!P3 IMAD.IADD R37, R37, 0x1, -R0 ;  /* 0x000000012525b824 */ /* 0x000fe400078e0a00 */
[C---:B------:R-:W-:Y:S02]  /*7440*/  IMAD R6, R0.reuse, R7, R6 ;  /* 0x0000000700067224 */ /* 0x040fe400078e0206 */
[----:B------:R-:W-:Y:S01]  /*7450*/  IMAD.MOV R9, RZ, RZ, -R9 ;  /* 0x000000ffff097224 */ /* 0x000fe200078e0a09 */
[----:B------:R-:W-:Y:S01]  /*7460*/  ISETP.GT.U32.AND P5, PT, R0, R37, PT ;  /* 0x000000250000720c */ /* 0x000fe20003fa4070 */
[----:B------:R-:W-:Y:S01]  /*7470*/  @!P6 IMAD.IADD R4, R4, 0x1, -R0 ;  /* 0x000000010404e824 */ /* 0x000fe200078e0a00 */
[C---:B------:R-:W-:Y:S01]  /*7480*/  ISETP.GT.U32.AND P6, PT, R0.reuse, R6, PT ;  /* 0x000000060000720c */ /* 0x040fe20003fc4070 */
[----:B------:R-:W-:Y:S01]  /*7490*/  IMAD R5, R0, R9, R5 ;  /* 0x0000000900057224 */ /* 0x000fe200078e0205 */
[----:B--2---:R-:W-:Y:S02]  /*74a0*/  IABS R9, R55 ;  /* 0x0000003700097213 */ /* 0x004fe40000000000 */
[----:B------:R-:W-:-:S02]  /*74b0*/  ISETP.GE.AND P3, PT, R39, RZ, PT ;  /* 0x000000ff2700720c */ /* 0x000fc40003f66270 */
[----:B---3--:R-:W-:Y:S01]  /*74c0*/  IABS R7, R56 ;  /* 0x0000003800077213 */ /* 0x008fe20000000000 */
[----:B------:R-:W-:Y:S01]  /*74d0*/  IMAD.HI.U32 R42, R8, R9, RZ ;  /* 0x00000009082a7227 */ /* 0x000fe200078e00ff */
[----:B----4-:R-:W-:-:S03]  /*74e0*/  IABS R11, R57 ;  /* 0x00000039000b7213 */ /* 0x010fc60000000000 */
[----:B------:R-:W-:Y:S01]  /*74f0*/  @!P0 IMAD.MOV R34, RZ, RZ, -R34 ;  /* 0x000000ffff228224 */ /* 0x000fe200078e0a22 */
[C---:B------:R-:W-:Y:S01]  /*7500*/  ISETP.GT.U32.AND P0, PT, R0.reuse, R2, PT ;  /* 0x000000020000720c */ /* 0x040fe20003f04070 */
[----:B------:R-:W-:Y:S01]  /*7510*/  @!P2 IMAD.MOV R31, RZ, RZ, -R31 ;  /* 0x000000ffff1fa224 */ /* 0x000fe200078e0a1f */
[C---:B------:R-:W-:Y:S01]  /*7520*/  ISETP.GT.U32.AND P2, PT, R0.reuse, R35, PT ;  /* 0x000000230000720c */ /* 0x040fe20003f44070 */
[----:B------:R-:W-:Y:S01]  /*7530*/  @!P4 IMAD.MOV R33, RZ, RZ, -R33 ;  /* 0x000000ffff21c224 */ /* 0x000fe200078e0a21 */
[----:B------:R-:W-:Y:S01]  /*7540*/  ISETP.GT.U32.AND P4, PT, R0, R36, PT ;  /* 0x000000240000720c */ /* 0x000fe20003f84070 */
[----:B------:R-:W-:Y:S02]  /*7550*/  IMAD.MOV R42, RZ, RZ, -R42 ;  /* 0x000000ffff2a7224 */ /* 0x000fe400078e0a2a */
[----:B------:R-:W-:-:S04]  /*7560*/  IMAD.HI.U32 R10, R8, R7, RZ ;  /* 0x00000007080a7227 */ /* 0x000fc800078e00ff */
[--C-:B------:R-:W-:Y:S02]  /*7570*/  @!P5 IMAD.IADD R37, R37, 0x1, -R0.reuse ;  /* 0x000000012525d824 */ /* 0x100fe400078e0a00 */
[----:B------:R-:W-:Y:S02]  /*7580*/  @!P6 IMAD.IADD R6, R6, 0x1, -R0 ;  /* 0x000000010606e824 */ /* 0x000fe400078e0a00 */
[----:B------:R-:W-:Y:S02]  /*7590*/  IMAD R42, R0, R42, R9 ;  /* 0x0000002a002a7224 */ /* 0x000fe400078e0209 */
[----:B------:R-:W-:Y:S02]  /*75a0*/  IMAD.MOV R10, RZ, RZ, -R10 ;  /* 0x000000ffff0a7224 */ /* 0x000fe400078e0a0a */
[----:B------:R-:W-:Y:S01]  /*75b0*/  IMAD.MOV.U32 R9, RZ, RZ, R11 ;  /* 0x000000ffff097224 */ /* 0x000fe200078e000b */
[----:B------:R-:W-:Y:S01]  /*75c0*/  ISETP.GE.AND P5, PT, R52, RZ, PT ;  /* 0x000000ff3400720c */ /* 0x000fe20003fa6270 */
[----:B------:R-:W-:Y:S01]  /*75d0*/  @!P3 IMAD.MOV R37, RZ, RZ, -R37 ;  /* 0x000000ffff25b224 */ /* 0x000fe200078e0a25 */
[C---:B------:R-:W-:Y:S01]  /*75e0*/  ISETP.GT.U32.AND P3, PT, R0.reuse, R6, PT ;  /* 0x000000060000720c */ /* 0x040fe20003f64070 */
[----:B------:R-:W-:-:S02]  /*75f0*/  IMAD R7, R0, R10, R7 ;  /* 0x0000000a00077224 */ /* 0x000fc400078e0207 */
[----:B------:R-:W-:-:S04]  /*7600*/  IMAD.HI.U32 R10, R8, R9, RZ ;  /* 0x00000009080a7227 */ /* 0x000fc800078e00ff */
[----:B------:R-:W-:Y:S02]  /*7610*/  @!P0 IMAD.IADD R2, R2, 0x1, -R0 ;  /* 0x0000000102028824 */ /* 0x000fe400078e0a00 */
[----:B------:R-:W-:Y:S02]  /*7620*/  IMAD.MOV R10, RZ, RZ, -R10 ;  /* 0x000000ffff0a7224 */ /* 0x000fe400078e0a0a */
[--C-:B------:R-:W-:Y:S01]  /*7630*/  @!P2 IMAD.IADD R35, R35, 0x1, -R0.reuse ;  /* 0x000000012323a824 */ /* 0x100fe200078e0a00 */
[----:B------:R-:W-:Y:S01]  /*7640*/  ISETP.GE.AND P2, PT, R38, RZ, PT ;  /* 0x000000ff2600720c */ /* 0x000fe20003f46270 */
[----:B------:R-:W-:Y:S01]  /*7650*/  @!P4 IMAD.IADD R36, R36, 0x1, -R0 ;  /* 0x000000012424c824 */ /* 0x000fe200078e0a00 */
[----:B------:R-:W-:Y:S01]  /*7660*/  ISETP.GT.U32.AND P4, PT, R0, R5, PT ;  /* 0x000000050000720c */ /* 0x000fe20003f84070 */
[----:B------:R-:W-:Y:S02]  /*7670*/  IMAD.MOV.U32 R38, RZ, RZ, R4 ;  /* 0x000000ffff267224 */ /* 0x000fe400078e0004 */
[----:B------:R-:W-:-:S02]  /*7680*/  IMAD.MOV.U32 R39, RZ, RZ, R2 ;  /* 0x000000ffff277224 */ /* 0x000fc400078e0002 */
[C---:B------:R-:W-:Y:S02]  /*7690*/  IMAD R4, R0.reuse, R10, R9 ;  /* 0x0000000a00047224 */ /* 0x040fe400078e0209 */
[----:B------:R-:W-:Y:S01]  /*76a0*/  @!P5 IMAD.MOV R39, RZ, RZ, -R39 ;  /* 0x000000ffff27d224 */ /* 0x000fe200078e0a27 */
[----:B------:R-:W-:Y:S01]  /*76b0*/  ISETP.GT.U32.AND P5, PT, R0, R7, PT ;  /* 0x000000070000720c */ /* 0x000fe20003fa4070 */
[----:B------:R-:W-:Y:S01]  /*76c0*/  @!P3 IMAD.IADD R6, R6, 0x1, -R0 ;  /* 0x000000010606b824 */ /* 0x000fe200078e0a00 */
[----:B------:R-:W-:-:S03]  /*76d0*/  ISETP.GT.U32.AND P3, PT, R0, R4, PT ;  /* 0x000000040000720c */ /* 0x000fc60003f64070 */
[----:B------:R-:W-:Y:S02]  /*76e0*/  @!P4 IMAD.IADD R5, R5, 0x1, -R0 ;  /* 0x000000010505c824 */ /* 0x000fe400078e0a00 */
[----:B------:R-:W-:Y:S01]  /*76f0*/  @!P2 IMAD.MOV R36, RZ, RZ, -R36 ;  /* 0x000000ffff24a224 */ /* 0x000fe200078e0a24 */
[----:B------:R0:W-:Y:S01]  /*7700*/  STL [R1], R3 ;  /* 0x0000000301007387 */ /* 0x0001e20000100800 */
[C---:B------:R-:W-:Y:S02]  /*7710*/  ISETP.GT.U32.AND P6, PT, R0.reuse, R42, PT ;  /* 0x0000002a0000720c */ /* 0x040fe40003fc4070 */
[----:B------:R-:W-:Y:S01]  /*7720*/  ISETP.GT.U32.AND P2, PT, R0, R5, PT ;  /* 0x000000050000720c */ /* 0x000fe20003f44070 */
[----:B------:R-:W2:Y:S01]  /*7730*/  LDL.LU R51, [R1+0x18] ;  /* 0x0000180001337983 */ /* 0x000ea20000300800 */
[--C-:B------:R-:W-:Y:S02]  /*7740*/  @!P5 IMAD.IADD R7, R7, 0x1, -R0.reuse ;  /* 0x000000010707d824 */ /* 0x100fe400078e0a00 */
[----:B------:R-:W-:Y:S01]  /*7750*/  @!P3 IMAD.IADD R4, R4, 0x1, -R0 ;  /* 0x000000010404b824 */ /* 0x000fe200078e0a00 */
[----:B------:R-:W3:Y:S02]  /*7760*/  LDL.LU R48, [R1+0x1c] ;  /* 0x00001c0001307983 */ /* 0x000ee40000300800 */
[----:B------:R-:W-:-:S02]  /*7770*/  ISETP.GT.U32.AND P5, PT, R0, R7, PT ;  /* 0x000000070000720c */ /* 0x000fc40003fa4070 */
[----:B------:R-:W-:Y:S02]  /*7780*/  ISETP.GT.U32.AND P3, PT, R0, R4, PT ;  /* 0x000000040000720c */ /* 0x000fe40003f64070 */
[--C-:B------:R-:W-:Y:S02]  /*7790*/  @!P6 IMAD.IADD R42, R42, 0x1, -R0.reuse ;  /* 0x000000012a2ae824 */ /* 0x100fe400078e0a00 */
[----:B------:R-:W-:Y:S01]  /*77a0*/  @!P2 IMAD.IADD R5, R5, 0x1, -R0 ;  /* 0x000000010505a824 */ /* 0x000fe200078e0a00 */
[----:B------:R-:W-:Y:S02]  /*77b0*/  ISETP.GE.AND P2, PT, R56, RZ, PT ;  /* 0x000000ff3800720c */ /* 0x000fe40003f46270 */
[----:B------:R-:W-:-:S04]  /*77c0*/  ISETP.GE.AND P6, PT, R57, RZ, PT ;  /* 0x000000ff3900720c */ /* 0x000fc80003fc6270 */
[--C-:B------:R-:W-:Y:S02]  /*77d0*/  @!P5 IMAD.IADD R7, R7, 0x1, -R0.reuse ;  /* 0x000000010707d824 */ /* 0x100fe400078e0a00 */
[----:B------:R-:W-:Y:S01]  /*77e0*/  @!P3 IMAD.IADD R4, R4, 0x1, -R0 ;  /* 0x000000010404b824 */ /* 0x000fe200078e0a00 */
[----:B------:R-:W-:Y:S01]  /*77f0*/  STL [R1+0x5abc], R61 ;  /* 0x005abc3d01007387 */ /* 0x000fe20000100800 */
[----:B------:R-:W-:Y:S02]  /*7800*/  IMAD.MOV.U32 R12, RZ, RZ, R7 ;  /* 0x000000ffff0c7224 */ /* 0x000fe400078e0007 */
[----:B0-----:R-:W-:Y:S01]  /*7810*/  IMAD.MOV.U32 R3, RZ, RZ, R4 ;  /* 0x000000ffff037224 */ /* 0x001fe200078e0004 */
[----:B------:R-:W-:Y:S01]  /*7820*/  STL [R1+0x5ac0], R13 ;  /* 0x005ac00d01007387 */ /* 0x000fe20000100800 */
[----:B------:R-:W-:-:S03]  /*7830*/  @!P2 IMAD.MOV R12, RZ, RZ, -R12 ;  /* 0x000000ffff0ca224 */ /* 0x000fc600078e0a0c */
[----:B------:R-:W-:Y:S01]  /*7840*/  STL [R1+0x5ac4], R14 ;  /* 0x005ac40e01007387 */ /* 0x000fe20000100800 */
[----:B------:R-:W-:-:S03]  /*7850*/  @!P6 IMAD.MOV R3, RZ, RZ, -R3 ;  /* 0x000000ffff03e224 */ /* 0x000fc600078e0a03 */
[----:B------:R-:W-:Y:S04]  /*7860*/  STL [R1+0x5ac8], R15 ;  /* 0x005ac80f01007387 */ /* 0x000fe80000100800 */
[----:B------:R-:W-:Y:S04]  /*7870*/  STL [R1+0x5acc], R16 ;  /* 0x005acc1001007387 */ /* 0x000fe80000100800 */
[----:B------:R-:W-:Y:S04]  /*7880*/  STL [R1+0x5ad0], R17 ;  /* 0x005ad01101007387 */ /* 0x000fe80000100800 */
[----:B------:R-:W-:Y:S04]  /*7890*/  STL [R1+0x5ad4], R18 ;  /* 0x005ad41201007387 */ /* 0x000fe80000100800 */
[----:B------:R-:W-:Y:S04]  /*78a0*/  STL [R1+0x5ad8], R19 ;  /* 0x005ad81301007387 */ /* 0x000fe80000100800 */
[----:B------:R-:W-:Y:S04]  /*78b0*/  STL [R1+0x11c], R12 ;  /* 0x00011c0c01007387 */ /* 0x000fe80000100800 */
[----:B------:R0:W-:Y:S04]  /*78c0*/  STL [R1+0x120], R3 ;  /* 0x0001200301007387 */ /* 0x0001e80000100800 */
[----:B0-----:R-:W4:Y:S01]  /*78d0*/  LDL.LU R3, [R1+0x20] ;  /* 0x0000200001037983 */ /* 0x001f220000300800 */
[----:B-----5:R-:W-:Y:S01]  /*78e0*/  IABS R2, R58 ;  /* 0x0000003a00027213 */ /* 0x020fe20000000000 */
[----:B------:R-:W-:Y:S01]  /*78f0*/  IMAD.MOV.U32 R41, RZ, RZ, R6 ;  /* 0x000000ffff297224 */ /* 0x000fe200078e0006 */
[----:B------:R-:W-:-:S03]  /*7900*/  ISETP.GE.AND P0, PT, R53, RZ, PT ;  /* 0x000000ff3500720c */ /* 0x000fc60003f06270 */
[----:B------:R-:W-:Y:S02]  /*7910*/  IMAD.MOV.U32 R6, RZ, RZ, R2 ;  /* 0x000000ffff067224 */ /* 0x000fe400078e0002 */
[----:B------:R-:W-:Y:S02]  /*7920*/  @!P1 IMAD.MOV R35, RZ, RZ, -R35 ;  /* 0x000000ffff239224 */ /* 0x000fe400078e0a23 */
[----:B------:R-:W-:Y:S01]  /*7930*/  IMAD.HI.U32 R9, R8, R6, RZ ;  /* 0x0000000608097227 */ /* 0x000fe200078e00ff */
[----:B------:R-:W-:-:S03]  /*7940*/  ISETP.GE.AND P1, PT, R40, RZ, PT ;  /* 0x000000ff2800720c */ /* 0x000fc60003f26270 */
[----:B------:R-:W-:Y:S02]  /*7950*/  IMAD.MOV R9, RZ, RZ, -R9 ;  /* 0x000000ffff097224 */ /* 0x000fe400078e0a09 */
[----:B------:R-:W-:Y:S02]  /*7960*/  IMAD.MOV.U32 R40, RZ, RZ, R5 ;  /* 0x000000ffff287224 */ /* 0x000fe400078e0005 */
[C---:B------:R-:W-:Y:S02]  /*7970*/  IMAD R6, R0.reuse, R9, R6 ;  /* 0x0000000900067224 */ /* 0x040fe400078e0206 */
[----:B------:R-:W-:Y:S01]  /*7980*/  @!P0 IMAD.MOV R40, RZ, RZ, -R40 ;  /* 0x000000ffff288224 */ /* 0x000fe200078e0a28 */
[C---:B------:R-:W-:Y:S02]  /*7990*/  ISETP.GT.U32.AND P0, PT, R0.reuse, R42, PT ;  /* 0x0000002a0000720c */ /* 0x040fe40003f04070 */
[----:B------:R-:W-:Y:S02]  /*79a0*/  ISETP.GT.U32.AND P5, PT, R0, R6, PT ;  /* 0x000000060000720c */ /* 0x000fe40003fa4070 */
[----:B------:R-:W-:Y:S01]  /*79b0*/  IABS R5, R59 ;  /* 0x0000003b00057213 */ /* 0x000fe20000000000 */
[----:B------:R-:W-:Y:S01]  /*79c0*/  @!P1 IMAD.MOV R38, RZ, RZ, -R38 ;  /* 0x000000ffff269224 */ /* 0x000fe200078e0a26 */
[----:B------:R-:W-:-:S02]  /*79d0*/  ISETP.GE.AND P1, PT, R55, RZ, PT ;  /* 0x000000ff3700720c */ /* 0x000fc40003f26270 */
[----:B------:R-:W-:Y:S01]  /*79e0*/  IABS R2, R60 ;  /* 0x0000003c00027213 */ /* 0x000fe20000000000 */
[----:B------:R-:W-:-:S04]  /*79f0*/  IMAD.HI.U32 R43, R8, R5, RZ ;  /* 0x00000005082b7227 */ /* 0x000fc800078e00ff */
[----:B------:R-:W-:-:S04]  /*7a00*/  IMAD.HI.U32 R11, R8, R2, RZ ;  /* 0x00000002080b7227 */ /* 0x000fc800078e00ff */
[----:B------:R-:W-:Y:S01]  /*7a10*/  IMAD.MOV R43, RZ, RZ, -R43 ;  /* 0x000000ffff2b7224 */ /* 0x000fe200078e0a2b */
[----:B------:R-:W-:Y:S01]  /*7a20*/  IABS R9, R47 ;  /* 0x0000002f00097213 */ /* 0x000fe20000000000 */
[--C-:B------:R-:W-:Y:S02]  /*7a30*/  @!P0 IMAD.IADD R42, R42, 0x1, -R0.reuse ;  /* 0x000000012a2a8824 */ /* 0x100fe400078e0a00 */
[----:B------:R-:W-:Y:S02]  /*7a40*/  @!P5 IMAD.IADD R6, R6, 0x1, -R0 ;  /* 0x000000010606d824 */ /* 0x000fe400078e0a00 */
[----:B------:R-:W-:Y:S02]  /*7a50*/  IMAD.MOV R11, RZ, RZ, -R11 ;  /* 0x000000ffff0b7224 */ /* 0x000fe400078e0a0b */
[C---:B------:R-:W-:Y:S02]  /*7a60*/  IMAD R5, R0.reuse, R43, R5 ;  /* 0x0000002b00057224 */ /* 0x040fe400078e0205 */
[----:B------:R-:W-:Y:S01]  /*7a70*/  @!P1 IMAD.MOV R42, RZ, RZ, -R42 ;  /* 0x000000ffff2a9224 */ /* 0x000fe200078e0a2a */
[C---:B------:R-:W-:Y:S01]  /*7a80*/  ISETP.GT.U32.AND P1, PT, R0.reuse, R6, PT ;  /* 0x000000060000720c */ /* 0x040fe20003f24070 */
[C---:B------:R-:W-:Y:S01]  /*7a90*/  IMAD R2, R0.reuse, R11, R2 ;  /* 0x0000000b00027224 */ /* 0x040fe200078e0202 */
[----:B------:R-:W-:Y:S01]  /*7aa0*/  ISETP.GT.U32.AND P5, PT, R0, R5, PT ;  /* 0x000000050000720c */ /* 0x000fe20003fa4070 */
[----:B------:R-:W-:Y:S01]  /*7ab0*/  IMAD.HI.U32 R11, R8, R9, RZ ;  /* 0x00000009080b7227 */ /* 0x000fe200078e00ff */
[----:B------:R-:W-:-:S03]  /*7ac0*/  ISETP.GE.AND P4, PT, R54, RZ, PT ;  /* 0x000000ff3600720c */ /* 0x000fc60003f86270 */
[----:B------:R-:W-:-:S04]  /*7ad0*/  IMAD.MOV R11, RZ, RZ, -R11 ;  /* 0x000000ffff0b7224 */ /* 0x000fc800078e0a0b */
[----:B------:R-:W-:Y:S02]  /*7ae0*/  IMAD R9, R0, R11, R9 ;  /* 0x0000000b00097224 */ /* 0x000fe400078e0209 */
[--C-:B------:R-:W-:Y:S01]  /*7af0*/  @!P1 IMAD.IADD R6, R6, 0x1, -R0.reuse ;  /* 0x0000000106069824 */ /* 0x100fe200078e0a00 */
[----:B------:R-:W-:Y:S01]  /*7b00*/  ISETP.GE.AND P2, PT, R47, RZ, PT ;  /* 0x000000ff2f00720c */ /* 0x000fe20003f46270 */
[----:B------:R-:W-:Y:S01]  /*7b10*/  @!P5 IMAD.IADD R5, R5, 0x1, -R0 ;  /* 0x000000010505d824 */ /* 0x000fe200078e0a00 */
[----:B------:R-:W-:Y:S01]  /*7b20*/  ISETP.GT.U32.AND P1, PT, R0, R9, PT ;  /* 0x000000090000720c */ /* 0x000fe20003f24070 */
[----:B------:R-:W5:Y:S01]  /*7b30*/  LDL.LU R47, [R1+0x24] ;  /* 0x00002400012f7983 */ /* 0x000f620000300800 */
[----:B------:R-:W-:Y:S01]  /*7b40*/  IABS R7, R49 ;  /* 0x0000003100077213 */ /* 0x000fe20000000000 */
[----:B------:R-:W-:Y:S01]  /*7b50*/  @!P4 IMAD.MOV R41, RZ, RZ, -R41 ;  /* 0x000000ffff29c224 */ /* 0x000fe200078e0a29 */
[----:B------:R-:W-:Y:S02]  /*7b60*/  ISETP.GE.AND P4, PT, R58, RZ, PT ;  /* 0x000000ff3a00720c */ /* 0x000fe40003f86270 */
[----:B------:R-:W-:Y:S01]  /*7b70*/  ISETP.GT.U32.AND P5, PT, R0, R5, PT ;  /* 0x000000050000720c */ /* 0x000fe20003fa4070 */
[----:B------:R-:W-:Y:S01]  /*7b80*/  IMAD.HI.U32 R11, R8, R7, RZ ;  /* 0x00000007080b7227 */ /* 0x000fe200078e00ff */
[----:B------:R-:W-:-:S03]  /*7b90*/  IABS R10, R44 ;  /* 0x0000002c000a7213 */ /* 0x000fc60000000000 */
[----:B------:R-:W-:Y:S02]  /*7ba0*/  IMAD.MOV R11, RZ, RZ, -R11 ;  /* 0x000000ffff0b7224 */ /* 0x000fe400078e0a0b */
[----:B------:R-:W-:Y:S01]  /*7bb0*/  IMAD.HI.U32 R43, R8, R10, RZ ;  /* 0x0000000a082b7227 */ /* 0x000fe200078e00ff */
[----:B------:R-:W-:-:S03]  /*7bc0*/  ISETP.GE.AND P0, PT, R59, RZ, PT ;  /* 0x000000ff3b00720c */ /* 0x000fc60003f06270 */
[----:B------:R-:W-:Y:S02]  /*7bd0*/  IMAD.MOV.U32 R12, RZ, RZ, R6 ;  /* 0x000000ffff0c7224 */ /* 0x000fe400078e0006 */
[----:B------:R-:W-:Y:S02]  /*7be0*/  @!P1 IMAD.IADD R9, R9, 0x1, -R0 ;  /* 0x0000000109099824 */ /* 0x000fe400078e0a00 */
[C---:B------:R-:W-:Y:S02]  /*7bf0*/  IMAD R7, R0.reuse, R11, R7 ;  /* 0x0000000b00077224 */ /* 0x040fe400078e0207 */
[----:B------:R-:W-:Y:S01]  /*7c00*/  IMAD.MOV R43, RZ, RZ, -R43 ;  /* 0x000000ffff2b7224 */ /* 0x000fe200078e0a2b */
[C---:B------:R-:W-:Y:S01]  /*7c10*/  ISETP.GT.U32.AND P1, PT, R0.reuse, R9, PT ;  /* 0x000000090000720c */ /* 0x040fe20003f24070 */
[----:B------:R-:W-:Y:S01]  /*7c20*/  @!P4 IMAD.MOV R12, RZ, RZ, -R12 ;  /* 0x000000ffff0cc224 */ /* 0x000fe200078e0a0c */
[C---:B------:R-:W-:Y:S01]  /*7c30*/  ISETP.GT.U32.AND P6, PT, R0.reuse, R2, PT ;  /* 0x000000020000720c */ /* 0x040fe20003fc4070 */
[----:B------:R-:W-:Y:S01]  /*7c40*/  @!P5 IMAD.IADD R5, R5, 0x1, -R0 ;  /* 0x000000010505d824 */ /* 0x000fe200078e0a00 */
[C---:B------:R-:W-:Y:S01]  /*7c50*/  ISETP.GT.U32.AND P5, PT, R0.reuse, R7, PT ;  /* 0x000000070000720c */ /* 0x040fe20003fa4070 */
[C---:B------:R-:W-:Y:S01]  /*7c60*/  IMAD R4, R0.reuse, R43, R10 ;  /* 0x0000002b00047224 */ /* 0x040fe200078e020a */
[----:B------:R0:W-:Y:S04]  /*7c70*/  STL [R1+0x124], R12 ;  /* 0x0001240c01007387 */ /* 0x0001e80000100800 */
[----:B------:R-:W-:Y:S01]  /*7c80*/  ISETP.GT.U32.AND P4, PT, R0, R4, PT ;  /* 0x000000040000720c */ /* 0x000fe20003f84070 */
[----:B0-----:R-:W-:-:S04]  /*7c90*/  IMAD.MOV.U32 R12, RZ, RZ, R5 ;  /* 0x000000ffff0c7224 */ /* 0x001fc800078e0005 */
[----:B------:R-:W-:Y:S02]  /*7ca0*/  @!P0 IMAD.MOV R12, RZ, RZ, -R12 ;  /* 0x000000ffff0c8224 */ /* 0x000fe400078e0a0c */
[--C-:B------:R-:W-:Y:S01]  /*7cb0*/  @!P1 IMAD.IADD R9, R9, 0x1, -R0.reuse ;  /* 0x0000000109099824 */ /* 0x100fe200078e0a00 */
[----:B------:R-:W-:Y:S01]  /*7cc0*/  ISETP.GE.AND P1, PT, R49, RZ, PT ;  /* 0x000000ff3100720c */ /* 0x000fe20003f26270 */
[--C-:B------:R-:W-:Y:S01]  /*7cd0*/  @!P6 IMAD.IADD R2, R2, 0x1, -R0.reuse ;  /* 0x000000010202e824 */ /* 0x100fe200078e0a00 */
[----:B------:R-:W-:Y:S01]  /*7ce0*/  STL [R1+0x128], R12 ;  /* 0x0001280c01007387 */ /* 0x000fe20000100800 */
[----:B------:R-:W-:-:S03]  /*7cf0*/  @!P5 IMAD.IADD R7, R7, 0x1, -R0 ;  /* 0x000000010707d824 */ /* 0x000fc600078e0a00 */
[----:B------:R-:W5:Y:S01]  /*7d00*/  LDL.LU R49, [R1+0x28] ;  /* 0x0000280001317983 */ /* 0x000f620000300800 */
[----:B------:R-:W-:Y:S01]  /*7d10*/  ISETP.GT.U32.AND P6, PT, R0, R2, PT ;  /* 0x000000020000720c */ /* 0x000fe20003fc4070 */
[----:B------:R-:W-:Y:S01]  /*7d20*/  @!P4 IMAD.IADD R4, R4, 0x1, -R0 ;  /* 0x000000010404c824 */ /* 0x000fe200078e0a00 */
[----:B------:R-:W-:-:S04]  /*7d30*/  ISETP.GE.AND P3, PT, R60, RZ, PT ;  /* 0x000000ff3c00720c */ /* 0x000fc80003f66270 */
[----:B------:R-:W-:Y:S02]  /*7d40*/  ISETP.GT.U32.AND P4, PT, R0, R4, PT ;  /* 0x000000040000720c */ /* 0x000fe40003f84070 */
[----:B------:R-:W-:-:S05]  /*7d50*/  ISETP.GE.AND P0, PT, R44, RZ, PT ;  /* 0x000000ff2c00720c */ /* 0x000fca0003f06270 */
[----:B------:R-:W-:-:S04]  /*7d60*/  @!P6 IMAD.IADD R2, R2, 0x1, -R0 ;  /* 0x000000010202e824 */ /* 0x000fc800078e0a00 */
[----:B------:R-:W-:Y:S02]  /*7d70*/  IMAD.MOV.U32 R11, RZ, RZ, R2 ;  /* 0x000000ffff0b7224 */ /* 0x000fe400078e0002 */
[----:B------:R-:W-:Y:S02]  /*7d80*/  @!P4 IMAD.IADD R4, R4, 0x1, -R0 ;  /* 0x000000010404c824 */ /* 0x000fe400078e0a00 */
[----:B------:R-:W-:Y:S02]  /*7d90*/  @!P3 IMAD.MOV R11, RZ, RZ, -R11 ;  /* 0x000000ffff0bb224 */ /* 0x000fe400078e0a0b */
[----:B------:R-:W-:Y:S01]  /*7da0*/  @!P2 IMAD.MOV R9, RZ, RZ, -R9 ;  /* 0x000000ffff09a224 */ /* 0x000fe200078e0a09 */
[----:B--2---:R-:W-:Y:S02]  /*7db0*/  IABS R10, R51 ;  /* 0x00000033000a7213 */ /* 0x004fe40000000000 */
[----:B------:R-:W-:Y:S02]  /*7dc0*/  ISETP.GE.AND P5, PT, R51, RZ, PT ;  /* 0x000000ff3300720c */ /* 0x000fe40003fa6270 */
[----:B------:R-:W2:Y:S01]  /*7dd0*/  LDL.LU R51, [R1+0x2c] ;  /* 0x00002c0001337983 */ /* 0x000ea20000300800 */
[----:B------:R-:W-:Y:S01]  /*7de0*/  IMAD.HI.U32 R6, R8, R10, RZ ;  /* 0x0000000a08067227 */ /* 0x000fe200078e00ff */
[----:B---3--:R-:W-:-:S03]  /*7df0*/  IABS R43, R48 ;  /* 0x00000030002b7213 */ /* 0x008fc60000000000 */
[----:B------:R-:W-:-:S04]  /*7e00*/  IMAD.MOV R6, RZ, RZ, -R6 ;  /* 0x000000ffff067224 */ /* 0x000fc800078e0a06 */
[----:B------:R-:W-:Y:S02]  /*7e10*/  IMAD R6, R0, R6, R10 ;  /* 0x0000000600067224 */ /* 0x000fe400078e020a */
[----:B------:R-:W-:-:S04]  /*7e20*/  IMAD.HI.U32 R10, R8, R43, RZ ;  /* 0x0000002b080a7227 */ /* 0x000fc800078e00ff */
[----:B------:R-:W-:-:S04]  /*7e30*/  IMAD.MOV R10, RZ, RZ, -R10 ;  /* 0x000000ffff0a7224 */ /* 0x000fc800078e0a0a */
[----:B------:R-:W-:Y:S02]  /*7e40*/  IMAD R43, R0, R10, R43 ;  /* 0x0000000a002b7224 */ /* 0x000fe400078e022b */
[----:B------:R-:W-:Y:S01]  /*7e50*/  IMAD.MOV.U32 R10, RZ, RZ, R4 ;  /* 0x000000ffff0a7224 */ /* 0x000fe200078e0004 */
[----:B------:R-:W-:Y:S03]  /*7e60*/  STL [R1+0x12c], R11 ;  /* 0x00012c0b01007387 */ /* 0x000fe60000100800 */
[----:B------:R-:W-:Y:S01]  /*7e70*/  @!P0 IMAD.MOV R10, RZ, RZ, -R10 ;  /* 0x000000ffff0a8224 */ /* 0x000fe200078e0a0a */
[----:B------:R-:W3:Y:S04]  /*7e80*/  LDL.LU R50, [R1+0x30] ;  /* 0x0000300001327983 */ /* 0x000ee80000300800 */
[----:B------:R0:W-:Y:S01]  /*7e90*/  STL [R1+0x130], R9 ;  /* 0x0001300901007387 */ /* 0x0001e20000100800 */
[----:B----4-:R-:W-:-:S02]  /*7ea0*/  IABS R44, R3 ;  /* 0x00000003002c7213 */ /* 0x010fc40000000000 */
[----:B------:R-:W-:Y:S02]  /*7eb0*/  ISETP.GE.AND P0, PT, R3, RZ, PT ;  /* 0x000000ff0300720c */ /* 0x000fe40003f06270 */
[----:B------:R-:W4:Y:S01]  /*7ec0*/  LDL.LU R3, [R1+0x34] ;  /* 0x0000340001037983 */ /* 0x000f220000300800 */
[C---:B------:R-:W-:Y:S02]  /*7ed0*/  ISETP.GT.U32.AND P4, PT, R0.reuse, R43, PT ;  /* 0x0000002b0000720c */ /* 0x040fe40003f84070 */
[----:B------:R-:W-:Y:S01]  /*7ee0*/  ISETP.GT.U32.AND P6, PT, R0, R6, PT ;  /* 0x000000060000720c */ /* 0x000fe20003fc4070 */
[----:B------:R-:W-:Y:S01]  /*7ef0*/  IMAD.HI.U32 R2, R8, R44, RZ ;  /* 0x0000002c08027227 */ /* 0x000fe200078e00ff */
[----:B------:R-:W3:Y:S03]  /*7f00*/  LDL.LU R61, [R1+0x38] ;  /* 0x00003800013d7983 */ /* 0x000ee60000300800 */
[----:B------:R-:W-:-:S06]  /*7f10*/  IMAD.MOV R2, RZ, RZ, -R2 ;  /* 0x000000ffff027224 */ /* 0x000fcc00078e0a02 */
[--C-:B------:R-:W-:Y:S02]  /*7f20*/  @!P4 IMAD.IADD R43, R43, 0x1, -R0.reuse ;  /* 0x000000012b2bc824 */ /* 0x100fe400078e0a00 */
[----:B------:R-:W-:Y:S02]  /*7f30*/  @!P6 IMAD.IADD R6, R6, 0x1, -R0 ;  /* 0x000000010606e824 */ /* 0x000fe400078e0a00 */
[C---:B------:R-:W-:Y:S01]  /*7f40*/  IMAD R44, R0.reuse, R2, R44 ;  /* 0x00000002002c7224 */ /* 0x040fe200078e022c */
[C---:B------:R-:W-:Y:S02]  /*7f50*/  ISETP.GT.U32.AND P4, PT, R0.reuse, R43, PT ;  /* 0x0000002b0000720c */ /* 0x040fe40003f84070 */
[C---:B------:R-:W-:Y:S02]  /*7f60*/  ISETP.GT.U32.AND P6, PT, R0.reuse, R6, PT ;  /* 0x000000060000720c */ /* 0x040fe40003fc4070 */
[----:B------:R-:W-:Y:S01]  /*7f70*/  ISETP.GT.U32.AND P3, PT, R0, R7, PT ;  /* 0x000000070000720c */ /* 0x000fe20003f64070 */
[----:B------:R-:W-:Y:S01]  /*7f80*/  STL [R1+0x13c], R10 ;  /* 0x00013c0a01007387 */ /* 0x000fe20000100800 */
[----:B------:R-:W-:-:S03]  /*7f90*/  ISETP.GE.AND P2, PT, R48, RZ, PT ;  /* 0x000000ff3000720c */ /* 0x000fc60003f46270 */
[----:B------:R-:W3:Y:S04]  /*7fa0*/  LDL.LU R48, [R1+0x3c] ;  /* 0x00003c0001307983 */ /* 0x000ee80000300800 */
[--C-:B------:R-:W-:Y:S02]  /*7fb0*/  @!P4 IMAD.IADD R43, R43, 0x1, -R0.reuse ;  /* 0x000000012b2bc824 */ /* 0x100fe400078e0a00 */
[--C-:B------:R-:W-:Y:S02]  /*7fc0*/  @!P6 IMAD.IADD R6, R6, 0x1, -R0.reuse ;  /* 0x000000010606e824 */ /* 0x100fe400078e0a00 */
[----:B------:R-:W-:Y:S02]  /*7fd0*/  @!P3 IMAD.IADD R7, R7, 0x1, -R0 ;  /* 0x000000010707b824 */ /* 0x000fe400078e0a00 */
[----:B0-----:R-:W-:Y:S01]  /*7fe0*/  IMAD.MOV.U32 R9, RZ, RZ, R6 ;  /* 0x000000ffff097224 */ /* 0x001fe200078e0006 */
[----:B-----5:R-:W-:-:S05]  /*7ff0*/  IABS R5, R47 ;  /* 0x0000002f00057213 */ /* 0x020fca0000000000 */
[----:B------:R-:W-:-:S04]  /*8000*/  IMAD.HI.U32 R2, R8, R5, RZ ;  /* 0x0000000508027227 */ /* 0x000fc800078e00ff */
[----:B------:R-:W-:-:S04]  /*8010*/  IMAD.MOV R2, RZ, RZ, -R2 ;  /* 0x000000ffff027224 */ /* 0x000fc800078e0a02 */
[----:B------:R-:W-:-:S05]  /*8020*/  IMAD R5, R0, R2, R5 ;  /* 0x0000000200057224 */ /* 0x000fca00078e0205 */
[----:B------:R-:W-:Y:S01]  /*8030*/  ISETP.GT.U32.AND P4, PT, R0, R5, PT ;  /* 0x000000050000720c */ /* 0x000fe20003f84070 */
[----:B------:R-:W-:Y:S02]  /*8040*/  @!P1 IMAD.MOV R7, RZ, RZ, -R7 ;  /* 0x000000ffff079224 */ /* 0x000fe400078e0a07 */
[----:B------:R-:W-:-:S03]  /*8050*/  @!P5 IMAD.MOV R9, RZ, RZ, -R9 ;  /* 0x000000ffff09d224 */ /* 0x000fc600078e0a09 */
[----:B------:R-:W-:Y:S04]  /*8060*/  STL [R1+0x134], R7 ;  /* 0x0001340701007387 */ /* 0x000fe80000100800 */
[----:B------:R0:W-:Y:S03]  /*8070*/  STL [R1+0x138], R9 ;  /* 0x0001380901007387 */ /* 0x0001e60000100800 */
[----:B------:R-:W-:Y:S01]  /*8080*/  @!P4 IMAD.IADD R5, R5, 0x1, -R0 ;  /* 0x000000010505c824 */ /* 0x000fe200078e0a00 */
[----:B------:R-:W-:-:S04]  /*8090*/  ISETP.GE.AND P3, PT, R47, RZ, PT ;  /* 0x000000ff2f00720c */ /* 0x000fc80003f66270 */
[----:B------:R-:W-:Y:S02]  /*80a0*/  ISETP.GT.U32.AND P4, PT, R0, R5, PT ;  /* 0x000000050000720c */ /* 0x000fe40003f84070 */
[----:B------:R-:W-:Y:S02]  /*80b0*/  IABS R4, R49 ;  /* 0x0000003100047213 */ /* 0x000fe40000000000 */
[----:B------:R-:W-:Y:S02]  /*80c0*/  ISETP.GE.AND P1, PT, R49, RZ, PT ;  /* 0x000000ff3100720c */ /* 0x000fe40003f26270 */
[----:B------:R-:W5:Y:S04]  /*80d0*/  LDL.LU R49, [R1+0x40] ;  /* 0x0000400001317983 */ /* 0x000f680000300800 */
[----:B------:R-:W5:Y:S03]  /*80e0*/  LDL.LU R12, [R1+0x44] ;  /* 0x00004400010c7983 */ /* 0x000f660000300800 */
[----:B------:R-:W-:-:S04]  /*80f0*/  @!P4 IMAD.IADD R5, R5, 0x1, -R0 ;  /* 0x000000010505c824 */ /* 0x000fc800078e0a00 */
[----:B------:R-:W-:-:S04]  /*8100*/  IMAD.MOV.U32 R13, RZ, RZ, R5 ;  /* 0x000000ffff0d7224 */ /* 0x000fc800078e0005 */
[----:B------:R-:W-:Y:S01]  /*8110*/  @!P3 IMAD.MOV R13, RZ, RZ, -R13 ;  /* 0x000000ffff0db224 */ /* 0x000fe200078e0a0d */
[----:B--2---:R-:W-:-:S05]  /*8120*/  IABS R46, R51 ;  /* 0x00000033002e7213 */ /* 0x004fca0000000000 */
[----:B------:R-:W-:-:S04]  /*8130*/  IMAD.HI.U32 R47, R8, R46, RZ ;  /* 0x0000002e082f7227 */ /* 0x000fc800078e00ff */
[----:B------:R-:W-:-:S04]  /*8140*/  IMAD.MOV R47, RZ, RZ, -R47 ;  /* 0x000000ffff2f7224 */ /* 0x000fc800078e0a2f */
[----:B------:R-:W-:-:S05]  /*8150*/  IMAD R46, R0, R47, R46 ;  /* 0x0000002f002e7224 */ /* 0x000fca00078e022e */
[----:B------:R-:W-:Y:S02]  /*8160*/  ISETP.GT.U32.AND P4, PT, R0, R46, PT ;  /* 0x0000002e0000720c */ /* 0x000fe40003f84070 */
[----:B------:R-:W-:Y:S02]  /*8170*/  ISETP.GE.AND P5, PT, R51, RZ, PT ;  /* 0x000000ff3300720c */ /* 0x000fe40003fa6270 */
[----:B------:R-:W2:Y:S04]  /*8180*/  LDL.LU R51, [R1+0x48] ;  /* 0x0000480001337983 */ /* 0x000ea80000300800 */
[----:B------:R1:W-:Y:S05]  /*8190*/  STL [R1+0x114], R13 ;  /* 0x0001140d01007387 */ /* 0x0003ea0000100800 */
[----:B------:R-:W-:Y:S01]  /*81a0*/  @!P4 IMAD.IADD R46, R46, 0x1, -R0 ;  /* 0x000000012e2ec824 */ /* 0x000fe200078e0a00 */
[----:B----4-:R-:W-:-:S02]  /*81b0*/  IABS R45, R3 ;  /* 0x00000003002d7213 */ /* 0x010fc40000000000 */
[----:B------:R-:W-:Y:S02]  /*81c0*/  ISETP.GE.AND P4, PT, R3, RZ, PT ;  /* 0x000000ff0300720c */ /* 0x000fe40003f86270 */
[----:B------:R-:W4:Y:S01]  /*81d0*/  LDL.LU R3, [R1+0x4c] ;  /* 0x00004c0001037983 */ /* 0x000f220000300800 */
[----:B------:R-:W-:Y:S01]  /*81e0*/  ISETP.GT.U32.AND P6, PT, R0, R44, PT ;  /* 0x0000002c0000720c */ /* 0x000fe20003fc4070 */
[----:B------:R-:W-:Y:S01]  /*81f0*/  IMAD.HI.U32 R6, R8, R4, RZ ;  /* 0x0000000408067227 */ /* 0x000fe200078e00ff */
[----:B---3--:R-:W-:-:S11]  /*8200*/  IABS R2, R50 ;  /* 0x0000003200027213 */ /* 0x008fd60000000000 */
[----:B------:R-:W-:-:S05]  /*8210*/  @!P6 IMAD.IADD R44, R44, 0x1, -R0 ;  /* 0x000000012c2ce824 */ /* 0x000fca00078e0a00 */
[----:B------:R-:W-:Y:S01]  /*8220*/  ISETP.GT.U32.AND P6, PT, R0, R44, PT ;  /* 0x0000002c0000720c */ /* 0x000fe20003fc4070 */
[----:B------:R-:W-:Y:S02]  /*8230*/  IMAD.MOV R6, RZ, RZ, -R6 ;  /* 0x000000ffff067224 */ /* 0x000fe400078e0a06 */
[----:B------:R-:W-:-:S04]  /*8240*/  IMAD.HI.U32 R11, R8, R2, RZ ;  /* 0x00000002080b7227 */ /* 0x000fc800078e00ff */
[----:B------:R-:W-:Y:S02]  /*8250*/  IMAD R4, R0, R6, R4 ;  /* 0x0000000600047224 */ /* 0x000fe400078e0204 */
[----:B------:R-:W-:-:S04]  /*8260*/  IMAD.MOV R11, RZ, RZ, -R11 ;  /* 0x000000ffff0b7224 */ /* 0x000fc800078e0a0b */
[----:B------:R-:W-:Y:S01]  /*8270*/  @!P6 IMAD.IADD R44, R44, 0x1, -R0 ;  /* 0x000000012c2ce824 */ /* 0x000fe200078e0a00 */
[C---:B------:R-:W-:Y:S01]  /*8280*/  ISETP.GT.U32.AND P6, PT, R0.reuse, R4, PT ;  /* 0x000000040000720c */ /* 0x040fe20003fc4070 */
[----:B------:R-:W-:Y:S02]  /*8290*/  IMAD R2, R0, R11, R2 ;  /* 0x0000000b00027224 */ /* 0x000fe400078e0202 */
[----:B0-----:R-:W-:Y:S01]  /*82a0*/  IMAD.HI.U32 R9, R8, R45, RZ ;  /* 0x0000002d08097227 */ /* 0x001fe200078e00ff */
[----:B------:R-:W-:-:S03]  /*82b0*/  IABS R10, R61 ;  /* 0x0000003d000a7213 */ /* 0x000fc60000000000 */
[----:B------:R-:W-:Y:S01]  /*82c0*/  @!P2 IMAD.MOV R43, RZ, RZ, -R43 ;  /* 0x000000ffff2ba224 */ /* 0x000fe200078e0a2b */
[----:B------:R-:W-:Y:S01]  /*82d0*/  ISETP.GT.U32.AND P2, PT, R0, R2, PT ;  /* 0x000000020000720c */ /* 0x000fe20003f44070 */
[----:B------:R-:W-:-:S04]  /*82e0*/  IMAD.MOV R9, RZ, RZ, -R9 ;  /* 0x000000ffff097224 */ /* 0x000fc800078e0a09 */
[----:B------:R-:W-:Y:S02]  /*82f0*/  @!P6 IMAD.IADD R4, R4, 0x1, -R0 ;  /* 0x000000010404e824 */ /* 0x000fe400078e0a00 */
[----:B------:R-:W-:Y:S01]  /*8300*/  IMAD.HI.U32 R6, R8, R10, RZ ;  /* 0x0000000a08067227 */ /* 0x000fe200078e00ff */
[----:B------:R-:W-:Y:S02]  /*8310*/  IABS R7, R48 ;  /* 0x0000003000077213 */ /* 0x000fe40000000000 */
[C---:B------:R-:W-:Y:S01]  /*8320*/  ISETP.GT.U32.AND P6, PT, R0.reuse, R4, PT ;  /* 0x000000040000720c */ /* 0x040fe20003fc4070 */
[C---:B------:R-:W-:Y:S02]  /*8330*/  IMAD R45, R0.reuse, R9, R45 ;  /* 0x00000009002d7224 */ /* 0x040fe400078e022d */
[----:B------:R-:W-:Y:S02]  /*8340*/  IMAD.MOV R6, RZ, RZ, -R6 ;  /* 0x000000ffff067224 */ /* 0x000fe400078e0a06 */
[----:B------:R-:W-:Y:S01]  /*8350*/  @!P0 IMAD.MOV R44, RZ, RZ, -R44 ;  /* 0x000000ffff2c8224 */ /* 0x000fe200078e0a2c */
[----:B------:R-:W-:Y:S01]  /*8360*/  ISETP.GT.U32.AND P0, PT, R0, R45, PT ;  /* 0x0000002d0000720c */ /* 0x000fe20003f04070 */
[----:B------:R-:W-:Y:S01]  /*8370*/  @!P2 IMAD.IADD R2, R2, 0x1, -R0 ;  /* 0x000000010202a824 */ /* 0x000fe200078e0a00 */
[C---:B------:R-:W-:Y:S01]  /*8380*/  ISETP.GT.U32.AND P2, PT, R0.reuse, R46, PT ;  /* 0x0000002e0000720c */ /* 0x040fe20003f44070 */
[----:B------:R-:W-:-:S02]  /*8390*/  IMAD R10, R0, R6, R10 ;  /* 0x00000006000a7224 */ /* 0x000fc400078e020a */
[----:B------:R-:W-:Y:S01]  /*83a0*/  IMAD.HI.U32 R6, R8, R7, RZ ;  /* 0x0000000708067227 */ /* 0x000fe200078e00ff */
[----:B------:R-:W-:Y:S02]  /*83b0*/  ISETP.GE.AND P3, PT, R50, RZ, PT ;  /* 0x000000ff3200720c */ /* 0x000fe40003f66270 */
[----:B------:R-:W3:Y:S01]  /*83c0*/  LDL.LU R50, [R1+0x50] ;  /* 0x0000500001327983 */ /* 0x000ee20000300800 */
[----:B------:R-:W-:Y:S02]  /*83d0*/  IMAD.MOV R5, RZ, RZ, -R6 ;  /* 0x000000ffff057224 */ /* 0x000fe400078e0a06 */
[--C-:B------:R-:W-:Y:S01]  /*83e0*/  @!P6 IMAD.IADD R4, R4, 0x1, -R0.reuse ;  /* 0x000000010404e824 */ /* 0x100fe200078e0a00 */
[C---:B------:R-:W-:Y:S01]  /*83f0*/  ISETP.GT.U32.AND P6, PT, R0.reuse, R10, PT ;  /* 0x0000000a0000720c */ /* 0x040fe20003fc4070 */
[C---:B------:R-:W-:Y:S02]  /*8400*/  IMAD R7, R0.reuse, R5, R7 ;  /* 0x0000000500077224 */ /* 0x040fe400078e0207 */
[----:B------:R-:W-:Y:S01]  /*8410*/  @!P0 IMAD.IADD R45, R45, 0x1, -R0 ;  /* 0x000000012d2d8824 */ /* 0x000fe200078e0a00 */
[----:B------:R-:W-:Y:S01]  /*8420*/  ISETP.GT.U32.AND P0, PT, R0, R2, PT ;  /* 0x000000020000720c */ /* 0x000fe20003f04070 */
[----:B------:R-:W-:-:S02]  /*8430*/  IMAD.MOV.U32 R9, RZ, RZ, R4 ;  /* 0x000000ffff097224 */ /* 0x000fc400078e0004 */
[----:B------:R-:W-:Y:S01]  /*8440*/  @!P2 IMAD.IADD R46, R46, 0x1, -R0 ;  /* 0x000000012e2ea824 */ /* 0x000fe200078e0a00 */
[----:B------:R-:W-:Y:S01]  /*8450*/  ISETP.GT.U32.AND P2, PT, R0, R7, PT ;  /* 0x000000070000720c */ /* 0x000fe20003f44070 */
[----:B------:R-:W-:-:S04]  /*8460*/  @!P1 IMAD.MOV R9, RZ, RZ, -R9 ;  /* 0x000000ffff099224 */ /* 0x000fc800078e0a09 */
[----:B------:R-:W-:Y:S01]  /*8470*/  @!P6 IMAD.IADD R10, R10, 0x1, -R0 ;  /* 0x000000010a0ae824 */ /* 0x000fe200078e0a00 */
[----:B------:R0:W-:Y:S01]  /*8480*/  STL [R1+0x118], R9 ;  /* 0x0001180901007387 */ /* 0x0001e20000100800 */
[----:B------:R-:W-:Y:S02]  /*8490*/  IMAD.MOV.U32 R14, RZ, RZ, R46 ;  /* 0x000000ffff0e7224 */ /* 0x000fe400078e002e */
[----:B------:R-:W-:Y:S01]  /*84a0*/  @!P0 IMAD.IADD R2, R2, 0x1, -R0 ;  /* 0x0000000102028824 */ /* 0x000fe200078e0a00 */
[----:B------:R-:W-:-:S03]  /*84b0*/  ISETP.GT.U32.AND P1, PT, R0, R10, PT ;  /* 0x0000000a0000720c */ /* 0x000fc60003f24070 */
[----:B------:R-:W-:Y:S01]  /*84c0*/  @!P2 IMAD.IADD R7, R7, 0x1, -R0 ;  /* 0x000000010707a824 */ /* 0x000fe200078e0a00 */
[C---:B------:R-:W-:Y:S01]  /*84d0*/  ISETP.GT.U32.AND P6, PT, R0.reuse, R45, PT ;  /* 0x0000002d0000720c */ /* 0x040fe20003fc4070 */
[----:B-1----:R-:W-:Y:S02]  /*84e0*/  IMAD.MOV.U32 R13, RZ, RZ, R2 ;  /* 0x000000ffff0d7224 */ /* 0x002fe400078e0002 */
[----:B------:R-:W-:Y:S01]  /*84f0*/  @!P5 IMAD.MOV R14, RZ, RZ, -R14 ;  /* 0x000000ffff0ed224 */ /* 0x000fe200078e0a0e */
[----:B------:R-:W-:Y:S01]  /*8500*/  ISETP.GT.U32.AND P5, PT, R0, R7, PT ;  /* 0x000000070000720c */ /* 0x000fe20003fa4070 */
[----:B------:R-:W-:Y:S01]  /*8510*/  @!P3 IMAD.MOV R13, RZ, RZ, -R13 ;  /* 0x000000ffff0db224 */ /* 0x000fe200078e0a0d */
[----:B-----5:R-:W-:-:S05]  /*8520*/  IABS R11, R12 ;  /* 0x0000000c000b7213 */ /* 0x020fca0000000000 */
[----:B0-----:R-:W-:-:S04]  /*8530*/  IMAD.HI.U32 R9, R8, R11, RZ ;  /* 0x0000000b08097227 */ /* 0x001fc800078e00ff */
[----:B------:R-:W-:-:S04]  /*8540*/  IMAD.MOV R9, RZ, RZ, -R9 ;  /* 0x000000ffff097224 */ /* 0x000fc800078e0a09 */
[----:B------:R-:W-:Y:S01]  /*8550*/  IMAD R11, R0, R9, R11 ;  /* 0x00000009000b7224 */ /* 0x000fe200078e020b */
[----:B------:R-:W-:-:S04]  /*8560*/  IABS R6, R49 ;  /* 0x0000003100067213 */ /* 0x000fc80000000000 */
[----:B------:R-:W-:Y:S01]  /*8570*/  ISETP.GT.U32.AND P3, PT, R0, R11, PT ;  /* 0x0000000b0000720c */ /* 0x000fe20003f64070 */
[----:B------:R-:W-:Y:S01]  /*8580*/  IMAD.HI.U32 R4, R8, R6, RZ ;  /* 0x0000000608047227 */ /* 0x000fe200078e00ff */
[----:B------:R-:W-:-:S03]  /*8590*/  ISETP.GE.AND P0, PT, R61, RZ, PT ;  /* 0x000000ff3d00720c */ /* 0x000fc60003f06270 */
[--C-:B------:R-:W-:Y:S01]  /*85a0*/  @!P1 IMAD.IADD R10, R10, 0x1, -R0.reuse ;  /* 0x000000010a0a9824 */ /* 0x100fe200078e0a00 */
[----:B------:R-:W-:Y:S01]  /*85b0*/  ISETP.GE.AND P1, PT, R48, RZ, PT ;  /* 0x000000ff3000720c */ /* 0x000fe20003f26270 */
[----:B------:R-:W-:Y:S01]  /*85c0*/  @!P6 IMAD.IADD R45, R45, 0x1, -R0 ;  /* 0x000000012d2de824 */ /* 0x000fe200078e0a00 */
[----:B------:R-:W-:Y:S01]  /*85d0*/  ISETP.GE.AND P2, PT, R49, RZ, PT ;  /* 0x000000ff3100720c */ /* 0x000fe20003f46270 */
[----:B------:R-:W5:Y:S01]  /*85e0*/  LDL.LU R48, [R1+0x54] ;  /* 0x0000540001307983 */ /* 0x000f620000300800 */
[----:B------:R-:W-:-:S03]  /*85f0*/  IMAD.MOV R4, RZ, RZ, -R4 ;  /* 0x000000ffff047224 */ /* 0x000fc600078e0a04 */
[----:B------:R-:W5:Y:S01]  /*8600*/  LDL.LU R49, [R1+0x58] ;  /* 0x0000580001317983 */ /* 0x000f620000300800 */
[----:B------:R-:W-:-:S03]  /*8610*/  @!P5 IMAD.IADD R7, R7, 0x1, -R0 ;  /* 0x000000010707d824 */ /* 0x000fc600078e0a00 */
[----:B------:R-:W-:Y:S01]  /*8620*/  STL [R1+0x110], R14 ;  /* 0x0001100e01007387 */ /* 0x000fe20000100800 */
[----:B------:R-:W-:-:S03]  /*8630*/  IMAD R6, R0, R4, R6 ;  /* 0x0000000400067224 */ /* 0x000fc600078e0206 */
[----:B------:R0:W-:Y:S01]  /*8640*/  STL [R1+0x10c], R13 ;  /* 0x00010c0d01007387 */ /* 0x0001e20000100800 */
[----:B------:R-:W-:Y:S02]  /*8650*/  @!P3 IMAD.IADD R11, R11, 0x1, -R0 ;  /* 0x000000010b0bb824 */ /* 0x000fe400078e0a00 */
[----:B------:R-:W-:Y:S02]  /*8660*/  @!P0 IMAD.MOV R10, RZ, RZ, -R10 ;  /* 0x000000ffff0a8224 */ /* 0x000fe400078e0a0a */
[----:B0-----:R-:W-:-:S04]  /*8670*/  IMAD.MOV.U32 R13, RZ, RZ, R45 ;  /* 0x000000ffff0d7224 */ /* 0x001fc800078e002d */
[----:B------:R-:W-:-:S05]  /*8680*/  @!P4 IMAD.MOV R13, RZ, RZ, -R13 ;  /* 0x000000ffff0dc224 */ /* 0x000fca00078e0a0d */
[----:B------:R-:W-:Y:S04]  /*8690*/  STL [R1+0x108], R13 ;  /* 0x0001080d01007387 */ /* 0x000fe80000100800 */
[----:B------:R-:W-:Y:S01]  /*86a0*/  STL [R1+0x104], R10 ;  /* 0x0001040a01007387 */ /* 0x000fe20000100800 */
[----:B--2---:R-:W-:Y:S02]  /*86b0*/  IABS R5, R51 ;  /* 0x0000003300057213 */ /* 0x004fe40000000000 */
[----:B------:R-:W-:Y:S02]  /*86c0*/  ISETP.GE.AND P5, PT, R51, RZ, PT ;  /* 0x000000ff3300720c */ /* 0x000fe40003fa6270 */
[----:B------:R-:W2:Y:S01]  /*86d0*/  LDL.LU R51, [R1+0x5c] ;  /* 0x00005c0001337983 */ /* 0x000ea20000300800 */
[----:B----4-:R-:W-:-:S02]  /*86e0*/  IABS R4, R3 ;  /* 0x0000000300047213 */ /* 0x010fc40000000000 */
[----:B------:R-:W-:Y:S01]  /*86f0*/  ISETP.GE.AND P3, PT, R3, RZ, PT ;  /* 0x000000ff0300720c */ /* 0x000fe20003f66270 */
[----:B------:R-:W-:-:S04]  /*8700*/  IMAD.MOV.U32 R3, RZ, RZ, R7 ;  /* 0x000000ffff037224 */ /* 0x000fc800078e0007 */
[----:B------:R-:W-:-:S05]  /*8710*/  @!P1 IMAD.MOV R3, RZ, RZ, -R3 ;  /* 0x000000ffff039224 */ /* 0x000fca00078e0a03 */
[----:B------:R0:W-:Y:S04]  /*8720*/  STL [R1+0x100], R3 ;  /* 0x0001000301007387 */ /* 0x0001e80000100800 */
[----:B0-----:R-:W4:Y:S01]  /*8730*/  LDL.LU R3, [R1+0x60] ;  /* 0x0000600001037983 */ /* 0x001f220000300800 */
[----:B------:R-:W-:-:S03]  /*8740*/  ISETP.GT.U32.AND P6, PT, R0, R6, PT ;  /* 0x000000060000720c */ /* 0x000fc60003fc4070 */
[----:B------:R-:W2:Y:S10]  /*8750*/  LDL.LU R13, [R1+0x64] ;  /* 0x00006400010d7983 */ /* 0x000eb40000300800 */
[----:B------:R-:W-:-:S05]  /*8760*/  @!P6 IMAD.IADD R6, R6, 0x1, -R0 ;  /* 0x000000010606e824 */ /* 0x000fca00078e0a00 */
[----:B------:R-:W-:Y:S01]  /*8770*/  ISETP.GT.U32.AND P6, PT, R0, R6, PT ;  /* 0x000000060000720c */ /* 0x000fe20003fc4070 */
[----:B------:R-:W-:-:S12]  /*8780*/  IMAD.HI.U32 R47, R8, R5, RZ ;  /* 0x00000005082f7227 */ /* 0x000fd800078e00ff */
[----:B------:R-:W-:-:S04]  /*8790*/  @!P6 IMAD.IADD R6, R6, 0x1, -R0 ;  /* 0x000000010606e824 */ /* 0x000fc800078e0a00 */
[----:B------:R-:W-:-:S04]  /*87a0*/  IMAD.MOV.U32 R10, RZ, RZ, R6 ;  /* 0x000000ffff0a7224 */ /* 0x000fc800078e0006 */
[----:B------:R-:W-:Y:S01]  /*87b0*/  @!P2 IMAD.MOV R10, RZ, RZ, -R10 ;  /* 0x000000ffff0aa224 */ /* 0x000fe200078e0a0a */
[----:B------:R-:W-:Y:S01]  /*87c0*/  ISETP.GE.AND P0, PT, R12, RZ, PT ;  /* 0x000000ff0c00720c */ /* 0x000fe20003f06270 */
[----:B------:R-:W-:-:S03]  /*87d0*/  IMAD.MOV R47, RZ, RZ, -R47 ;  /* 0x000000ffff2f7224 */ /* 0x000fc600078e0a2f */
[----:B------:R-:W-:Y:S01]  /*87e0*/  STL [R1+0xfc], R10 ;  /* 0x0000fc0a01007387 */ /* 0x000fe20000100800 */
[----:B------:R-:W-:-:S03]  /*87f0*/  IMAD.HI.U32 R2, R8, R4, RZ ;  /* 0x0000000408027227 */ /* 0x000fc600078e00ff */
[----:B------:R-:W2:Y:S01]  /*8800*/  LDL.LU R61, [R1+0x68] ;  /* 0x00006800013d7983 */ /* 0x000ea20000300800 */
[----:B------:R-:W-:-:S03]  /*8810*/  IMAD R5, R0, R47, R5 ;  /* 0x0000002f00057224 */ /* 0x000fc600078e0205 */
[----:B------:R-:W2:Y:S04]  /*8820*/  LDL.LU R12, [R1+0x6c] ;  /* 0x00006c00010c7983 */ /* 0x000ea80000300800 */
[----:B------:R-:W2:Y:S01]  /*8830*/  LDL.LU R19, [R1+0x70] ;  /* 0x0000700001137983 */ /* 0x000ea20000300800 */
[----:B------:R-:W-:Y:S01]  /*8840*/  IMAD.MOV R2, RZ, RZ, -R2 ;  /* 0x000000ffff027224 */ /* 0x000fe200078e0a02 */
[----:B------:R-:W-:-:S03]  /*8850*/  ISETP.GT.U32.AND P4, PT, R0, R5, PT ;  /* 0x000000050000720c */ /* 0x000fc60003f84070 */
[----:B------:R-:W-:-:S05]  /*8860*/  IMAD R4, R0, R2, R4 ;  /* 0x0000000200047224 */ /* 0x000fca00078e0204 */
[----:B------:R-:W-:-:S05]  /*8870*/  ISETP.GT.U32.AND P6, PT, R0, R4, PT ;  /* 0x000000040000720c */ /* 0x000fca0003fc4070 */
[----:B------:R-:W-:Y:S01]  /*8880*/  @!P4 IMAD.IADD R5, R5, 0x1, -R0 ;  /* 0x000000010505c824 */ /* 0x000fe200078e0a00 */
[----:B------:R-:W-:-:S04]  /*8890*/  ISETP.GT.U32.AND P4, PT, R0, R11, PT ;  /* 0x0000000b0000720c */ /* 0x000fc80003f84070 */
[----:B------:R-:W-:-:S03]  /*88a0*/  ISETP.GT.U32.AND P1, PT, R0, R5, PT ;  /* 0x000000050000720c */ /* 0x000fc60003f24070 */
[----:B------:R-:W-:-:S05]  /*88b0*/  @!P6 IMAD.IADD R4, R4, 0x1, -R0 ;  /* 0x000000010404e824 */ /* 0x000fca00078e0a00 */
[----:B------:R-:W-:Y:S01]  /*88c0*/  ISETP.GT.U32.AND P6, PT, R0, R4, PT ;  /* 0x000000040000720c */ /* 0x000fe20003fc4070 */
[----:B------:R-:W-:Y:S01]  /*88d0*/  @!P4 IMAD.IADD R11, R11, 0x1, -R0 ;  /* 0x000000010b0bc824 */ /* 0x000fe200078e0a00 */
[----:B---3--:R-:W-:-:S03]  /*88e0*/  IABS R9, R50 ;  /* 0x0000003200097213 */ /* 0x008fc60000000000 */
[----:B------:R-:W-:Y:S02]  /*88f0*/  @!P0 IMAD.MOV R11, RZ, RZ, -R11 ;  /* 0x000000ffff0b8224 */ /* 0x000fe400078e0a0b */
[--C-:B------:R-:W-:Y:S02]  /*8900*/  @!P1 IMAD.IADD R5, R5, 0x1, -R0.reuse ;  /* 0x0000000105059824 */ /* 0x100fe400078e0a00 */
[----:B------:R-:W-:Y:S01]  /*8910*/  IMAD.HI.U32 R2, R8, R9, RZ ;  /* 0x0000000908027227 */ /* 0x000fe200078e00ff */
[----:B------:R0:W-:Y:S03]  /*8920*/  STL [R1+0xf8], R11 ;  /* 0x0000f80b01007387 */ /* 0x0001e60000100800 */
[----:B------:R-:W-:Y:S02]  /*8930*/  @!P6 IMAD.IADD R4, R4, 0x1, -R0 ;  /* 0x000000010404e824 */ /* 0x000fe400078e0a00 */
[----:B------:R-:W-:-:S02]  /*8940*/  IMAD.MOV R2, RZ, RZ, -R2 ;  /* 0x000000ffff027224 */ /* 0x000fc400078e0a02 */
[----:B0-----:R-:W-:Y:S02]  /*8950*/  IMAD.MOV.U32 R11, RZ, RZ, R5 ;  /* 0x000000ffff0b7224 */ /* 0x001fe400078e0005 */
[----:B------:R-:W-:Y:S02]  /*8960*/  @!P3 IMAD.MOV R4, RZ, RZ, -R4 ;  /* 0x000000ffff04b224 */ /* 0x000fe400078e0a04 */
[----:B------:R-:W-:Y:S02]  /*8970*/  @!P5 IMAD.MOV R11, RZ, RZ, -R11 ;  /* 0x000000ffff0bd224 */ /* 0x000fe400078e0a0b */
[----:B------:R-:W-:-:S03]  /*8980*/  IMAD R9, R0, R2, R9 ;  /* 0x0000000200097224 */ /* 0x000fc600078e0209 */
[----:B------:R-:W-:Y:S02]  /*8990*/  STL [R1+0xf4], R11 ;  /* 0x0000f40b01007387 */ /* 0x000fe40000100800 */
[----:B------:R-:W-:Y:S02]  /*89a0*/  ISETP.GT.U32.AND P2, PT, R0, R9, PT ;  /* 0x000000090000720c */ /* 0x000fe40003f44070 */
[----:B------:R0:W-:Y:S04]  /*89b0*/  STL [R1+0xf0], R4 ;  /* 0x0000f00401007387 */ /* 0x0001e80000100800 */
[----:B------:R-:W3:Y:S04]  /*89c0*/  LDL.LU R18, [R1+0x74] ;  /* 0x0000740001127983 */ /* 0x000ee80000300800 */
[----:B------:R-:W3:Y:S03]  /*89d0*/  LDL.LU R14, [R1+0x78] ;  /* 0x00007800010e7983 */ /* 0x000ee60000300800 */
[----:B------:R-:W-:-:S05]  /*89e0*/  @!P2 IMAD.IADD R9, R9, 0x1, -R0 ;  /* 0x000000010909a824 */ /* 0x000fca00078e0a00 */
[----:B------:R-:W-:-:S13]  /*89f0*/  ISETP.GT.U32.AND P0, PT, R0, R9, PT ;  /* 0x000000090000720c */ /* 0x000fda0003f04070 */
[----:B------:R-:W-:Y:S01]  /*8a00*/  @!P0 IMAD.IADD R9, R9, 0x1, -R0 ;  /* 0x0000000109098824 */ /* 0x000fe200078e0a00 */
[----:B----4-:R-:W-:Y:S02]  /*8a10*/  IABS R5, R3 ;  /* 0x0000000300057213 */ /* 0x010fe40000000000 */
[----:B------:R-:W-:Y:S02]  /*8a20*/  ISETP.GE.AND P0, PT, R3, RZ, PT ;  /* 0x000000ff0300720c */ /* 0x000fe40003f06270 */
[----:B------:R-:W4:Y:S01]  /*8a30*/  LDL.LU R3, [R1+0x7c] ;  /* 0x00007c0001037983 */ /* 0x000f220000300800 */
[----:B-----5:R-:W-:Y:S02]  /*8a40*/  IABS R7, R48 ;  /* 0x0000003000077213 */ /* 0x020fe40000000000 */
[----:B------:R-:W-:Y:S01]  /*8a50*/  IABS R2, R49 ;  /* 0x0000003100027213 */ /* 0x000fe20000000000 */
[----:B------:R-:W5:Y:S02]  /*8a60*/  LDL.LU R17, [R1+0x80] ;  /* 0x0000800001117983 */ /* 0x000f640000300800 */
[----:B------:R-:W-:-:S04]  /*8a70*/  IMAD.HI.U32 R6, R8, R7, RZ ;  /* 0x0000000708067227 */ /* 0x000fc800078e00ff */
[----:B------:R-:W-:-:S04]  /*8a80*/  IMAD.MOV R6, RZ, RZ, -R6 ;  /* 0x000000ffff067224 */ /* 0x000fc800078e0a06 */
[----:B------:R-:W-:Y:S02]  /*8a90*/  IMAD R7, R0, R6, R7 ;  /* 0x0000000600077224 */ /* 0x000fe400078e0207 */
[----:B------:R-:W-:-:S03]  /*8aa0*/  IMAD.HI.U32 R10, R8, R2, RZ ;  /* 0x00000002080a7227 */ /* 0x000fc600078e00ff */
[----:B------:R-:W-:Y:S01]  /*8ab0*/  ISETP.GT.U32.AND P6, PT, R0, R7, PT ;  /* 0x000000070000720c */ /* 0x000fe20003fc4070 */
[----:B------:R-:W-:Y:S01]  /*8ac0*/  IMAD.MOV R10, RZ, RZ, -R10 ;  /* 0x000000ffff0a7224 */ /* 0x000fe200078e0a0a */
[----:B--2---:R-:W-:-:S03]  /*8ad0*/  IABS R6, R51 ;  /* 0x0000003300067213 */ /* 0x004fc60000000000 */
[----:B------:R-:W-:Y:S02]  /*8ae0*/  IMAD R2, R0, R10, R2 ;  /* 0x0000000a00027224 */ /* 0x000fe400078e0202 */
[----:B------:R-:W-:Y:S01]  /*8af0*/  IMAD.HI.U32 R10, R8, R6, RZ ;  /* 0x00000006080a7227 */ /* 0x000fe200078e00ff */
[----:B0-----:R-:W-:Y:S02]  /*8b00*/  IABS R4, R13 ;  /* 0x0000000d00047213 */ /* 0x001fe40000000000 */
[C---:B------:R-:W-:Y:S01]  /*8b10*/  ISETP.GT.U32.AND P5, PT, R0.reuse, R2, PT ;  /* 0x000000020000720c */ /* 0x040fe20003fa4070 */
[----:B------:R-:W-:Y:S02]  /*8b20*/  IMAD.MOV R10, RZ, RZ, -R10 ;  /* 0x000000ffff0a7224 */ /* 0x000fe400078e0a0a */
[----:B------:R-:W-:Y:S02]  /*8b30*/  @!P6 IMAD.IADD R7, R7, 0x1, -R0 ;  /* 0x000000010707e824 */ /* 0x000fe400078e0a00 */
[----:B------:R-:W-:-:S02]  /*8b40*/  IMAD R6, R0, R10, R6 ;  /* 0x0000000a00067224 */ /* 0x000fc400078e0206 */
[----:B------:R-:W-:Y:S01]  /*8b50*/  IMAD.HI.U32 R10, R8, R4, RZ ;  /* 0x00000004080a7227 */ /* 0x000fe200078e00ff */
[----:B------:R-:W-:Y:S02]  /*8b60*/  ISETP.GT.U32.AND P6, PT, R0, R7, PT ;  /* 0x000000070000720c */ /* 0x000fe40003fc4070 */
[----:B------:R-:W-:Y:S01]  /*8b70*/  ISETP.GE.AND P2, PT, R49, RZ, PT ;  /* 0x000000ff3100720c */ /* 0x000fe20003f46270 */
[----:B------:R-:W-:Y:S01]  /*8b80*/  IMAD.MOV R10, RZ, RZ, -R10 ;  /* 0x000000ffff0a7224 */ /* 0x000fe200078e0a0a */
[----:B------:R-:W-:Y:S01]  /*8b90*/  ISETP.GE.AND P3, PT, R51, RZ, PT ;  /* 0x000000ff3300720c */ /* 0x000fe20003f66270 */
[----:B------:R-:W-:Y:S01]  /*8ba0*/  @!P5 IMAD.IADD R2, R2, 0x1, -R0 ;  /* 0x000000010202d824 */ /* 0x000fe200078e0a00 */
[----:B------:R-:W-:Y:S01]  /*8bb0*/  IABS R51, R61 ;  /* 0x0000003d00337213 */ /* 0x000fe20000000000 */
[----:B------:R-:W-:Y:S01]  /*8bc0*/  IMAD.HI.U32 R11, R8, R5, RZ ;  /* 0x00000005080b7227 */ /* 0x000fe200078e00ff */
[----:B------:R-:W-:Y:S02]  /*8bd0*/  ISETP.GE.AND P1, PT, R48, RZ, PT ;  /* 0x000000ff3000720c */ /* 0x000fe40003f26270 */
[----:B------:R-:W-:Y:S01]  /*8be0*/  IABS R49, R19 ;  /* 0x0000001300317213 */ /* 0x000fe20000000000 */
[----:B------:R-:W-:Y:S01]  /*8bf0*/  IMAD R4, R0, R10, R4 ;  /* 0x0000000a00047224 */ /* 0x000fe200078e0204 */
[----:B------:R-:W-:Y:S01]  /*8c00*/  ISETP.GE.AND P4, PT, R50, RZ, PT ;  /* 0x000000ff3200720c */ /* 0x000fe20003f86270 */
[----:B------:R-:W-:Y:S01]  /*8c10*/  IMAD.HI.U32 R45, R8, R51, RZ ;  /* 0x00000033082d7227 */ /* 0x000fe200078e00ff */
[----:B------:R-:W-:-:S03]  /*8c20*/  IABS R50, R12 ;  /* 0x0000000c00327213 */ /* 0x000fc60000000000 */
[----:B------:R-:W-:Y:S01]  /*8c30*/  IMAD.HI.U32 R10, R8, R49, RZ ;  /* 0x00000031080a7227 */ /* 0x000fe200078e00ff */
[----:B------:R-:W-:-:S03]  /*8c40*/  ISETP.GT.U32.AND P5, PT, R0, R2, PT ;  /* 0x000000020000720c */ /* 0x000fc60003fa4070 */
[----:B------:R-:W-:Y:S02]  /*8c50*/  IMAD.MOV R11, RZ, RZ, -R11 ;  /* 0x000000ffff0b7224 */ /* 0x000fe400078e0a0b */
[----:B------:R-:W-:Y:S02]  /*8c60*/  IMAD.MOV R10, RZ, RZ, -R10 ;  /* 0x000000ffff0a7224 */ /* 0x000fe400078e0a0a */
[----:B------:R-:W-:Y:S02]  /*8c70*/  @!P6 IMAD.IADD R7, R7, 0x1, -R0 ;  /* 0x000000010707e824 */ /* 0x000fe400078e0a00 */
[----:B------:R-:W-:Y:S02]  /*8c80*/  IMAD.MOV R45, RZ, RZ, -R45 ;  /* 0x000000ffff2d7224 */ /* 0x000fe400078e0a2d */
[----:B------:R-:W-:Y:S02]  /*8c90*/  IMAD R5, R0, R11, R5 ;  /* 0x0000000b00057224 */ /* 0x000fe400078e0205 */
[----:B------:R-:W-:-:S04]  /*8ca0*/  IMAD.HI.U32 R11, R8, R50, RZ ;  /* 0x00000032080b7227 */ /* 0x000fc800078e00ff */
[C---:B------:R-:W-:Y:S02]  /*8cb0*/  IMAD R49, R0.reuse, R10, R49 ;  /* 0x0000000a00317224 */ /* 0x040fe400078e0231 */
[C---:B------:R-:W-:Y:S02]  /*8cc0*/  IMAD R51, R0.reuse, R45, R51 ;  /* 0x0000002d00337224 */ /* 0x040fe400078e0233 */
[----:B------:R-:W-:Y:S02]  /*8cd0*/  IMAD.MOV.U32 R10, RZ, RZ, R7 ;  /* 0x000000ffff0a7224 */ /* 0x000fe400078e0007 */
[----:B------:R-:W-:Y:S02]  /*8ce0*/  IMAD.MOV R11, RZ, RZ, -R11 ;  /* 0x000000ffff0b7224 */ /* 0x000fe400078e0a0b */
[----:B------:R-:W-:Y:S01]  /*8cf0*/  @!P1 IMAD.MOV R10, RZ, RZ, -R10 ;  /* 0x000000ffff0a9224 */ /* 0x000fe200078e0a0a */
[----:B------:R-:W-:Y:S01]  /*8d00*/  ISETP.GT.U32.AND P1, PT, R0, R51, PT ;  /* 0x000000330000720c */ /* 0x000fe20003f24070 */
[----:B------:R-:W-:-:S02]  /*8d10*/  @!P5 IMAD.IADD R2, R2, 0x1, -R0 ;  /* 0x000000010202d824 */ /* 0x000fc400078e0a00 */
[C---:B------:R-:W-:Y:S02]  /*8d20*/  IMAD R50, R0.reuse, R11, R50 ;  /* 0x0000000b00327224 */ /* 0x040fe400078e0232 */
[----:B------:R-:W-:Y:S01]  /*8d30*/  IMAD.MOV.U32 R15, RZ, RZ, R9 ;  /* 0x000000ffff0f7224 */ /* 0x000fe200078e0009 */
[C---:B------:R-:W-:Y:S01]  /*8d40*/  ISETP.GT.U32.AND P6, PT, R0.reuse, R6, PT ;  /* 0x000000060000720c */ /* 0x040fe20003fc4070 */
[----:B------:R-:W-:Y:S01]  /*8d50*/  @!P2 IMAD.MOV R2, RZ, RZ, -R2 ;  /* 0x000000ffff02a224 */ /* 0x000fe200078e0a02 */
[C---:B------:R-:W-:Y:S01]  /*8d60*/  ISETP.GT.U32.AND P2, PT, R0.reuse, R50, PT ;  /* 0x000000320000720c */ /* 0x040fe20003f44070 */
[----:B------:R-:W-:Y:S01]  /*8d70*/  @!P4 IMAD.MOV R15, RZ, RZ, -R15 ;  /* 0x000000ffff0fc224 */ /* 0x000fe200078e0a0f */
[----:B------:R-:W-:-:S03]  /*8d80*/  ISETP.GT.U32.AND P5, PT, R0, R5, PT ;  /* 0x000000050000720c */ /* 0x000fc60003fa4070 */
[----:B------:R-:W-:Y:S01]  /*8d90*/  @!P1 IMAD.IADD R51, R51, 0x1, -R0 ;  /* 0x0000000133339824 */ /* 0x000fe200078e0a00 */
[----:B------:R0:W-:Y:S01]  /*8da0*/  STL [R1+0xec], R15 ;  /* 0x0000ec0f01007387 */ /* 0x0001e20000100800 */
[----:B------:R-:W-:-:S03]  /*8db0*/  ISETP.GE.AND P1, PT, R61, RZ, PT ;  /* 0x000000ff3d00720c */ /* 0x000fc60003f26270 */
[----:B------:R-:W-:Y:S04]  /*8dc0*/  STL [R1+0xe8], R10 ;  /* 0x0000e80a01007387 */ /* 0x000fe80000100800 */
[----:B------:R1:W-:Y:S01]  /*8dd0*/  STL [R1+0xe4], R2 ;  /* 0x0000e40201007387 */ /* 0x0003e20000100800 */
[----:B------:R-:W-:-:S03]  /*8de0*/  @!P6 IMAD.IADD R6, R6, 0x1, -R0 ;  /* 0x000000010606e824 */ /* 0x000fc600078e0a00 */
[----:B------:R-:W2:Y:S01]  /*8df0*/  LDL.LU R61, [R1+0x84] ;  /* 0x00008400013d7983 */ /* 0x000ea20000300800 */
[----:B------:R-:W-:Y:S01]  /*8e00*/  ISETP.GT.U32.AND P6, PT, R0, R4, PT ;  /* 0x000000040000720c */ /* 0x000fe20003fc4070 */
[--C-:B------:R-:W-:Y:S01]  /*8e10*/  @!P2 IMAD.IADD R50, R50, 0x1, -R0.reuse ;  /* 0x000000013232a824 */ /* 0x100fe200078e0a00 */
[----:B------:R-:W-:Y:S02]  /*8e20*/  ISETP.GE.AND P2, PT, R12, RZ, PT ;  /* 0x000000ff0c00720c */ /* 0x000fe40003f46270 */
[----:B------:R-:W2:Y:S01]  /*8e30*/  LDL.LU R12, [R1+0x88] ;  /* 0x00008800010c7983 */ /* 0x000ea20000300800 */
[----:B------:R-:W-:-:S03]  /*8e40*/  @!P5 IMAD.IADD R5, R5, 0x1, -R0 ;  /* 0x000000010505d824 */ /* 0x000fc600078e0a00 */
[----:B------:R-:W2:Y:S01]  /*8e50*/  LDL.LU R16, [R1+0x8c] ;  /* 0x00008c0001107983 */ /* 0x000ea20000300800 */
[----:B------:R-:W-:Y:S02]  /*8e60*/  ISETP.GT.U32.AND P5, PT, R0, R6, PT ;  /* 0x000000060000720c */ /* 0x000fe40003fa4070 */
[----:B---3--:R-:W-:Y:S01]  /*8e70*/  IABS R45, R14 ;  /* 0x0000000e002d7213 */ /* 0x008fe20000000000 */
[----:B0-----:R-:W3:Y:S01]  /*8e80*/  LDL.LU R15, [R1+0x90] ;  /* 0x00009000010f7983 */ /* 0x001ee20000300800 */
[----:B------:R-:W-:-:S05]  /*8e90*/  @!P6 IMAD.IADD R4, R4, 0x1, -R0 ;  /* 0x000000010404e824 */ /* 0x000fca00078e0a00 */
[----:B------:R-:W-:Y:S01]  /*8ea0*/  ISETP.GT.U32.AND P4, PT, R0, R4, PT ;  /* 0x000000040000720c */ /* 0x000fe20003f84070 */
[----:B-1----:R-:W-:-:S04]  /*8eb0*/  IMAD.HI.U32 R2, R8, R45, RZ ;  /* 0x0000002d08027227 */ /* 0x002fc800078e00ff */
[----:B------:R-:W-:Y:S01]  /*8ec0*/  @!P5 IMAD.IADD R6, R6, 0x1, -R0 ;  /* 0x000000010606d824 */ /* 0x000fe200078e0a00 */
[----:B------:R-:W-:Y:S01]  /*8ed0*/  ISETP.GE.AND P5, PT, R13, RZ, PT ;  /* 0x000000ff0d00720c */ /* 0x000fe20003fa6270 */
[----:B------:R-:W-:Y:S01]  /*8ee0*/  IMAD.MOV R2, RZ, RZ, -R2 ;  /* 0x000000ffff027224 */ /* 0x000fe200078e0a02 */
[----:B------:R-:W-:-:S03]  /*8ef0*/  ISETP.GT.U32.AND P6, PT, R0, R5, PT ;  /* 0x000000050000720c */ /* 0x000fc60003fc4070 */
[----:B------:R-:W-:Y:S02]  /*8f00*/  IMAD R45, R0, R2, R45 ;  /* 0x00000002002d7224 */ /* 0x000fe400078e022d */
[----:B------:R-:W-:-:S06]  /*8f10*/  @!P4 IMAD.IADD R4, R4, 0x1, -R0 ;  /* 0x000000010404c824 */ /* 0x000fcc00078e0a00 */
[----:B------:R-:W-:Y:S01]  /*8f20*/  @!P5 IMAD.MOV R4, RZ, RZ, -R4 ;  /* 0x000000ffff04d224 */ /* 0x000fe200078e0a04 */
[----:B------:R-:W-:Y:S01]  /*8f30*/  ISETP.GT.U32.AND P5, PT, R0, R45, PT ;  /* 0x0000002d0000720c */ /* 0x000fe20003fa4070 */
[----:B------:R-:W-:Y:S02]  /*8f40*/  @!P6 IMAD.IADD R5, R5, 0x1, -R0 ;  /* 0x000000010505e824 */ /* 0x000fe400078e0a00 */
[----:B------:R-:W-:Y:S02]  /*8f50*/  @!P3 IMAD.MOV R6, RZ, RZ, -R6 ;  /* 0x000000ffff06b224 */ /* 0x000fe400078e0a06 */
[----:B------:R-:W-:-:S03]  /*8f60*/  @!P0 IMAD.MOV R5, RZ, RZ, -R5 ;  /* 0x000000ffff058224 */ /* 0x000fc600078e0a05 */
[----:B------:R-:W-:Y:S04]  /*8f70*/  STL [R1+0xe0], R6 ;  /* 0x0000e00601007387 */ /* 0x000fe80000100800 */
[----:B------:R-:W3:Y:S01]  /*8f80*/  LDL.LU R13, [R1+0x94] ;  /* 0x00009400010d7983 */ /* 0x000ee20000300800 */
[----:B------:R-:W-:-:S03]  /*8f90*/  @!P5 IMAD.IADD R45, R45, 0x1, -R0 ;  /* 0x000000012d2dd824 */ /* 0x000fc600078e0a00 */
[----:B------:R-:W-:Y:S04]  /*8fa0*/  STL [R1+0xdc], R5 ;  /* 0x0000dc0501007387 */ /* 0x000fe80000100800 */
[----:B------:R-:W-:Y:S01]  /*8fb0*/  STL [R1+0xd8], R4 ;  /* 0x0000d80401007387 */ /* 0x000fe20000100800 */
[----:B----4-:R-:W-:Y:S02]  /*8fc0*/  IABS R10, R3 ;  /* 0x00000003000a7213 */ /* 0x010fe40000000000 */
[----:B------:R-:W-:Y:S02]  /*8fd0*/  ISETP.GE.AND P5, PT, R3, RZ, PT ;  /* 0x000000ff0300720c */ /* 0x000fe40003fa6270 */
[----:B------:R-:W4:Y:S01]  /*8fe0*/  LDL.LU R3, [R1+0x98] ;  /* 0x0000980001037983 */ /* 0x000f220000300800 */
[----:B------:R-:W-:-:S02]  /*8ff0*/  ISETP.GT.U32.AND P6, PT, R0, R49, PT ;  /* 0x000000310000720c */ /* 0x000fc40003fc4070 */
[----:B------:R-:W-:Y:S01]  /*9000*/  IABS R48, R18 ;  /* 0x0000001200307213 */ /* 0x000fe20000000000 */
[----:B------:R-:W-:-:S10]  /*9010*/  IMAD.HI.U32 R2, R8, R10, RZ ;  /* 0x0000000a08027227 */ /* 0x000fd400078e00ff */
[----:B------:R-:W-:Y:S02]  /*9020*/  @!P6 IMAD.IADD R49, R49, 0x1, -R0 ;  /* 0x000000013131e824 */ /* 0x000fe400078e0a00 */
[----:B------:R-:W-:-:S03]  /*9030*/  IMAD.HI.U32 R9, R8, R48, RZ ;  /* 0x0000003008097227 */ /* 0x000fc600078e00ff */
[C---:B------:R-:W-:Y:S01]  /*9040*/  ISETP.GT.U32.AND P0, PT, R0.reuse, R49, PT ;  /* 0x000000310000720c */ /* 0x040fe20003f04070 */
[----:B------:R-:W-:Y:S02]  /*9050*/  IMAD.MOV R2, RZ, RZ, -R2 ;  /* 0x000000ffff027224 */ /* 0x000fe400078e0a02 */
[----:B------:R-:W-:Y:S01]  /*9060*/  IMAD.MOV R7, RZ, RZ, -R9 ;  /* 0x000000ffff077224 */ /* 0x000fe200078e0a09 */
[----:B-----5:R-:W-:Y:S01]  /*9070*/  IABS R9, R17 ;  /* 0x0000001100097213 */ /* 0x020fe20000000000 */
[C---:B------:R-:W-:Y:S02]  /*9080*/  IMAD R10, R0.reuse, R2, R10 ;  /* 0x00000002000a7224 */ /* 0x040fe400078e020a */
[----:B------:R-:W-:Y:S02]  /*9090*/  IMAD R48, R0, R7, R48 ;  /* 0x0000000700307224 */ /* 0x000fe400078e0230 */
[----:B------:R-:W-:-:S04]  /*90a0*/  IMAD.HI.U32 R2, R8, R9, RZ ;  /* 0x0000000908027227 */ /* 0x000fc800078e00ff */
[----:B------:R-:W-:Y:S01]  /*90b0*/  @!P0 IMAD.IADD R49, R49, 0x1, -R0 ;  /* 0x0000000131318824 */ /* 0x000fe200078e0a00 */
[C---:B------:R-:W-:Y:S02]  /*90c0*/  ISETP.GT.U32.AND P0, PT, R0.reuse, R10, PT ;  /* 0x0000000a0000720c */ /* 0x040fe40003f04070 */
[C---:B------:R-:W-:Y:S01]  /*90d0*/  ISETP.GT.U32.AND P4, PT, R0.reuse, R48, PT ;  /* 0x000000300000720c */ /* 0x040fe20003f84070 */
[----:B------:R-:W-:Y:S01]  /*90e0*/  IMAD.MOV R2, RZ, RZ, -R2 ;  /* 0x000000ffff027224 */ /* 0x000fe200078e0a02 */
[C---:B------:R-:W-:Y:S02]  /*90f0*/  ISETP.GT.U32.AND P6, PT, R0.reuse, R51, PT ;  /* 0x000000330000720c */ /* 0x040fe40003fc4070 */
[C---:B------:R-:W-:Y:S01]  /*9100*/  ISETP.GT.U32.AND P3, PT, R0.reuse, R50, PT ;  /* 0x000000320000720c */ /* 0x040fe20003f64070 */
[----:B------:R-:W-:-:S06]  /*9110*/  IMAD R9, R0, R2, R9 ;  /* 0x0000000200097224 */ /* 0x000fcc00078e0209 */
[--C-:B------:R-:W-:Y:S01]  /*9120*/  @!P0 IMAD.IADD R10, R10, 0x1, -R0.reuse ;  /* 0x000000010a0a8824 */ /* 0x100fe200078e0a00 */
[----:B------:R-:W-:Y:S01]  /*9130*/  ISETP.GT.U32.AND P0, PT, R0, R9, PT ;  /* 0x000000090000720c */ /* 0x000fe20003f04070 */
[--C-:B------:R-:W-:Y:S02]  /*9140*/  @!P4 IMAD.IADD R48, R48, 0x1, -R0.reuse ;  /* 0x000000013030c824 */ /* 0x100fe400078e0a00 */
[----:B------:R-:W-:-:S03]  /*9150*/  @!P6 IMAD.IADD R51, R51, 0x1, -R0 ;  /* 0x000000013333e824 */ /* 0x000fc600078e0a00 */
[----:B------:R-:W-:Y:S01]  /*9160*/  ISETP.GT.U32.AND P4, PT, R0, R48, PT ;  /* 0x000000300000720c */ /* 0x000fe20003f84070 */
[----:B------:R-:W-:Y:S01]  /*9170*/  @!P3 IMAD.IADD R50, R50, 0x1, -R0 ;  /* 0x000000013232b824 */ /* 0x000fe200078e0a00 */
[----:B------:R-:W-:Y:S01]  /*9180*/  ISETP.GE.AND P6, PT, R19, RZ, PT ;  /* 0x000000ff1300720c */ /* 0x000fe20003fc6270 */
[----:B------:R-:W-:Y:S01]  /*9190*/  IMAD.MOV.U32 R19, RZ, RZ, R51 ;  /* 0x000000ffff137224 */ /* 0x000fe200078e0033 */
[----:B------:R-:W-:Y:S01]  /*91a0*/  ISETP.GE.AND P3, PT, R18, RZ, PT ;  /* 0x000000ff1200720c */ /* 0x000fe20003f66270 */
[----:B------:R-:W-:Y:S02]  /*91b0*/  IMAD.MOV.U32 R18, RZ, RZ, R50 ;  /* 0x000000ffff127224 */ /* 0x000fe400078e0032 */
[----:B------:R-:W-:Y:S02]  /*91c0*/  @!P0 IMAD.IADD R9, R9, 0x1, -R0 ;  /* 0x0000000109098824 */ /* 0x000fe400078e0a00 */
[----:B------:R-:W-:Y:S02]  /*91d0*/  @!P1 IMAD.MOV R19, RZ, RZ, -R19 ;  /* 0x000000ffff139224 */ /* 0x000fe400078e0a13 */
[----:B------:R-:W-:Y:S01]  /*91e0*/  @!P2 IMAD.MOV R18, RZ, RZ, -R18 ;  /* 0x000000ffff12a224 */ /* 0x000fe200078e0a12 */
[----:B------:R-:W-:Y:S01]  /*91f0*/  ISETP.GT.U32.AND P1, PT, R0, R9, PT ;  /* 0x000000090000720c */ /* 0x000fe20003f24070 */
[----:B------:R-:W-:Y:S01]  /*9200*/  @!P4 IMAD.IADD R48, R48, 0x1, -R0 ;  /* 0x000000013030c824 */ /* 0x000fe200078e0a00 */
[----:B------:R-:W-:-:S02]  /*9210*/  ISETP.GE.AND P4, PT, R14, RZ, PT ;  /* 0x000000ff0e00720c */ /* 0x000fc40003f86270 */
[----:B------:R-:W5:Y:S04]  /*9220*/  LDL.LU R14, [R1+0x9c] ;  /* 0x00009c00010e7983 */ /* 0x000f680000300800 */
[----:B------:R0:W-:Y:S01]  /*9230*/  STL [R1+0xd4], R19 ;  /* 0x0000d41301007387 */ /* 0x0001e20000100800 */
[----:B------:R-:W-:-:S03]  /*9240*/  ISETP.GT.U32.AND P0, PT, R0, R45, PT ;  /* 0x0000002d0000720c */ /* 0x000fc60003f04070 */
[----:B------:R1:W-:Y:S01]  /*9250*/  STL [R1+0xd0], R18 ;  /* 0x0000d01201007387 */ /* 0x0003e20000100800 */
[----:B------:R-:W-:Y:S01]  /*9260*/  ISETP.GT.U32.AND P2, PT, R0, R10, PT ;  /* 0x0000000a0000720c */ /* 0x000fe20003f44070 */
[----:B0-----:R-:W-:Y:S02]  /*9270*/  IMAD.MOV.U32 R19, RZ, RZ, R49 ;  /* 0x000000ffff137224 */ /* 0x001fe400078e0031 */
[----:B-1----:R-:W-:Y:S02]  /*9280*/  IMAD.MOV.U32 R18, RZ, RZ, R48 ;  /* 0x000000ffff127224 */ /* 0x002fe400078e0030 */
[----:B------:R-:W-:Y:S02]  /*9290*/  @!P6 IMAD.MOV R19, RZ, RZ, -R19 ;  /* 0x000000ffff13e224 */ /* 0x000fe400078e0a13 */
[----:B------:R-:W-:Y:S01]  /*92a0*/  @!P3 IMAD.MOV R18, RZ, RZ, -R18 ;  /* 0x000000ffff12b224 */ /* 0x000fe200078e0a12 */
[----:B--2---:R-:W-:-:S05]  /*92b0*/  IABS R11, R61 ;  /* 0x0000003d000b7213 */ /* 0x004fca0000000000 */
[C---:B------:R-:W-:Y:S01]  /*92c0*/  IMAD.HI.U32 R2, R8.reuse, R11, RZ ;  /* 0x0000000b08027227 */ /* 0x040fe200078e00ff */
[----:B------:R-:W-:Y:S02]  /*92d0*/  IABS R6, R12 ;  /* 0x0000000c00067213 */ /* 0x000fe40000000000 */
[----:B------:R-:W-:Y:S01]  /*92e0*/  IABS R5, R16 ;  /* 0x0000001000057213 */ /* 0x000fe20000000000 */
[----:B------:R-:W-:Y:S02]  /*92f0*/  IMAD.MOV R2, RZ, RZ, -R2 ;  /* 0x000000ffff027224 */ /* 0x000fe400078e0a02 */
[----:B------:R-:W-:-:S04]  /*9300*/  IMAD.HI.U32 R47, R8, R6, RZ ;  /* 0x00000006082f7227 */ /* 0x000fc800078e00ff */
[----:B------:R-:W-:Y:S02]  /*9310*/  IMAD R11, R0, R2, R11 ;  /* 0x00000002000b7224 */ /* 0x000fe400078e020b */
[----:B------:R-:W-:Y:S01]  /*9320*/  IMAD.HI.U32 R46, R8, R5, RZ ;  /* 0x00000005082e7227 */ /* 0x000fe200078e00ff */
[----:B------:R-:W-:Y:S03]  /*9330*/  STL [R1+0xcc], R19 ;  /* 0x0000cc1301007387 */ /* 0x000fe60000100800 */
[----:B------:R-:W-:Y:S01]  /*9340*/  IMAD.MOV R47, RZ, RZ, -R47 ;  /* 0x000000ffff2f7224 */ /* 0x000fe200078e0a2f */
[C---:B------:R-:W-:Y:S01]  /*9350*/  ISETP.GT.U32.AND P6, PT, R0.reuse, R11, PT ;  /* 0x0000000b0000720c */ /* 0x040fe20003fc4070 */
[----:B------:R-:W-:Y:S01]  /*9360*/  IMAD.MOV R46, RZ, RZ, -R46 ;  /* 0x000000ffff2e7224 */ /* 0x000fe200078e0a2e */
[----:B------:R-:W-:Y:S01]  /*9370*/  STL [R1+0xc8], R18 ;  /* 0x0000c81201007387 */ /* 0x000fe20000100800 */
[----:B------:R-:W-:Y:S01]  /*9380*/  @!P1 IMAD.IADD R9, R9, 0x1, -R0 ;  /* 0x0000000109099824 */ /* 0x000fe200078e0a00 */
[----:B------:R-:W-:Y:S01]  /*9390*/  ISETP.GE.AND P1, PT, R61, RZ, PT ;  /* 0x000000ff3d00720c */ /* 0x000fe20003f26270 */
[C---:B------:R-:W-:Y:S01]  /*93a0*/  IMAD R6, R0.reuse, R47, R6 ;  /* 0x0000002f00067224 */ /* 0x040fe200078e0206 */
[----:B------:R-:W2:Y:S01]  /*93b0*/  LDL.LU R61, [R1+0xa0] ;  /* 0x0000a000013d7983 */ /* 0x000ea20000300800 */
[C---:B------:R-:W-:Y:S01]  /*93c0*/  IMAD R5, R0.reuse, R46, R5 ;  /* 0x0000002e00057224 */ /* 0x040fe200078e0205 */
[----:B---3--:R-:W-:Y:S01]  /*93d0*/  IABS R4, R15 ;  /* 0x0000000f00047213 */ /* 0x008fe20000000000 */
[--C-:B------:R-:W-:Y:S01]  /*93e0*/  @!P0 IMAD.IADD R45, R45, 0x1, -R0.reuse ;  /* 0x000000012d2d8824 */ /* 0x100fe200078e0a00 */
[----:B------:R-:W-:Y:S01]  /*93f0*/  ISETP.GT.U32.AND P0, PT, R0, R6, PT ;  /* 0x000000060000720c */ /* 0x000fe20003f04070 */
[----:B------:R-:W-:Y:S01]  /*9400*/  @!P2 IMAD.IADD R10, R10, 0x1, -R0 ;  /* 0x000000010a0aa824 */ /* 0x000fe200078e0a00 */
[----:B------:R-:W-:Y:S01]  /*9410*/  ISETP.GT.U32.AND P2, PT, R0, R5, PT ;  /* 0x000000050000720c */ /* 0x000fe20003f44070 */
[----:B------:R-:W-:Y:S01]  /*9420*/  IMAD.HI.U32 R2, R8, R4, RZ ;  /* 0x0000000408027227 */ /* 0x000fe200078e00ff */
[----:B------:R-:W-:-:S03]  /*9430*/  ISETP.GE.AND P3, PT, R17, RZ, PT ;  /* 0x000000ff1100720c */ /* 0x000fc60003f66270 */
[----:B------:R-:W-:Y:S01]  /*9440*/  @!P6 IMAD.IADD R11, R11, 0x1, -R0 ;  /* 0x000000010b0be824 */ /* 0x000fe200078e0a00 */
[----:B------:R-:W-:Y:S01]  /*9450*/  ISETP.GE.AND P6, PT, R12, RZ, PT ;  /* 0x000000ff0c00720c */ /* 0x000fe20003fc6270 */
[----:B------:R-:W-:Y:S02]  /*9460*/  IMAD.MOV R2, RZ, RZ, -R2 ;  /* 0x000000ffff027224 */ /* 0x000fe400078e0a02 */
[----:B------:R-:W-:Y:S02]  /*9470*/  IMAD.MOV.U32 R12, RZ, RZ, R45 ;  /* 0x000000ffff0c7224 */ /* 0x000fe400078e002d */
[----:B------:R-:W-:Y:S02]  /*9480*/  IMAD R4, R0, R2, R4 ;  /* 0x0000000200047224 */ /* 0x000fe400078e0204 */
[----:B------:R-:W-:Y:S02]  /*9490*/  @!P4 IMAD.MOV R12, RZ, RZ, -R12 ;  /* 0x000000ffff0cc224 */ /* 0x000fe400078e0a0c */
[--C-:B------:R-:W-:Y:S01]  /*94a0*/  @!P0 IMAD.IADD R6, R6, 0x1, -R0.reuse ;  /* 0x0000000106068824 */ /* 0x100fe200078e0a00 */
[----:B------:R-:W-:Y:S01]  /*94b0*/  ISETP.GT.U32.AND P0, PT, R0, R11, PT ;  /* 0x0000000b0000720c */ /* 0x000fe20003f04070 */
[----:B------:R-:W-:-:S02]  /*94c0*/  @!P2 IMAD.IADD R5, R5, 0x1, -R0 ;  /* 0x000000010505a824 */ /* 0x000fc400078e0a00 */
[----:B------:R-:W-:Y:S01]  /*94d0*/  @!P5 IMAD.MOV R10, RZ, RZ, -R10 ;  /* 0x000000ffff0ad224 */ /* 0x000fe200078e0a0a */
[C---:B------:R-:W-:Y:S01]  /*94e0*/  ISETP.GT.U32.AND P5, PT, R0.reuse, R4, PT ;  /* 0x000000040000720c */ /* 0x040fe20003fa4070 */
[----:B------:R-:W-:Y:S01]  /*94f0*/  @!P3 IMAD.MOV R9, RZ, RZ, -R9 ;  /* 0x000000ffff09b224 */ /* 0x000fe200078e0a09 */
[----:B------:R0:W-:Y:S01]  /*9500*/  STL [R1+0xc4], R12 ;  /* 0x0000c40c01007387 */ /* 0x0001e20000100800 */
[C---:B------:R-:W-:Y:S02]  /*9510*/  ISETP.GT.U32.AND P4, PT, R0.reuse, R5, PT ;  /* 0x000000050000720c */ /* 0x040fe40003f84070 */
[----:B------:R-:W-:Y:S01]  /*9520*/  ISETP.GT.U32.AND P2, PT, R0, R6, PT ;  /* 0x000000060000720c */ /* 0x000fe20003f44070 */
[----:B0-----:R-:W3:Y:S04]  /*9530*/  LDL.LU R12, [R1+0xa4] ;  /* 0x0000a400010c7983 */ /* 0x001ee80000300800 */
[----:B------:R-:W-:Y:S04]  /*9540*/  STL [R1+0xc0], R10 ;  /* 0x0000c00a01007387 */ /* 0x000fe80000100800 */
[----:B------:R-:W-:Y:S04]  /*9550*/  STL [R1+0xbc], R9 ;  /* 0x0000bc0901007387 */ /* 0x000fe80000100800 */
[----:B------:R-:W3:Y:S01]  /*9560*/  LDL.LU R19, [R1+0x140] ;  /* 0x0001400001137983 */ /* 0x000ee20000300800 */
[----:B------:R-:W-:-:S02]  /*9570*/  @!P0 IMAD.IADD R11, R11, 0x1, -R0 ;  /* 0x000000010b0b8824 */ /* 0x000fc400078e0a00 */
[--C-:B------:R-:W-:Y:S01]  /*9580*/  @!P5 IMAD.IADD R4, R4, 0x1, -R0.reuse ;  /* 0x000000010404d824 */ /* 0x100fe200078e0a00 */
[----:B------:R-:W-:Y:S01]  /*9590*/  IABS R7, R13 ;  /* 0x0000000d00077213 */ /* 0x000fe20000000000 */
[--C-:B------:R-:W-:Y:S01]  /*95a0*/  @!P4 IMAD.IADD R5, R5, 0x1, -R0.reuse ;  /* 0x000000010505c824 */ /* 0x100fe200078e0a00 */
[----:B------:R-:W-:Y:S02]  /*95b0*/  ISETP.GE.AND P4, PT, R13, RZ, PT ;  /* 0x000000ff0d00720c */ /* 0x000fe40003f86270 */
[----:B------:R-:W3:Y:S01]  /*95c0*/  LDL.LU R13, [R1+0x144] ;  /* 0x00014400010d7983 */ /* 0x000ee20000300800 */
[----:B------:R-:W-:Y:S01]  /*95d0*/  @!P2 IMAD.IADD R6, R6, 0x1, -R0 ;  /* 0x000000010606a824 */ /* 0x000fe200078e0a00 */
[----:B----4-:R-:W-:Y:S02]  /*95e0*/  IABS R2, R3 ;  /* 0x0000000300027213 */ /* 0x010fe40000000000 */
[----:B------:R-:W-:Y:S01]  /*95f0*/  ISETP.GE.AND P5, PT, R3, RZ, PT ;  /* 0x000000ff0300720c */ /* 0x000fe20003fa6270 */
[----:B------:R-:W-:-:S04]  /*9600*/  IMAD.MOV.U32 R3, RZ, RZ, R11 ;  /* 0x000000ffff037224 */ /* 0x000fc800078e000b */
[----:B------:R-:W-:-:S05]  /*9610*/  @!P1 IMAD.MOV R3, RZ, RZ, -R3 ;  /* 0x000000ffff039224 */ /* 0x000fca00078e0a03 */
[----:B------:R0:W-:Y:S02]  /*9620*/  STL [R1+0xb8], R3 ;  /* 0x0000b80301007387 */ /* 0x0001e40000100800 */
[----:B0-----:R-:W-:-:S04]  /*9630*/  IMAD.MOV.U32 R3, RZ, RZ, R6 ;  /* 0x000000ffff037224 */ /* 0x001fc800078e0006 */
[----:B------:R-:W-:-:S05]  /*9640*/  @!P6 IMAD.MOV R3, RZ, RZ, -R3 ;  /* 0x000000ffff03e224 */ /* 0x000fca00078e0a03 */
[----:B------:R0:W-:Y:S04]  /*9650*/  STL [R1+0xb4], R3 ;  /* 0x0000b40301007387 */ /* 0x0001e80000100800 */
[----:B0-----:R-:W4:Y:S04]  /*9660*/  LDL.LU R3, [R1+0x148] ;  /* 0x0001480001037983 */ /* 0x001f280000300800 */
[----:B------:R-:W4:Y:S04]  /*9670*/  LDL.LU R18, [R1+0x14c] ;  /* 0x00014c0001127983 */ /* 0x000f280000300800 */
[----:B------:R-:W4:Y:S01]  /*9680*/  LDL.LU R17, [R1+0x150] ;  /* 0x0001500001117983 */ /* 0x000f220000300800 */
[----:B------:R-:W-:-:S04]  /*9690*/  IMAD.HI.U32 R46, R8, R7, RZ ;  /* 0x00000007082e7227 */ /* 0x000fc800078e00ff */
[----:B------:R-:W-:-:S04]  /*96a0*/  IMAD.MOV R46, RZ, RZ, -R46 ;  /* 0x000000ffff2e7224 */ /* 0x000fc800078e0a2e */
[----:B------:R-:W-:-:S05]  /*96b0*/  IMAD R7, R0, R46, R7 ;  /* 0x0000002e00077224 */ /* 0x000fca00078e0207 */
[----:B------:R-:W-:Y:S02]  /*96c0*/  ISETP.GT.U32.AND P0, PT, R0, R7, PT ;  /* 0x000000070000720c */ /* 0x000fe40003f04070 */
[----:B------:R-:W-:Y:S01]  /*96d0*/  ISETP.GE.AND P3, PT, R16, RZ, PT ;  /* 0x000000ff1000720c */ /* 0x000fe20003f66270 */
[----:B------:R-:W-:-:S10]  /*96e0*/  IMAD.HI.U32 R10, R8, R2, RZ ;  /* 0x00000002080a7227 */ /* 0x000fd400078e00ff */
[----:B------:R-:W-:-:S05]  /*96f0*/  @!P0 IMAD.IADD R7, R7, 0x1, -R0 ;  /* 0x0000000107078824 */ /* 0x000fca00078e0a00 */
[C---:B------:R-:W-:Y:S01]  /*9700*/  ISETP.GT.U32.AND P0, PT, R0.reuse, R7, PT ;  /* 0x000000070000720c */ /* 0x040fe20003f04070 */
[----:B------:R-:W-:Y:S02]  /*9710*/  IMAD.MOV R10, RZ, RZ, -R10 ;  /* 0x000000ffff0a7224 */ /* 0x000fe400078e0a0a */
[----:B------:R-:W-:Y:S01]  /*9720*/  @!P3 IMAD.MOV R5, RZ, RZ, -R5 ;  /* 0x000000ffff05b224 */ /* 0x000fe200078e0a05 */
[----:B-----5:R-:W-:Y:S01]  /*9730*/  IABS R49, R14 ;  /* 0x0000000e00317213 */ /* 0x020fe20000000000 */
[C---:B------:R-:W-:Y:S01]  /*9740*/  IMAD R2, R0.reuse, R10, R2 ;  /* 0x0000000a00027224 */ /* 0x040fe200078e0202 */
[----:B------:R-:W-:Y:S02]  /*9750*/  ISETP.GT.U32.AND P1, PT, R0, R4, PT ;  /* 0x000000040000720c */ /* 0x000fe40003f24070 */
[----:B------:R0:W-:Y:S01]  /*9760*/  STL [R1+0xb0], R5 ;  /* 0x0000b00501007387 */ /* 0x0001e20000100800 */
[----:B------:R-:W-:Y:S01]  /*9770*/  IMAD.HI.U32 R9, R8, R49, RZ ;  /* 0x0000003108097227 */ /* 0x000fe200078e00ff */
[----:B------:R-:W-:-:S02]  /*9780*/  ISETP.GT.U32.AND P6, PT, R0, R2, PT ;  /* 0x000000020000720c */ /* 0x000fc40003fc4070 */
[----:B------:R-:W5:Y:S01]  /*9790*/  LDL.LU R16, [R1+0x154] ;  /* 0x0001540001107983 */ /* 0x000f620000300800 */
[----:B------:R-:W-:Y:S01]  /*97a0*/  @!P0 IMAD.IADD R7, R7, 0x1, -R0 ;  /* 0x0000000107078824 */ /* 0x000fe200078e0a00 */
[----:B------:R-:W-:Y:S01]  /*97b0*/  ISETP.GE.AND P2, PT, R15, RZ, PT ;  /* 0x000000ff0f00720c */ /* 0x000fe20003f46270 */
[----:B------:R-:W-:-:S04]  /*97c0*/  IMAD.MOV R9, RZ, RZ, -R9 ;  /* 0x000000ffff097224 */ /* 0x000fc800078e0a09 */
[----:B------:R-:W-:Y:S02]  /*97d0*/  IMAD R49, R0, R9, R49 ;  /* 0x0000000900317224 */ /* 0x000fe400078e0231 */
[--C-:B------:R-:W-:Y:S02]  /*97e0*/  @!P1 IMAD.IADD R4, R4, 0x1, -R0.reuse ;  /* 0x0000000104049824 */ /* 0x100fe400078e0a00 */
[----:B------:R-:W-:Y:S01]  /*97f0*/  @!P6 IMAD.IADD R2, R2, 0x1, -R0 ;  /* 0x000000010202e824 */ /* 0x000fe200078e0a00 */
[----:B------:R-:W-:Y:S01]  /*9800*/  ISETP.GT.U32.AND P1, PT, R0, R49, PT ;  /* 0x000000310000720c */ /* 0x000fe20003f24070 */
[----:B------:R-:W-:-:S04]  /*9810*/  IMAD.MOV.U32 R6, RZ, RZ, R4 ;  /* 0x000000ffff067224 */ /* 0x000fc800078e0004 */
[----:B------:R-:W-:Y:S01]  /*9820*/  @!P2 IMAD.MOV R6, RZ, RZ, -R6 ;  /* 0x000000ffff06a224 */ /* 0x000fe200078e0a06 */
[----:B------:R-:W-:Y:S02]  /*9830*/  ISETP.GT.U32.AND P6, PT, R0, R2, PT ;  /* 0x000000020000720c */ /* 0x000fe40003fc4070 */
[----:B--2---:R-:W-:Y:S02]  /*9840*/  IABS R48, R61 ;  /* 0x0000003d00307213 */ /* 0x004fe40000000000 */
[----:B------:R-:W-:Y:S02]  /*9850*/  ISETP.GE.AND P0, PT, R61, RZ, PT ;  /* 0x000000ff3d00720c */ /* 0x000fe40003f06270 */
[----:B------:R-:W2:Y:S01]  /*9860*/  LDL.LU R61, [R1+0x158] ;  /* 0x00015800013d7983 */ /* 0x000ea20000300800 */
[----:B0-----:R-:W-:-:S03]  /*9870*/  IMAD.HI.U32 R5, R8, R48, RZ ;  /* 0x0000003008057227 */ /* 0x001fc600078e00ff */
[----:B------:R-:W-:Y:S01]  /*9880*/  STL [R1+0xac], R6 ;  /* 0x0000ac0601007387 */ /* 0x000fe20000100800 */
[----:B------:R-:W-:-:S03]  /*9890*/  IMAD.MOV R5, RZ, RZ, -R5 ;  /* 0x000000ffff057224 */ /* 0x000fc600078e0a05 */
[----:B------:R-:W2:Y:S01]  /*98a0*/  LDL.LU R15, [R1+0x15c] ;  /* 0x00015c00010f7983 */ /* 0x000ea20000300800 */
[----:B------:R-:W-:Y:S02]  /*98b0*/  @!P1 IMAD.IADD R49, R49, 0x1, -R0 ;  /* 0x0000000131319824 */ /* 0x000fe400078e0a00 */
[----:B------:R-:W-:Y:S02]  /*98c0*/  IMAD R48, R0, R5, R48 ;  /* 0x0000000500307224 */ /* 0x000fe400078e0230 */
[----:B------:R-:W-:Y:S01]  /*98d0*/  @!P6 IMAD.IADD R2, R2, 0x1, -R0 ;  /* 0x000000010202e824 */ /* 0x000fe200078e0a00 */
[C---:B------:R-:W-:Y:S02]  /*98e0*/  ISETP.GT.U32.AND P1, PT, R0.reuse, R49, PT ;  /* 0x000000310000720c */ /* 0x040fe40003f24070 */
[----:B------:R-:W-:Y:S02]  /*98f0*/  ISETP.GT.U32.AND P6, PT, R0, R48, PT ;  /* 0x000000300000720c */ /* 0x000fe40003fc4070 */
[----:B---3--:R-:W-:-:S05]  /*9900*/  IABS R47, R12 ;  /* 0x0000000c002f7213 */ /* 0x008fca0000000000 */
[----:B------:R-:W-:Y:S01]  /*9910*/  IMAD.HI.U32 R4, R8, R47, RZ ;  /* 0x0000002f08047227 */ /* 0x000fe200078e00ff */
[----:B------:R-:W-:-:S03]  /*9920*/  IABS R46, R19 ;  /* 0x00000013002e7213 */ /* 0x000fc60000000000 */
[----:B------:R-:W-:Y:S02]  /*9930*/  IMAD.MOV R4, RZ, RZ, -R4 ;  /* 0x000000ffff047224 */ /* 0x000fe400078e0a04 */
[----:B------:R-:W-:-:S04]  /*9940*/  IMAD.HI.U32 R9, R8, R46, RZ ;  /* 0x0000002e08097227 */ /* 0x000fc800078e00ff */
[----:B------:R-:W-:Y:S01]  /*9950*/  IMAD.MOV R9, RZ, RZ, -R9 ;  /* 0x000000ffff097224 */ /* 0x000fe200078e0a09 */
[----:B------:R-:W-:Y:S01]  /*9960*/  IABS R45, R13 ;  /* 0x0000000d002d7213 */ /* 0x000fe20000000000 */
[C---:B------:R-:W-:Y:S02]  /*9970*/  IMAD R47, R0.reuse, R4, R47 ;  /* 0x00000004002f7224 */ /* 0x040fe400078e022f */
[C---:B------:R-:W-:Y:S02]  /*9980*/  IMAD R46, R0.reuse, R9, R46 ;  /* 0x00000009002e7224 */ /* 0x040fe400078e022e */
[--C-:B------:R-:W-:Y:S01]  /*9990*/  @!P1 IMAD.IADD R49, R49, 0x1, -R0.reuse ;  /* 0x0000000131319824 */ /* 0x100fe200078e0a00 */
[----:B------:R-:W-:Y:S01]  /*99a0*/  ISETP.GT.U32.AND P1, PT, R0, R47, PT ;  /* 0x0000002f0000720c */ /* 0x000fe20003f24070 */
[----:B------:R-:W-:Y:S01]  /*99b0*/  @!P6 IMAD.IADD R48, R48, 0x1, -R0 ;  /* 0x000000013030e824 */ /* 0x000fe200078e0a00 */
[----:B------:R-:W-:Y:S01]  /*99c0*/  ISETP.GT.U32.AND P6, PT, R0, R46, PT ;  /* 0x0000002e0000720c */ /* 0x000fe20003fc4070 */
[----:B------:R-:W-:-:S04]  /*99d0*/  IMAD.HI.U32 R50, R8, R45, RZ ;  /* 0x0000002d08327227 */ /* 0x000fc800078e00ff */
[----:B------:R-:W-:Y:S01]  /*99e0*/  IMAD.MOV R50, RZ, RZ, -R50 ;  /* 0x000000ffff327224 */ /* 0x000fe200078e0a32 */
[----:B------:R-:W-:Y:S02]  /*99f0*/  ISETP.GE.AND P2, PT, R12, RZ, PT ;  /* 0x000000ff0c00720c */ /* 0x000fe40003f46270 */
[----:B------:R-:W3:Y:S01]  /*9a00*/  LDL.LU R12, [R1+0x160] ;  /* 0x00016000010c7983 */ /* 0x000ee20000300800 */
[----:B------:R-:W-:Y:S01]  /*9a10*/  IMAD R45, R0, R50, R45 ;  /* 0x00000032002d7224 */ /* 0x000fe200078e022d */
[----:B------:R-:W-:Y:S01]  /*9a20*/  ISETP.GE.AND P3, PT, R14, RZ, PT ;  /* 0x000000ff0e00720c */ /* 0x000fe20003f66270 */
[--C-:B------:R-:W-:Y:S02]  /*9a30*/  @!P1 IMAD.IADD R47, R47, 0x1, -R0.reuse ;  /* 0x000000012f2f9824 */ /* 0x100fe400078e0a00 */
[----:B------:R-:W-:Y:S01]  /*9a40*/  @!P6 IMAD.IADD R46, R46, 0x1, -R0 ;  /* 0x000000012e2ee824 */ /* 0x000fe200078e0a00 */
[----:B------:R-:W-:Y:S01]  /*9a50*/  ISETP.GT.U32.AND P1, PT, R0, R45, PT ;  /* 0x0000002d0000720c */ /* 0x000fe20003f24070 */
[----:B------:R-:W-:-:S02]  /*9a60*/  IMAD.MOV.U32 R14, RZ, RZ, R7 ;  /* 0x000000ffff0e7224 */ /* 0x000fc400078e0007 */
[----:B------:R-:W-:Y:S01]  /*9a70*/  @!P5 IMAD.MOV R2, RZ, RZ, -R2 ;  /* 0x000000ffff02d224 */ /* 0x000fe200078e0a02 */
[C---:B------:R-:W-:Y:S01]  /*9a80*/  ISETP.GT.U32.AND P5, PT, R0.reuse, R46, PT ;  /* 0x0000002e0000720c */ /* 0x040fe20003fa4070 */
[----:B------:R-:W-:Y:S01]  /*9a90*/  @!P4 IMAD.MOV R14, RZ, RZ, -R14 ;  /* 0x000000ffff0ec224 */ /* 0x000fe200078e0a0e */
[C---:B------:R-:W-:Y:S02]  /*9aa0*/  ISETP.GT.U32.AND P4, PT, R0.reuse, R47, PT ;  /* 0x0000002f0000720c */ /* 0x040fe40003f84070 */
[----:B------:R-:W-:-:S05]  /*9ab0*/  ISETP.GT.U32.AND P6, PT, R0, R48, PT ;  /* 0x000000300000720c */ /* 0x000fca0003fc4070 */
[--C-:B------:R-:W-:Y:S01]  /*9ac0*/  @!P1 IMAD.IADD R45, R45, 0x1, -R0.reuse ;  /* 0x000000012d2d9824 */ /* 0x100fe200078e0a00 */
[----:B------:R0:W-:Y:S03]  /*9ad0*/  STL [R1+0xa8], R14 ;  /* 0x0000a80e01007387 */ /* 0x0001e60000100800 */
[--C-:B------:R-:W-:Y:S01]  /*9ae0*/  @!P5 IMAD.IADD R46, R46, 0x1, -R0.reuse ;  /* 0x000000012e2ed824 */ /* 0x100fe200078e0a00 */
[----:B------:R-:W-:Y:S01]  /*9af0*/  ISETP.GT.U32.AND P1, PT, R0, R45, PT ;  /* 0x0000002d0000720c */ /* 0x000fe20003f24070 */
[--C-:B------:R-:W-:Y:S01]  /*9b00*/  @!P4 IMAD.IADD R47, R47, 0x1, -R0.reuse ;  /* 0x000000012f2fc824 */ /* 0x100fe200078e0a00 */
[----:B0-----:R-:W3:Y:S01]  /*9b10*/  LDL.LU R14, [R1+0x164] ;  /* 0x00016400010e7983 */ /* 0x001ee20000300800 */
[----:B------:R-:W-:-:S10]  /*9b20*/  @!P6 IMAD.IADD R48, R48, 0x1, -R0 ;  /* 0x000000013030e824 */ /* 0x000fd400078e0a00 */
[----:B------:R-:W-:Y:S01]  /*9b30*/  @!P1 IMAD.IADD R45, R45, 0x1, -R0 ;  /* 0x000000012d2d9824 */ /* 0x000fe200078e0a00 */
[----:B------:R-:W-:Y:S01]  /*9b40*/  ISETP.GE.AND P1, PT, R19, RZ, PT ;  /* 0x000000ff1300720c */ /* 0x000fe20003f26270 */
[----:B------:R-:W-:-:S04]  /*9b50*/  IMAD.MOV.U32 R19, RZ, RZ, R49 ;  /* 0x000000ffff137224 */ /* 0x000fc800078e0031 */
[----:B------:R-:W-:Y:S01]  /*9b60*/  @!P3 IMAD.MOV R19, RZ, RZ, -R19 ;  /* 0x000000ffff13b224 */ /* 0x000fe200078e0a13 */
[----:B------:R-:W-:Y:S04]  /*9b70*/  STL [R1+0xa4], R2 ;  /* 0x0000a40201007387 */ /* 0x000fe80000100800 */
[----:B------:R-:W-:Y:S01]  /*9b80*/  STL [R1+0xa0], R19 ;  /* 0x0000a01301007387 */ /* 0x000fe20000100800 */
[----:B----4-:R-:W-:Y:S02]  /*9b90*/  IABS R5, R18 ;  /* 0x0000001200057213 */ /* 0x010fe40000000000 */
[----:B------:R-:W-:-:S03]  /*9ba0*/  IABS R4, R17 ;  /* 0x0000001100047213 */ /* 0x000fc60000000000 */
[----:B------:R-:W-:-:S04]  /*9bb0*/  IMAD.HI.U32 R10, R8, R5, RZ ;  /* 0x00000005080a7227 */ /* 0x000fc800078e00ff */
[----:B------:R-:W-:-:S04]  /*9bc0*/  IMAD.HI.U32 R9, R8, R4, RZ ;  /* 0x0000000408097227 */ /* 0x000fc800078e00ff */
[----:B------:R-:W-:Y:S02]  /*9bd0*/  IMAD.MOV R9, RZ, RZ, -R9 ;  /* 0x000000ffff097224 */ /* 0x000fe400078e0a09 */
[----:B------:R-:W-:Y:S02]  /*9be0*/  IMAD.MOV R10, RZ, RZ, -R10 ;  /* 0x000000ffff0a7224 */ /* 0x000fe400078e0a0a */
[C---:B------:R-:W-:Y:S02]  /*9bf0*/  IMAD R4, R0.reuse, R9, R4 ;  /* 0x0000000900047224 */ /* 0x040fe400078e0204 */
[----:B------:R-:W-:-:S03]  /*9c00*/  IMAD R5, R0, R10, R5 ;  /* 0x0000000a00057224 */ /* 0x000fc600078e0205 */
[C---:B------:R-:W-:Y:S02]  /*9c10*/  ISETP.GT.U32.AND P5, PT, R0.reuse, R4, PT ;  /* 0x000000040000720c */ /* 0x040fe40003fa4070 */
[----:B------:R-:W-:Y:S02]  /*9c20*/  ISETP.GT.U32.AND P4, PT, R0, R5, PT ;  /* 0x000000050000720c */ /* 0x000fe40003f84070 */
[----:B------:R-:W-:-:S09]  /*9c30*/  IABS R6, R3 ;  /* 0x0000000300067213 */ /* 0x000fd20000000000 */
[--C-:B------:R-:W-:Y:S01]  /*9c40*/  @!P5 IMAD.IADD R4, R4, 0x1, -R0.reuse ;  /* 0x000000010404d824 */ /* 0x100fe200078e0a00 */
[----:B------:R-:W-:Y:S01]  /*9c50*/  ISETP.GE.AND P5, PT, R3, RZ, PT ;  /* 0x000000ff0300720c */ /* 0x000fe20003fa6270 */
[----:B------:R-:W-:Y:S01]  /*9c60*/  @!P4 IMAD.IADD R5, R5, 0x1, -R0 ;  /* 0x000000010505c824 */ /* 0x000fe200078e0a00 */
[----:B------:R-:W-:Y:S01]  /*9c70*/  ISETP.GE.AND P4, PT, R13, RZ, PT ;  /* 0x000000ff0d00720c */ /* 0x000fe20003f86270 */
[----:B------:R-:W-:Y:S02]  /*9c80*/  IMAD.MOV.U32 R3, RZ, RZ, R47 ;  /* 0x000000ffff037224 */ /* 0x000fe400078e002f */
[----:B------:R-:W-:Y:S02]  /*9c90*/  IMAD.MOV.U32 R13, RZ, RZ, R48 ;  /* 0x000000ffff0d7224 */ /* 0x000fe400078e0030 */
[----:B------:R-:W-:Y:S02]  /*9ca0*/  @!P2 IMAD.MOV R3, RZ, RZ, -R3 ;  /* 0x000000ffff03a224 */ /* 0x000fe400078e0a03 */
[----:B------:R-:W-:-:S03]  /*9cb0*/  @!P0 IMAD.MOV R13, RZ, RZ, -R13 ;  /* 0x000000ffff0d8224 */ /* 0x000fc600078e0a0d */
[----:B------:R0:W-:Y:S04]  /*9cc0*/  STL [R1+0x98], R3 ;  /* 0x0000980301007387 */ /* 0x0001e80000100800 */
[----:B------:R1:W-:Y:S04]  /*9cd0*/  STL [R1+0x9c], R13 ;  /* 0x00009c0d01007387 */ /* 0x0003e80000100800 */
[----:B0-----:R-:W4:Y:S01]  /*9ce0*/  LDL.LU R3, [R1+0x168] ;  /* 0x0001680001037983 */ /* 0x001f220000300800 */
[----:B------:R-:W-:Y:S01]  /*9cf0*/  IMAD.HI.U32 R11, R8, R6, RZ ;  /* 0x00000006080b7227 */ /* 0x000fe200078e00ff */
[----:B-----5:R-:W-:-:S03]  /*9d00*/  IABS R7, R16 ;  /* 0x0000001000077213 */ /* 0x020fc60000000000 */
[----:B------:R-:W-:Y:S02]  /*9d10*/  IMAD.MOV R11, RZ, RZ, -R11 ;  /* 0x000000ffff0b7224 */ /* 0x000fe400078e0a0b */
[----:B------:R-:W-:Y:S02]  /*9d20*/  IMAD.MOV.U32 R2, RZ, RZ, R7 ;  /* 0x000000ffff027224 */ /* 0x000fe400078e0007 */
[----:B------:R-:W-:Y:S02]  /*9d30*/  IMAD R6, R0, R11, R6 ;  /* 0x0000000b00067224 */ /* 0x000fe400078e0206 */
[----:B------:R-:W-:-:S03]  /*9d40*/  IMAD.HI.U32 R11, R8, R2, RZ ;  /* 0x00000002080b7227 */ /* 0x000fc600078e00ff */
[C---:B------:R-:W-:Y:S01]  /*9d50*/  ISETP.GT.U32.AND P6, PT, R0.reuse, R6, PT ;  /* 0x000000060000720c */ /* 0x040fe20003fc4070 */
[----:B------:R-:W-:Y:S02]  /*9d60*/  IMAD.MOV R11, RZ, RZ, -R11 ;  /* 0x000000ffff0b7224 */ /* 0x000fe400078e0a0b */
[----:B-1----:R-:W-:Y:S02]  /*9d70*/  IMAD.MOV.U32 R13, RZ, RZ, R45 ;  /* 0x000000ffff0d7224 */ /* 0x002fe400078e002d */
[----:B------:R-:W-:Y:S02]  /*9d80*/  IMAD.MOV.U32 R19, RZ, RZ, R46 ;  /* 0x000000ffff137224 */ /* 0x000fe400078e002e */
[----:B------:R-:W-:Y:S02]  /*9d90*/  IMAD R2, R0, R11, R2 ;  /* 0x0000000b00027224 */ /* 0x000fe400078e0202 */
[----:B------:R-:W-:Y:S01]  /*9da0*/  @!P4 IMAD.MOV R13, RZ, RZ, -R13 ;  /* 0x000000ffff0dc224 */ /* 0x000fe200078e0a0d */
[----:B--2---:R-:W-:-:S05]  /*9db0*/  IABS R9, R61 ;  /* 0x0000003d00097213 */ /* 0x004fca0000000000 */
[----:B------:R-:W-:-:S04]  /*9dc0*/  IMAD.HI.U32 R51, R8, R9, RZ ;  /* 0x0000000908337227 */ /* 0x000fc800078e00ff */
[----:B------:R-:W-:Y:S02]  /*9dd0*/  IMAD.MOV R51, RZ, RZ, -R51 ;  /* 0x000000ffff337224 */ /* 0x000fe400078e0a33 */
[----:B------:R-:W-:Y:S02]  /*9de0*/  @!P1 IMAD.MOV R19, RZ, RZ, -R19 ;  /* 0x000000ffff139224 */ /* 0x000fe400078e0a13 */
[----:B------:R-:W-:Y:S02]  /*9df0*/  IMAD R9, R0, R51, R9 ;  /* 0x0000003300097224 */ /* 0x000fe400078e0209 */
[----:B------:R-:W-:Y:S01]  /*9e00*/  @!P6 IMAD.IADD R6, R6, 0x1, -R0 ;  /* 0x000000010606e824 */ /* 0x000fe200078e0a00 */
[C---:B------:R-:W-:Y:S01]  /*9e10*/  ISETP.GT.U32.AND P6, PT, R0.reuse, R2, PT ;  /* 0x000000020000720c */ /* 0x040fe20003fc4070 */
[----:B------:R0:W-:Y:S01]  /*9e20*/  STL [R1+0x90], R13 ;  /* 0x0000900d01007387 */ /* 0x0001e20000100800 */
[----:B------:R-:W-:Y:S02]  /*9e30*/  ISETP.GT.U32.AND P1, PT, R0, R9, PT ;  /* 0x000000090000720c */ /* 0x000fe40003f24070 */
[----:B------:R-:W-:Y:S01]  /*9e40*/  IABS R10, R15 ;  /* 0x0000000f000a7213 */ /* 0x000fe20000000000 */
[----:B------:R-:W-:Y:S04]  /*9e50*/  STL [R1+0x94], R19 ;  /* 0x0000941301007387 */ /* 0x000fe80000100800 */
[----:B0-----:R-:W2:Y:S01]  /*9e60*/  LDL.LU R13, [R1+0x16c] ;  /* 0x00016c00010d7983 */ /* 0x001ea20000300800 */
[----:B------:R-:W-:Y:S01]  /*9e70*/  IMAD.HI.U32 R50, R8, R10, RZ ;  /* 0x0000000a08327227 */ /* 0x000fe200078e00ff */
[----:B------:R-:W-:-:S03]  /*9e80*/  ISETP.GT.U32.AND P3, PT, R0, R6, PT ;  /* 0x000000060000720c */ /* 0x000fc60003f64070 */
[----:B------:R-:W-:Y:S02]  /*9e90*/  IMAD.MOV R50, RZ, RZ, -R50 ;  /* 0x000000ffff327224 */ /* 0x000fe400078e0a32 */
[--C-:B------:R-:W-:Y:S01]  /*9ea0*/  @!P6 IMAD.IADD R2, R2, 0x1, -R0.reuse ;  /* 0x000000010202e824 */ /* 0x100fe200078e0a00 */
[C---:B------:R-:W-:Y:S01]  /*9eb0*/  ISETP.GT.U32.AND P6, PT, R0.reuse, R4, PT ;  /* 0x000000040000720c */ /* 0x040fe20003fc4070 */
[----:B------:R-:W-:Y:S01]  /*9ec0*/  @!P1 IMAD.IADD R9, R9, 0x1, -R0 ;  /* 0x0000000109099824 */ /* 0x000fe200078e0a00 */
[----:B------:R-:W-:Y:S01]  /*9ed0*/  ISETP.GE.AND P1, PT, R61, RZ, PT ;  /* 0x000000ff3d00720c */ /* 0x000fe20003f26270 */
[C---:B------:R-:W-:Y:S01]  /*9ee0*/  IMAD R10, R0.reuse, R50, R10 ;  /* 0x00000032000a7224 */ /* 0x040fe200078e020a */
[----:B------:R-:W5:Y:S01]  /*9ef0*/  LDL.LU R61, [R1+0x170] ;  /* 0x00017000013d7983 */ /* 0x000f620000300800 */
[----:B------:R-:W-:-:S03]  /*9f00*/  ISETP.GT.U32.AND P0, PT, R0, R5, PT ;  /* 0x000000050000720c */ /* 0x000fc60003f04070 */
[----:B------:R-:W-:Y:S01]  /*9f10*/  ISETP.GT.U32.AND P4, PT, R0, R10, PT ;  /* 0x0000000a0000720c */ /* 0x000fe20003f84070 */
[----:B------:R-:W-:Y:S01]  /*9f20*/  @!P3 IMAD.IADD R6, R6, 0x1, -R0 ;  /* 0x000000010606b824 */ /* 0x000fe200078e0a00 */
[----:B------:R-:W-:-:S03]  /*9f30*/  ISETP.GE.AND P3, PT, R18, RZ, PT ;  /* 0x000000ff1200720c */ /* 0x000fc60003f66270 */
[----:B------:R-:W-:Y:S01]  /*9f40*/  @!P6 IMAD.IADD R4, R4, 0x1, -R0 ;  /* 0x000000010404e824 */ /* 0x000fe200078e0a00 */
[----:B------:R-:W-:-:S04]  /*9f50*/  ISETP.GE.AND P6, PT, R17, RZ, PT ;  /* 0x000000ff1100720c */ /* 0x000fc80003fc6270 */
[----:B------:R-:W-:-:S03]  /*9f60*/  @!P0 IMAD.IADD R5, R5, 0x1, -R0 ;  /* 0x0000000105058824 */ /* 0x000fc600078e0a00 */
[----:B------:R-:W-:Y:S01]  /*9f70*/  @!P4 IMAD.IADD R10, R10, 0x1, -R0 ;  /* 0x000000010a0ac824 */ /* 0x000fe200078e0a00 */
[----:B------:R-:W-:Y:S01]  /*9f80*/  ISETP.GE.AND P4, PT, R15, RZ, PT ;  /* 0x000000ff0f00720c */ /* 0x000fe20003f86270 */
[----:B------:R-:W-:Y:S02]  /*9f90*/  IMAD.MOV.U32 R15, RZ, RZ, R6 ;  /* 0x000000ffff0f7224 */ /* 0x000fe400078e0006 */
[----:B------:R-:W-:Y:S02]  /*9fa0*/  @!P3 IMAD.MOV R5, RZ, RZ, -R5 ;  /* 0x000000ffff05b224 */ /* 0x000fe400078e0a05 */
[----:B------:R-:W-:Y:S02]  /*9fb0*/  @!P5 IMAD.MOV R15, RZ, RZ, -R15 ;  /* 0x000000ffff0fd224 */ /* 0x000fe400078e0a0f */
[----:B------:R-:W-:Y:S01]  /*9fc0*/  @!P6 IMAD.MOV R4, RZ, RZ, -R4 ;  /* 0x000000ffff04e224 */ /* 0x000fe200078e0a04 */
[----:B---3--:R-:W-:Y:S02]  /*9fd0*/  IABS R7, R12 ;  /* 0x0000000c00077213 */ /* 0x008fe40000000000 */
[----:B------:R-:W-:Y:S03]  /*9fe0*/  STL [R1+0x8c], R15 ;  /* 0x00008c0f01007387 */ /* 0x000fe60000100800 */
[----:B------:R-:W-:Y:S01]  /*9ff0*/  IMAD.HI.U32 R11, R8, R7, RZ ;  /* 0x00000007080b7227 */ /* 0x000fe200078e00ff */
[----:B------:R4:W-:Y:S01]  /*a000*/  STL [R1+0x88], R5 ;  /* 0x0000880501007387 */ /* 0x0009e20000100800 */
[----:B------:R-:W-:-:S02]  /*a010*/  ISETP.GE.AND P6, PT, R12, RZ, PT ;  /* 0x000000ff0c00720c */ /* 0x000fc40003fc6270 */
[----:B------:R-:W-:Y:S01]  /*a020*/  IMAD.MOV R11, RZ, RZ, -R11 ;  /* 0x000000ffff0b7224 */ /* 0x000fe200078e0a0b */
[----:B------:R-:W-:Y:S04]  /*a030*/  STL [R1+0x84], R4 ;  /* 0x0000840401007387 */ /* 0x000fe80000100800 */
[----:B------:R-:W3:Y:S01]  /*a040*/  LDL.LU R12, [R1+0x174] ;  /* 0x00017400010c7983 */ /* 0x000ee20000300800 */
[C---:B------:R-:W-:Y:S01]  /*a050*/  IMAD R7, R0.reuse, R11, R7 ;  /* 0x0000000b00077224 */ /* 0x040fe200078e0207 */
[----:B------:R-:W-:-:S04]  /*a060*/  ISETP.GT.U32.AND P2, PT, R0, R2, PT ;  /* 0x000000020000720c */ /* 0x000fc80003f44070 */
[----:B------:R-:W-:Y:S02]  /*a070*/  ISETP.GT.U32.AND P0, PT, R0, R7, PT ;  /* 0x000000070000720c */ /* 0x000fe40003f04070 */
[----:B------:R-:W-:-:S07]  /*a080*/  IABS R11, R14 ;  /* 0x0000000e000b7213 */ /* 0x000fce0000000000 */
[----:B------:R-:W-:Y:S01]  /*a090*/  @!P2 IMAD.IADD R2, R2, 0x1, -R0 ;  /* 0x000000010202a824 */ /* 0x000fe200078e0a00 */
[----:B------:R-:W-:Y:S01]  /*a0a0*/  ISETP.GE.AND P2, PT, R16, RZ, PT ;  /* 0x000000ff1000720c */ /* 0x000fe20003f46270 */
[----:B------:R-:W-:Y:S01]  /*a0b0*/  IMAD.HI.U32 R45, R8, R11, RZ ;  /* 0x0000000b082d7227 */ /* 0x000fe200078e00ff */
[----:B------:R-:W-:-:S03]  /*a0c0*/  ISETP.GT.U32.AND P3, PT, R0, R10, PT ;  /* 0x0000000a0000720c */ /* 0x000fc60003f64070 */
[----:B------:R-:W-:Y:S01]  /*a0d0*/  @!P0 IMAD.IADD R7, R7, 0x1, -R0 ;  /* 0x0000000107078824 */ /* 0x000fe200078e0a00 */
[----:B------:R-:W-:Y:S01]  /*a0e0*/  ISETP.GT.U32.AND P0, PT, R0, R9, PT ;  /* 0x000000090000720c */ /* 0x000fe20003f04070 */
[----:B------:R-:W-:-:S04]  /*a0f0*/  IMAD.MOV R45, RZ, RZ, -R45 ;  /* 0x000000ffff2d7224 */ /* 0x000fc800078e0a2d */
[----:B------:R-:W-:Y:S02]  /*a100*/  IMAD R6, R0, R45, R11 ;  /* 0x0000002d00067224 */ /* 0x000fe400078e020b */
[----:B------:R-:W-:-:S04]  /*a110*/  IMAD.MOV.U32 R11, RZ, RZ, R2 ;  /* 0x000000ffff0b7224 */ /* 0x000fc800078e0002 */
[----:B------:R-:W-:Y:S02]  /*a120*/  @!P2 IMAD.MOV R11, RZ, RZ, -R11 ;  /* 0x000000ffff0ba224 */ /* 0x000fe400078e0a0b */
[--C-:B------:R-:W-:Y:S01]  /*a130*/  @!P0 IMAD.IADD R9, R9, 0x1, -R0.reuse ;  /* 0x0000000109098824 */ /* 0x100fe200078e0a00 */
[----:B------:R-:W-:Y:S01]  /*a140*/  ISETP.GE.AND P0, PT, R14, RZ, PT ;  /* 0x000000ff0e00720c */ /* 0x000fe20003f06270 */
[----:B------:R-:W-:Y:S01]  /*a150*/  @!P3 IMAD.IADD R10, R10, 0x1, -R0 ;  /* 0x000000010a0ab824 */ /* 0x000fe200078e0a00 */
[----:B------:R0:W-:Y:S04]  /*a160*/  STL [R1+0x80], R11 ;  /* 0x0000800b01007387 */ /* 0x0001e80000100800 */
[----:B------:R-:W3:Y:S01]  /*a170*/  LDL.LU R14, [R1+0x178] ;  /* 0x00017800010e7983 */ /* 0x000ee20000300800 */
[----:B----4-:R-:W-:-:S02]  /*a180*/  IABS R5, R3 ;  /* 0x0000000300057213 */ /* 0x010fc40000000000 */
[----:B------:R-:W-:Y:S02]  /*a190*/  ISETP.GE.AND P3, PT, R3, RZ, PT ;  /* 0x000000ff0300720c */ /* 0x000fe40003f66270 */
[----:B------:R-:W4:Y:S01]  /*a1a0*/  LDL.LU R3, [R1+0x17c] ;  /* 0x00017c0001037983 */ /* 0x000f220000300800 */
[C---:B------:R-:W-:Y:S01]  /*a1b0*/  ISETP.GT.U32.AND P5, PT, R0.reuse, R7, PT ;  /* 0x000000070000720c */ /* 0x040fe20003fa4070 */
[----:B------:R-:W-:Y:S01]  /*a1c0*/  @!P4 IMAD.MOV R10, RZ, RZ, -R10 ;  /* 0x000000ffff0ac224 */ /* 0x000fe200078e0a0a */
[----:B------:R-:W-:-:S11]  /*a1d0*/  ISETP.GT.U32.AND P2, PT, R0, R6, PT ;  /* 0x000000060000720c */ /* 0x000fd60003f44070 */
[--C-:B------:R-:W-:Y:S02]  /*a1e0*/  @!P5 IMAD.IADD R7, R7, 0x1, -R0.reuse ;  /* 0x000000010707d824 */ /* 0x100fe400078e0a00 */
[----:B------:R-:W-:Y:S02]  /*a1f0*/  @!P2 IMAD.IADD R6, R6, 0x1, -R0 ;  /* 0x000000010606a824 */ /* 0x000fe400078e0a00 */
[----:B0-----:R-:W-:-:S03]  /*a200*/  IMAD.HI.U32 R11, R8, R5, RZ ;  /* 0x00000005080b7227 */ /* 0x001fc600078e00ff */
[----:B------:R-:W-:Y:S01]  /*a210*/  ISETP.GT.U32.AND P2, PT, R0, R6, PT ;  /* 0x000000060000720c */ /* 0x000fe20003f44070 */
[----:B------:R-:W-:-:S04]  /*a220*/  IMAD.MOV R11, RZ, RZ, -R11 ;  /* 0x000000ffff0b7224 */ /* 0x000fc800078e0a0b */
[----:B------:R-:W-:Y:S01]  /*a230*/  IMAD R5, R0, R11, R5 ;  /* 0x0000000b00057224 */ /* 0x000fe200078e0205 */
[----:B--2---:R-:W-:Y:S02]  /*a240*/  IABS R2, R13 ;  /* 0x0000000d00027213 */ /* 0x004fe40000000000 */
[----:B------:R-:W-:Y:S01]  /*a250*/  ISETP.GE.AND P5, PT, R13, RZ, PT ;  /* 0x000000ff0d00720c */ /* 0x000fe20003fa6270 */
[----:B------:R-:W-:-:S04]  /*a260*/  IMAD.MOV.U32 R13, RZ, RZ, R9 ;  /* 0x000000ffff0d7224 */ /* 0x000fc800078e0009 */
[----:B------:R-:W-:-:S05]  /*a270*/  @!P1 IMAD.MOV R13, RZ, RZ, -R13 ;  /* 0x000000ffff0d9224 */ /* 0x000fca00078e0a0d */
[----:B------:R0:W-:Y:S01]  /*a280*/  STL [R1+0x7c], R13 ;  /* 0x00007c0d01007387 */ /* 0x0001e20000100800 */
[----:B-----5:R-:W-:Y:S02]  /*a290*/  IABS R4, R61 ;  /* 0x0000003d00047213 */ /* 0x020fe40000000000 */
[----:B------:R-:W-:Y:S01]  /*a2a0*/  ISETP.GE.AND P1, PT, R61, RZ, PT ;  /* 0x000000ff3d00720c */ /* 0x000fe20003f26270 */
[----:B0-----:R-:W2:Y:S04]  /*a2b0*/  LDL.LU R13, [R1+0x180] ;  /* 0x00018000010d7983 */ /* 0x001ea80000300800 */
[----:B------:R0:W-:Y:S04]  /*a2c0*/  STL [R1+0x78], R10 ;  /* 0x0000780a01007387 */ /* 0x0001e80000100800 */
[----:B------:R-:W5:Y:S01]  /*a2d0*/  LDL.LU R61, [R1+0x184] ;  /* 0x00018400013d7983 */ /* 0x000f620000300800 */
[----:B------:R-:W-:-:S04]  /*a2e0*/  IMAD.HI.U32 R9, R8, R2, RZ ;  /* 0x0000000208097227 */ /* 0x000fc800078e00ff */
[----:B------:R-:W-:Y:S02]  /*a2f0*/  IMAD.MOV R9, RZ, RZ, -R9 ;  /* 0x000000ffff097224 */ /* 0x000fe400078e0a09 */
[----:B------:R-:W-:Y:S02]  /*a300*/  IMAD.MOV.U32 R15, RZ, RZ, R7 ;  /* 0x000000ffff0f7224 */ /* 0x000fe400078e0007 */
[C---:B------:R-:W-:Y:S01]  /*a310*/  IMAD R2, R0.reuse, R9, R2 ;  /* 0x0000000900027224 */ /* 0x040fe200078e0202 */
[----:B------:R-:W-:Y:S01]  /*a320*/  ISETP.GT.U32.AND P4, PT, R0, R5, PT ;  /* 0x000000050000720c */ /* 0x000fe20003f84070 */
[----:B------:R-:W-:-:S04]  /*a330*/  IMAD.HI.U32 R7, R8, R4, RZ ;  /* 0x0000000408077227 */ /* 0x000fc800078e00ff */
[----:B------:R-:W-:Y:S01]  /*a340*/  @!P2 IMAD.IADD R6, R6, 0x1, -R0 ;  /* 0x000000010606a824 */ /* 0x000fe200078e0a00 */
[C---:B------:R-:W-:Y:S01]  /*a350*/  ISETP.GT.U32.AND P2, PT, R0.reuse, R2, PT ;  /* 0x000000020000720c */ /* 0x040fe20003f44070 */
[----:B------:R-:W-:Y:S02]  /*a360*/  @!P6 IMAD.MOV R15, RZ, RZ, -R15 ;  /* 0x000000ffff0fe224 */ /* 0x000fe400078e0a0f */
[----:B------:R-:W-:Y:S02]  /*a370*/  IMAD.MOV R7, RZ, RZ, -R7 ;  /* 0x000000ffff077224 */ /* 0x000fe400078e0a07 */
[----:B0-----:R-:W-:Y:S01]  /*a380*/  IMAD.MOV.U32 R10, RZ, RZ, R6 ;  /* 0x000000ffff0a7224 */ /* 0x001fe200078e0006 */
[----:B------:R0:W-:Y:S01]  /*a390*/  STL [R1+0x60], R15 ;  /* 0x0000600f01007387 */ /* 0x0001e20000100800 */
[----:B------:R-:W-:Y:S01]  /*a3a0*/  IMAD R4, R0, R7, R4 ;  /* 0x0000000700047224 */ /* 0x000fe200078e0204 */
[----:B---3--:R-:W-:Y:S02]  /*a3b0*/  ISETP.GE.AND P6, PT, R12, RZ, PT ;  /* 0x000000ff0c00720c */ /* 0x008fe40003fc6270 */
[----:B------:R-:W-:-:S02]  /*a3c0*/  IABS R48, R12 ;  /* 0x0000000c00307213 */ /* 0x000fc40000000000 */
[----:B------:R-:W3:Y:S01]  /*a3d0*/  LDL.LU R12, [R1+0x188] ;  /* 0x00018800010c7983 */ /* 0x000ee20000300800 */
[----:B------:R-:W-:Y:S01]  /*a3e0*/  @!P0 IMAD.MOV R10, RZ, RZ, -R10 ;  /* 0x000000ffff0a8224 */ /* 0x000fe200078e0a0a */
[----:B------:R-:W-:Y:S01]  /*a3f0*/  ISETP.GT.U32.AND P0, PT, R0, R4, PT ;  /* 0x000000040000720c */ /* 0x000fe20003f04070 */
[--C-:B------:R-:W-:Y:S01]  /*a400*/  @!P4 IMAD.IADD R5, R5, 0x1, -R0.reuse ;  /* 0x000000010505c824 */ /* 0x100fe200078e0a00 */
[----:B------:R-:W3:Y:S01]  /*a410*/  LDL.LU R17, [R1+0x18c] ;  /* 0x00018c0001117983 */ /* 0x000ee20000300800 */
[----:B------:R-:W-:-:S03]  /*a420*/  @!P2 IMAD.IADD R2, R2, 0x1, -R0 ;  /* 0x000000010202a824 */ /* 0x000fc600078e0a00 */
[C---:B------:R-:W-:Y:S01]  /*a430*/  ISETP.GT.U32.AND P4, PT, R0.reuse, R5, PT ;  /* 0x000000050000720c */ /* 0x040fe20003f84070 */
[----:B0-----:R-:W3:Y:S01]  /*a440*/  LDL.LU R15, [R1+0x190] ;  /* 0x00019000010f7983 */ /* 0x001ee20000300800 */
[----:B------:R-:W-:-:S05]  /*a450*/  ISETP.GT.U32.AND P2, PT, R0, R2, PT ;  /* 0x000000020000720c */ /* 0x000fca0003f44070 */
[----:B------:R-:W-:-:S05]  /*a460*/  @!P0 IMAD.IADD R4, R4, 0x1, -R0 ;  /* 0x0000000104048824 */ /* 0x000fca00078e0a00 */
[----:B------:R-:W-:Y:S01]  /*a470*/  ISETP.GT.U32.AND P0, PT, R0, R4, PT ;  /* 0x000000040000720c */ /* 0x000fe20003f04070 */
[--C-:B------:R-:W-:Y:S02]  /*a480*/  @!P4 IMAD.IADD R5, R5, 0x1, -R0.reuse ;  /* 0x000000010505c824 */ /* 0x100fe400078e0a00 */
[----:B------:R-:W-:Y:S02]  /*a490*/  @!P2 IMAD.IADD R2, R2, 0x1, -R0 ;  /* 0x000000010202a824 */ /* 0x000fe400078e0a00 */
[----:B------:R-:W-:Y:S02]  /*a4a0*/  IMAD.MOV.U32 R18, RZ, RZ, R5 ;  /* 0x000000ffff127224 */ /* 0x000fe400078e0005 */
[----:B------:R-:W-:Y:S02]  /*a4b0*/  IMAD.MOV.U32 R11, RZ, RZ, R2 ;  /* 0x000000ffff0b7224 */ /* 0x000fe400078e0002 */
[----:B------:R-:W-:Y:S02]  /*a4c0*/  @!P3 IMAD.MOV R18, RZ, RZ, -R18 ;  /* 0x000000ffff12b224 */ /* 0x000fe400078e0a12 */
[----:B------:R-:W-:Y:S01]  /*a4d0*/  @!P5 IMAD.MOV R11, RZ, RZ, -R11 ;  /* 0x000000ffff0bd224 */ /* 0x000fe200078e0a0b */
[----:B------:R5:W-:Y:S01]  /*a4e0*/  STL [R1+0x5c], R10 ;  /* 0x00005c0a01007387 */ /* 0x000be20000100800 */
[----:B------:R-:W-:-:S03]  /*a4f0*/  @!P0 IMAD.IADD R4, R4, 0x1, -R0 ;  /* 0x0000000104048824 */ /* 0x000fc600078e0a00 */
[----:B------:R-:W3:Y:S04]  /*a500*/  LDL.LU R16, [R1+0x194] ;  /* 0x0001940001107983 */ /* 0x000ee80000300800 */
[----:B------:R-:W-:Y:S04]  /*a510*/  STL [R1+0x58], R18 ;  /* 0x0000581201007387 */ /* 0x000fe80000100800 */
[----:B------:R-:W-:Y:S01]  /*a520*/  STL [R1+0x54], R11 ;  /* 0x0000540b01007387 */ /* 0x000fe20000100800 */
[----:B------:R-:W-:Y:S01]  /*a530*/  @!P1 IMAD.MOV R4, RZ, RZ, -R4 ;  /* 0x000000ffff049224 */ /* 0x000fe200078e0a04 */
[----:B------:R-:W-:-:S02]  /*a540*/  IABS R47, R14 ;  /* 0x0000000e002f7213 */ /* 0x000fc40000000000 */
[----:B------:R-:W-:Y:S02]  /*a550*/  ISETP.GE.AND P5, PT, R14, RZ, PT ;  /* 0x000000ff0e00720c */ /* 0x000fe40003fa6270 */
[----:B----4-:R-:W-:Y:S02]  /*a560*/  IABS R46, R3 ;  /* 0x00000003002e7213 */ /* 0x010fe40000000000 */
[----:B------:R-:W-:Y:S02]  /*a570*/  ISETP.GE.AND P0, PT, R3, RZ, PT ;  /* 0x000000ff0300720c */ /* 0x000fe40003f06270 */
[----:B------:R-:W4:Y:S04]  /*a580*/  LDL.LU R3, [R1+0x198] ;  /* 0x0001980001037983 */ /* 0x000f280000300800 */
[----:B------:R0:W-:Y:S04]  /*a590*/  STL [R1+0x50], R4 ;  /* 0x0000500401007387 */ /* 0x0001e80000100800 */
[----:B------:R-:W4:Y:S01]  /*a5a0*/  LDL.LU R14, [R1+0x19c] ;  /* 0x00019c00010e7983 */ /* 0x000f220000300800 */
[----:B------:R-:W-:-:S04]  /*a5b0*/  IMAD.HI.U32 R7, R8, R47, RZ ;  /* 0x0000002f08077227 */ /* 0x000fc800078e00ff */
[----:B------:R-:W-:Y:S02]  /*a5c0*/  IMAD.MOV R7, RZ, RZ, -R7 ;  /* 0x000000ffff077224 */ /* 0x000fe400078e0a07 */
[----:B------:R-:W-:-:S04]  /*a5d0*/  IMAD.HI.U32 R6, R8, R46, RZ ;  /* 0x0000002e08067227 */ /* 0x000fc800078e00ff */
[----:B------:R-:W-:Y:S02]  /*a5e0*/  IMAD R47, R0, R7, R47 ;  /* 0x00000007002f7224 */ /* 0x000fe400078e022f */
[----:B------:R-:W-:Y:S02]  /*a5f0*/  IMAD.MOV R6, RZ, RZ, -R6 ;  /* 0x000000ffff067224 */ /* 0x000fe400078e0a06 */
[----:B------:R-:W-:Y:S01]  /*a600*/  IMAD.HI.U32 R9, R8, R48, RZ ;  /* 0x0000003008097227 */ /* 0x000fe200078e00ff */
[----:B------:R-:W-:-:S03]  /*a610*/  ISETP.GT.U32.AND P2, PT, R0, R47, PT ;  /* 0x0000002f0000720c */ /* 0x000fc60003f44070 */
[----:B------:R-:W-:Y:S02]  /*a620*/  IMAD R46, R0, R6, R46 ;  /* 0x00000006002e7224 */ /* 0x000fe400078e022e */
[----:B------:R-:W-:-:S03]  /*a630*/  IMAD.MOV R9, RZ, RZ, -R9 ;  /* 0x000000ffff097224 */ /* 0x000fc600078e0a09 */
[C---:B------:R-:W-:Y:S01]  /*a640*/  ISETP.GT.U32.AND P3, PT, R0.reuse, R46, PT ;  /* 0x0000002e0000720c */ /* 0x040fe20003f64070 */
[----:B------:R-:W-:-:S04]  /*a650*/  IMAD R48, R0, R9, R48 ;  /* 0x0000000900307224 */ /* 0x000fc800078e0230 */
[----:B------:R-:W-:Y:S01]  /*a660*/  @!P2 IMAD.IADD R47, R47, 0x1, -R0 ;  /* 0x000000012f2fa824 */ /* 0x000fe200078e0a00 */
[----:B------:R-:W-:-:S07]  /*a670*/  ISETP.GT.U32.AND P4, PT, R0, R48, PT ;  /* 0x000000300000720c */ /* 0x000fce0003f84070 */
[----:B------:R-:W-:Y:S01]  /*a680*/  @!P3 IMAD.IADD R46, R46, 0x1, -R0 ;  /* 0x000000012e2eb824 */ /* 0x000fe200078e0a00 */
[----:B------:R-:W-:-:S05]  /*a690*/  ISETP.GT.U32.AND P3, PT, R0, R47, PT ;  /* 0x0000002f0000720c */ /* 0x000fca0003f64070 */
[----:B------:R-:W-:-:S05]  /*a6a0*/  @!P4 IMAD.IADD R48, R48, 0x1, -R0 ;  /* 0x000000013030c824 */ /* 0x000fca00078e0a00 */
[----:B------:R-:W-:-:S03]  /*a6b0*/  ISETP.GT.U32.AND P4, PT, R0, R48, PT ;  /* 0x000000300000720c */ /* 0x000fc60003f84070 */
[----:B------:R-:W-:Y:S01]  /*a6c0*/  @!P3 IMAD.IADD R47, R47, 0x1, -R0 ;  /* 0x000000012f2fb824 */ /* 0x000fe200078e0a00 */
[----:B------:R-:W-:Y:S02]  /*a6d0*/  ISETP.GT.U32.AND P1, PT, R0, R46, PT ;  /* 0x0000002e0000720c */ /* 0x000fe40003f24070 */
[----:B--2---:R-:W-:Y:S02]  /*a6e0*/  IABS R45, R13 ;  /* 0x0000000d002d7213 */ /* 0x004fe40000000000 */
[----:B-----5:R-:W-:-:S05]  /*a6f0*/  IABS R10, R61 ;  /* 0x0000003d000a7213 */ /* 0x020fca0000000000 */
[----:B------:R-:W-:-:S04]  /*a700*/  IMAD.HI.U32 R2, R8, R10, RZ ;  /* 0x0000000a08027227 */ /* 0x000fc800078e00ff */
[----:B------:R-:W-:Y:S02]  /*a710*/  IMAD.MOV R2, RZ, RZ, -R2 ;  /* 0x000000ffff027224 */ /* 0x000fe400078e0a02 */
[----:B------:R-:W-:-:S04]  /*a720*/  IMAD.HI.U32 R6, R8, R45, RZ ;  /* 0x0000002d08067227 */ /* 0x000fc800078e00ff */
[----:B------:R-:W-:Y:S02]  /*a730*/  IMAD R10, R0, R2, R10 ;  /* 0x00000002000a7224 */ /* 0x000fe400078e020a */
[----:B------:R-:W-:-:S03]  /*a740*/  IMAD.MOV R6, RZ, RZ, -R6 ;  /* 0x000000ffff067224 */ /* 0x000fc600078e0a06 */
[C---:B------:R-:W-:Y:S01]  /*a750*/  ISETP.GT.U32.AND P3, PT, R0.reuse, R10, PT ;  /* 0x0000000a0000720c */ /* 0x040fe20003f64070 */
[----:B------:R-:W-:Y:S02]  /*a760*/  IMAD R45, R0, R6, R45 ;  /* 0x00000006002d7224 */ /* 0x000fe400078e022d */
[----:B------:R-:W-:-:S03]  /*a770*/  @!P4 IMAD.IADD R48, R48, 0x1, -R0 ;  /* 0x000000013030c824 */ /* 0x000fc600078e0a00 */
[----:B------:R-:W-:Y:S02]  /*a780*/  ISETP.GT.U32.AND P2, PT, R0, R45, PT ;  /* 0x0000002d0000720c */ /* 0x000fe40003f44070 */
[----:B------:R-:W-:Y:S02]  /*a790*/  ISETP.GE.AND P4, PT, R13, RZ, PT ;  /* 0x000000ff0d00720c */ /* 0x000fe40003f86270 */
[----:B------:R-:W2:Y:S03]  /*a7a0*/  LDL.LU R13, [R1+0x1a0] ;  /* 0x0001a000010d7983 */ /* 0x000ea60000300800 */
[----:B------:R-:W-:Y:S01]  /*a7b0*/  @!P3 IMAD.IADD R10, R10, 0x1, -R0 ;  /* 0x000000010a0ab824 */ /* 0x000fe200078e0a00 */
[----:B---3--:R-:W-:Y:S02]  /*a7c0*/  IABS R9, R12 ;  /* 0x0000000c00097213 */ /* 0x008fe40000000000 */
[----:B------:R-:W-:Y:S01]  /*a7d0*/  ISETP.GE.AND P3, PT, R12, RZ, PT ;  /* 0x000000ff0c00720c */ /* 0x000fe20003f66270 */
[----:B------:R-:W-:-:S02]  /*a7e0*/  IMAD.MOV.U32 R12, RZ, RZ, R48 ;  /* 0x000000ffff0c7224 */ /* 0x000fc400078e0030 */
[----:B------:R-:W-:Y:S02]  /*a7f0*/  @!P2 IMAD.IADD R45, R45, 0x1, -R0 ;  /* 0x000000012d2da824 */ /* 0x000fe400078e0a00 */
[----:B------:R-:W-:Y:S02]  /*a800*/  @!P6 IMAD.MOV R12, RZ, RZ, -R12 ;  /* 0x000000ffff0ce224 */ /* 0x000fe400078e0a0c */
[----:B------:R-:W-:Y:S02]  /*a810*/  @!P1 IMAD.IADD R46, R46, 0x1, -R0 ;  /* 0x000000012e2e9824 */ /* 0x000fe400078e0a00 */
[----:B------:R-:W-:Y:S01]  /*a820*/  IMAD.MOV.U32 R19, RZ, RZ, R47 ;  /* 0x000000ffff137224 */ /* 0x000fe200078e002f */
[----:B------:R1:W-:Y:S01]  /*a830*/  STL [R1+0x4c], R12 ;  /* 0x00004c0c01007387 */ /* 0x0003e20000100800 */
[----:B------:R-:W-:Y:S01]  /*a840*/  ISETP.GT.U32.AND P2, PT, R0, R45, PT ;  /* 0x0000002d0000720c */ /* 0x000fe20003f44070 */
[----:B------:R-:W-:Y:S01]  /*a850*/  IMAD.HI.U32 R5, R8, R9, RZ ;  /* 0x0000000908057227 */ /* 0x000fe200078e00ff */
[----:B------:R-:W-:-:S02]  /*a860*/  ISETP.GE.AND P1, PT, R61, RZ, PT ;  /* 0x000000ff3d00720c */ /* 0x000fc40003f26270 */
[----:B0-----:R-:W-:Y:S01]  /*a870*/  IABS R4, R15 ;  /* 0x0000000f00047213 */ /* 0x001fe20000000000 */
[----:B------:R-:W-:Y:S01]  /*a880*/  @!P5 IMAD.MOV R19, RZ, RZ, -R19 ;  /* 0x000000ffff13d224 */ /* 0x000fe200078e0a13 */
[----:B------:R-:W3:Y:S01]  /*a890*/  LDL.LU R61, [R1+0x1a4] ;  /* 0x0001a400013d7983 */ /* 0x000ee20000300800 */
[----:B-1----:R-:W-:Y:S02]  /*a8a0*/  IMAD.MOV.U32 R12, RZ, RZ, R46 ;  /* 0x000000ffff0c7224 */ /* 0x002fe400078e002e */
[----:B------:R-:W-:Y:S02]  /*a8b0*/  IMAD.MOV R5, RZ, RZ, -R5 ;  /* 0x000000ffff057224 */ /* 0x000fe400078e0a05 */
[----:B------:R-:W-:Y:S01]  /*a8c0*/  @!P0 IMAD.MOV R12, RZ, RZ, -R12 ;  /* 0x000000ffff0c8224 */ /* 0x000fe200078e0a0c */
[----:B------:R-:W-:Y:S01]  /*a8d0*/  STL [R1+0x48], R19 ;  /* 0x0000481301007387 */ /* 0x000fe20000100800 */
[----:B------:R-:W-:-:S03]  /*a8e0*/  IMAD R9, R0, R5, R9 ;  /* 0x0000000500097224 */ /* 0x000fc600078e0209 */
[----:B------:R0:W-:Y:S01]  /*a8f0*/  STL [R1+0x44], R12 ;  /* 0x0000440c01007387 */ /* 0x0001e20000100800 */
[----:B------:R-:W-:-:S04]  /*a900*/  IMAD.HI.U32 R50, R8, R4, RZ ;  /* 0x0000000408327227 */ /* 0x000fc800078e00ff */
[----:B------:R-:W-:Y:S01]  /*a910*/  @!P2 IMAD.IADD R45, R45, 0x1, -R0 ;  /* 0x000000012d2da824 */ /* 0x000fe200078e0a00 */
[----:B0-----:R-:W5:Y:S01]  /*a920*/  LDL.LU R12, [R1+0x1a8] ;  /* 0x0001a800010c7983 */ /* 0x001f620000300800 */
[----:B------:R-:W-:Y:S01]  /*a930*/  ISETP.GT.U32.AND P2, PT, R0, R9, PT ;  /* 0x000000090000720c */ /* 0x000fe20003f44070 */
[----:B------:R-:W-:Y:S01]  /*a940*/  IMAD.MOV R50, RZ, RZ, -R50 ;  /* 0x000000ffff327224 */ /* 0x000fe200078e0a32 */
[----:B------:R-:W-:-:S03]  /*a950*/  IABS R7, R17 ;  /* 0x0000001100077213 */ /* 0x000fc60000000000 */
[C---:B------:R-:W-:Y:S01]  /*a960*/  IMAD R4, R0.reuse, R50, R4 ;  /* 0x0000003200047224 */ /* 0x040fe200078e0204 */
[----:B------:R-:W-:Y:S01]  /*a970*/  ISETP.GT.U32.AND P6, PT, R0, R10, PT ;  /* 0x0000000a0000720c */ /* 0x000fe20003fc4070 */
[----:B------:R-:W-:-:S03]  /*a980*/  IMAD.HI.U32 R2, R8, R7, RZ ;  /* 0x0000000708027227 */ /* 0x000fc600078e00ff */
[----:B------:R-:W-:-:S03]  /*a990*/  ISETP.GT.U32.AND P0, PT, R0, R4, PT ;  /* 0x000000040000720c */ /* 0x000fc60003f04070 */
[----:B------:R-:W-:Y:S02]  /*a9a0*/  @!P2 IMAD.IADD R9, R9, 0x1, -R0 ;  /* 0x000000010909a824 */ /* 0x000fe400078e0a00 */
[----:B------:R-:W-:-:S03]  /*a9b0*/  IMAD.MOV R2, RZ, RZ, -R2 ;  /* 0x000000ffff027224 */ /* 0x000fc600078e0a02 */
[C---:B------:R-:W-:Y:S01]  /*a9c0*/  ISETP.GT.U32.AND P2, PT, R0.reuse, R9, PT ;  /* 0x000000090000720c */ /* 0x040fe20003f44070 */
[----:B------:R-:W-:Y:S02]  /*a9d0*/  IMAD R7, R0, R2, R7 ;  /* 0x0000000200077224 */ /* 0x000fe400078e0207 */
[--C-:B------:R-:W-:Y:S01]  /*a9e0*/  @!P6 IMAD.IADD R10, R10, 0x1, -R0.reuse ;  /* 0x000000010a0ae824 */ /* 0x100fe200078e0a00 */
[----:B------:R-:W-:Y:S01]  /*a9f0*/  IABS R6, R16 ;  /* 0x0000001000067213 */ /* 0x000fe20000000000 */
[----:B------:R-:W-:Y:S01]  /*aa00*/  @!P0 IMAD.IADD R4, R4, 0x1, -R0 ;  /* 0x0000000104048824 */ /* 0x000fe200078e0a00 */
[----:B------:R-:W-:Y:S01]  /*aa10*/  ISETP.GE.AND P0, PT, R16, RZ, PT ;  /* 0x000000ff1000720c */ /* 0x000fe20003f06270 */
[----:B------:R-:W-:-:S04]  /*aa20*/  IMAD.MOV.U32 R16, RZ, RZ, R10 ;  /* 0x000000ffff107224 */ /* 0x000fc800078e000a */
[----:B------:R-:W-:Y:S01]  /*aa30*/  @!P1 IMAD.MOV R16, RZ, RZ, -R16 ;  /* 0x000000ffff109224 */ /* 0x000fe200078e0a10 */
[----:B------:R-:W-:Y:S01]  /*aa40*/  ISETP.GT.U32.AND P1, PT, R0, R4, PT ;  /* 0x000000040000720c */ /* 0x000fe20003f24070 */
[----:B------:R-:W-:Y:S02]  /*aa50*/  @!P2 IMAD.IADD R9, R9, 0x1, -R0 ;  /* 0x000000010909a824 */ /* 0x000fe400078e0a00 */
[----:B------:R-:W-:-:S04]  /*aa60*/  IMAD.MOV.U32 R18, RZ, RZ, R45 ;  /* 0x000000ffff127224 */ /* 0x000fc800078e002d */
[----:B------:R-:W-:Y:S01]  /*aa70*/  @!P4 IMAD.MOV R18, RZ, RZ, -R18 ;  /* 0x000000ffff12c224 */ /* 0x000fe200078e0a12 */
[----:B------:R-:W-:-:S04]  /*aa80*/  ISETP.GE.AND P2, PT, R15, RZ, PT ;  /* 0x000000ff0f00720c */ /* 0x000fc80003f46270 */
[----:B------:R-:W-:Y:S01]  /*aa90*/  STL [R1+0x40], R18 ;  /* 0x0000401201007387 */ /* 0x000fe20000100800 */
[----:B------:R-:W-:-:S03]  /*aaa0*/  @!P1 IMAD.IADD R4, R4, 0x1, -R0 ;  /* 0x0000000104049824 */ /* 0x000fc600078e0a00 */
[----:B------:R-:W5:Y:S04]  /*aab0*/  LDL.LU R15, [R1+0x1ac] ;  /* 0x0001ac00010f7983 */ /* 0x000f680000300800 */
[----:B------:R-:W-:Y:S01]  /*aac0*/  STL [R1+0x3c], R16 ;  /* 0x00003c1001007387 */ /* 0x000fe20000100800 */
[----:B----4-:R-:W-:-:S05]  /*aad0*/  IABS R5, R3 ;  /* 0x0000000300057213 */ /* 0x010fca0000000000 */
[----:B------:R-:W-:Y:S01]  /*aae0*/  IMAD.HI.U32 R11, R8, R5, RZ ;  /* 0x00000005080b7227 */ /* 0x000fe200078e00ff */
[----:B------:R-:W-:-:S03]  /*aaf0*/  IABS R2, R14 ;  /* 0x0000000e00027213 */ /* 0x000fc60000000000 */
[----:B------:R-:W-:-:S04]  /*ab00*/  IMAD.MOV R11, RZ, RZ, -R11 ;  /* 0x000000ffff0b7224 */ /* 0x000fc800078e0a0b */
[----:B------:R-:W-:Y:S02]  /*ab10*/  IMAD R5, R0, R11, R5 ;  /* 0x0000000b00057224 */ /* 0x000fe400078e0205 */
[----:B------:R-:W-:-:S04]  /*ab20*/  IMAD.HI.U32 R11, R8, R2, RZ ;  /* 0x00000002080b7227 */ /* 0x000fc800078e00ff */
[----:B------:R-:W-:-:S04]  /*ab30*/  IMAD.MOV R11, RZ, RZ, -R11 ;  /* 0x000000ffff0b7224 */ /* 0x000fc800078e0a0b */
[----:B------:R-:W-:Y:S02]  /*ab40*/  IMAD R2, R0, R11, R2 ;  /* 0x0000000b00027224 */ /* 0x000fe400078e0202 */
[----:B------:R-:W-:-:S04]  /*ab50*/  IMAD.MOV.U32 R11, RZ, RZ, R9 ;  /* 0x000000ffff0b7224 */ /* 0x000fc800078e0009 */
[----:B------:R-:W-:Y:S01]  /*ab60*/  @!P3 IMAD.MOV R11, RZ, RZ, -R11 ;  /* 0x000000ffff0bb224 */ /* 0x000fe200078e0a0b */
[----:B------:R-:W-:-:S04]  /*ab70*/  ISETP.GE.AND P1, PT, R3, RZ, PT ;  /* 0x000000ff0300720c */ /* 0x000fc80003f26270 */
[----:B------:R0:W-:Y:S04]  /*ab80*/  STL [R1+0x38], R11 ;  /* 0x0000380b01007387 */ /* 0x0001e80000100800 */
[----:B------:R-:W4:Y:S01]  /*ab90*/  LDL.LU R3, [R1+0x1b0] ;  /* 0x0001b00001037983 */ /* 0x000f220000300800 */
[----:B------:R-:W-:Y:S01]  /*aba0*/  IMAD.HI.U32 R49, R8, R6, RZ ;  /* 0x0000000608317227 */ /* 0x000fe200078e00ff */
[----:B------:R-:W-:-:S03]  /*abb0*/  ISETP.GT.U32.AND P5, PT, R0, R7, PT ;  /* 0x000000070000720c */ /* 0x000fc60003fa4070 */
[----:B------:R-:W-:-:S04]  /*abc0*/  IMAD.MOV R49, RZ, RZ, -R49 ;  /* 0x000000ffff317224 */ /* 0x000fc800078e0a31 */
[----:B------:R-:W-:-:S05]  /*abd0*/  IMAD R6, R0, R49, R6 ;  /* 0x0000003100067224 */ /* 0x000fca00078e0206 */
[C---:B------:R-:W-:Y:S01]  /*abe0*/  ISETP.GT.U32.AND P6, PT, R0.reuse, R6, PT ;  /* 0x000000060000720c */ /* 0x040fe20003fc4070 */
[----:B------:R-:W-:Y:S01]  /*abf0*/  @!P5 IMAD.IADD R7, R7, 0x1, -R0 ;  /* 0x000000010707d824 */ /* 0x000fe200078e0a00 */
[----:B------:R-:W-:-:S11]  /*ac00*/  ISETP.GT.U32.AND P5, PT, R0, R5, PT ;  /* 0x000000050000720c */ /* 0x000fd60003fa4070 */
[--C-:B------:R-:W-:Y:S01]  /*ac10*/  @!P6 IMAD.IADD R6, R6, 0x1, -R0.reuse ;  /* 0x000000010606e824 */ /* 0x100fe200078e0a00 */
[----:B------:R-:W-:Y:S01]  /*ac20*/  ISETP.GT.U32.AND P6, PT, R0, R7, PT ;  /* 0x000000070000720c */ /* 0x000fe20003fc4070 */
[----:B------:R-:W-:-:S05]  /*ac30*/  @!P5 IMAD.IADD R5, R5, 0x1, -R0 ;  /* 0x000000010505d824 */ /* 0x000fca00078e0a00 */
[----:B------:R-:W-:-:S07]  /*ac40*/  ISETP.GT.U32.AND P3, PT, R0, R5, PT ;  /* 0x000000050000720c */ /* 0x000fce0003f64070 */
[----:B------:R-:W-:Y:S01]  /*ac50*/  @!P6 IMAD.IADD R7, R7, 0x1, -R0 ;  /* 0x000000010707e824 */ /* 0x000fe200078e0a00 */
[----:B------:R-:W-:Y:S02]  /*ac60*/  ISETP.GT.U32.AND P6, PT, R0, R2, PT ;  /* 0x000000020000720c */ /* 0x000fe40003fc4070 */
[----:B------:R-:W-:-:S03]  /*ac70*/  ISETP.GE.AND P4, PT, R17, RZ, PT ;  /* 0x000000ff1100720c */ /* 0x000fc60003f86270 */
[----:B------:R-:W-:Y:S01]  /*ac80*/  @!P3 IMAD.IADD R5, R5, 0x1, -R0 ;  /* 0x000000010505b824 */ /* 0x000fe200078e0a00 */
[----:B------:R-:W-:Y:S02]  /*ac90*/  ISETP.GE.AND P3, PT, R14, RZ, PT ;  /* 0x000000ff0e00720c */ /* 0x000fe40003f66270 */
[----:B------:R-:W4:Y:S01]  /*aca0*/  LDL.LU R14, [R1+0x1b4] ;  /* 0x0001b400010e7983 */ /* 0x000f220000300800 */
[----:B------:R-:W-:-:S04]  /*acb0*/  ISETP.GT.U32.AND P5, PT, R0, R6, PT ;  /* 0x000000060000720c */ /* 0x000fc80003fa4070 */
[----:B------:R-:W-:Y:S02]  /*acc0*/  @!P6 IMAD.IADD R2, R2, 0x1, -R0 ;  /* 0x000000010202e824 */ /* 0x000fe400078e0a00 */
[----:B0-----:R-:W-:-:S04]  /*acd0*/  IMAD.MOV.U32 R11, RZ, RZ, R4 ;  /* 0x000000ffff0b7224 */ /* 0x001fc800078e0004 */
[----:B------:R-:W-:-:S03]  /*ace0*/  @!P2 IMAD.MOV R11, RZ, RZ, -R11 ;  /* 0x000000ffff0ba224 */ /* 0x000fc600078e0a0b */
[----:B------:R-:W-:Y:S01]  /*acf0*/  @!P5 IMAD.IADD R6, R6, 0x1, -R0 ;  /* 0x000000010606d824 */ /* 0x000fe200078e0a00 */
[----:B--2---:R-:W-:Y:S02]  /*ad00*/  IABS R45, R13 ;  /* 0x0000000d002d7213 */ /* 0x004fe40000000000 */
[----:B------:R-:W-:Y:S01]  /*ad10*/  ISETP.GE.AND P6, PT, R13, RZ, PT ;  /* 0x000000ff0d00720c */ /* 0x000fe20003fc6270 */
[----:B------:R-:W-:-:S04]  /*ad20*/  IMAD.MOV.U32 R13, RZ, RZ, R7 ;  /* 0x000000ffff0d7224 */ /* 0x000fc800078e0007 */
[----:B------:R-:W-:Y:S01]  /*ad30*/  @!P4 IMAD.MOV R13, RZ, RZ, -R13 ;  /* 0x000000ffff0dc224 */ /* 0x000fe200078e0a0d */
[----:B------:R-:W-:Y:S01]  /*ad40*/  ISETP.GT.U32.AND P4, PT, R0, R2, PT ;  /* 0x000000020000720c */ /* 0x000fe20003f84070 */
[----:B------:R-:W-:Y:S02]  /*ad50*/  @!P0 IMAD.MOV R6, RZ, RZ, -R6 ;  /* 0x000000ffff068224 */ /* 0x000fe400078e0a06 */
[----:B------:R-:W-:Y:S01]  /*ad60*/  @!P1 IMAD.MOV R5, RZ, RZ, -R5 ;  /* 0x000000ffff059224 */ /* 0x000fe200078e0a05 */
[----:B------:R0:W-:Y:S01]  /*ad70*/  STL [R1+0x34], R13 ;  /* 0x0000340d01007387 */ /* 0x0001e20000100800 */
[----:B------:R-:W-:-:S03]  /*ad80*/  IMAD.HI.U32 R10, R8, R45, RZ ;  /* 0x0000002d080a7227 */ /* 0x000fc600078e00ff */
[----:B------:R-:W-:Y:S01]  /*ad90*/  STL [R1+0x30], R11 ;  /* 0x0000300b01007387 */ /* 0x000fe20000100800 */
[----:B------:R-:W-:-:S03]  /*ada0*/  IMAD.MOV R9, RZ, RZ, -R10 ;  /* 0x000000ffff097224 */ /* 0x000fc600078e0a0a */
[----:B0-----:R-:W2:Y:S01]  /*adb0*/  LDL.LU R13, [R1+0x1b8] ;  /* 0x0001b800010d7983 */ /* 0x001ea20000300800 */
[----:B---3--:R-:W-:Y:S01]  /*adc0*/  IABS R46, R61 ;  /* 0x0000003d002e7213 */ /* 0x008fe20000000000 */
[----:B------:R-:W-:Y:S01]  /*add0*/  @!P4 IMAD.IADD R2, R2, 0x1, -R0 ;  /* 0x000000010202c824 */ /* 0x000fe200078e0a00 */
[----:B------:R-:W-:Y:S01]  /*ade0*/  ISETP.GE.AND P0, PT, R61, RZ, PT ;  /* 0x000000ff3d00720c */ /* 0x000fe20003f06270 */
[----:B------:R-:W-:Y:S04]  /*adf0*/  STL [R1+0x2c], R6 ;  /* 0x00002c0601007387 */ /* 0x000fe80000100800 */
[----:B------:R-:W3:Y:S04]  /*ae00*/  LDL.LU R61, [R1+0x1bc] ;  /* 0x0001bc00013d7983 */ /* 0x000ee80000300800 */
[----:B------:R-:W-:Y:S01]  /*ae10*/  STL [R1+0x28], R5 ;  /* 0x0000280501007387 */ /* 0x000fe20000100800 */
[----:B------:R-:W-:Y:S01]  /*ae20*/  IMAD R45, R0, R9, R45 ;  /* 0x00000009002d7224 */ /* 0x000fe200078e022d */
[----:B-----5:R-:W-:-:S02]  /*ae30*/  IABS R47, R12 ;  /* 0x0000000c002f7213 */ /* 0x020fc40000000000 */
[----:B------:R-:W-:Y:S02]  /*ae40*/  ISETP.GE.AND P4, PT, R12, RZ, PT ;  /* 0x000000ff0c00720c */ /* 0x000fe40003f86270 */
[----:B------:R-:W5:Y:S01]  /*ae50*/  LDL.LU R12, [R1+0x1c0] ;  /* 0x0001c000010c7983 */ /* 0x000f620000300800 */
[----:B------:R-:W-:Y:S01]  /*ae60*/  ISETP.GT.U32.AND P5, PT, R0, R45, PT ;  /* 0x0000002d0000720c */ /* 0x000fe20003fa4070 */
[----:B------:R-:W-:Y:S02]  /*ae70*/  @!P3 IMAD.MOV R2, RZ, RZ, -R2 ;  /* 0x000000ffff02b224 */ /* 0x000fe400078e0a02 */
[----:B------:R-:W5:Y:S10]  /*ae80*/  LDL.LU R17, [R1+0x1c4] ;  /* 0x0001c40001117983 */ /* 0x000f740000300800 */
[----:B------:R-:W-:-:S05]  /*ae90*/  @!P5 IMAD.IADD R45, R45, 0x1, -R0 ;  /* 0x000000012d2dd824 */ /* 0x000fca00078e0a00 */
[----:B------:R-:W-:Y:S01]  /*aea0*/  ISETP.GT.U32.AND P2, PT, R0, R45, PT ;  /* 0x0000002d0000720c */ /* 0x000fe20003f44070 */
[----:B------:R0:W-:-:S12]  /*aeb0*/  STL [R1+0x24], R2 ;  /* 0x0000240201007387 */ /* 0x0001d80000100800 */
[----:B------:R-:W-:-:S04]  /*aec0*/  @!P2 IMAD.IADD R45, R45, 0x1, -R0 ;  /* 0x000000012d2da824 */ /* 0x000fc800078e0a00 */
[----:B------:R-:W-:-:S05]  /*aed0*/  @!P6 IMAD.MOV R45, RZ, RZ, -R45 ;  /* 0x000000ffff2de224 */ /* 0x000fca00078e0a2d */
[----:B------:R-:W-:Y:S01]  /*aee0*/  STL [R1+0x5a40], R45 ;  /* 0x005a402d01007387 */ /* 0x000fe20000100800 */
[----:B----4-:R-:W-:Y:S02]  /*aef0*/  IABS R49, R3 ;  /* 0x0000000300317213 */ /* 0x010fe40000000000 */
[----:B------:R-:W-:Y:S02]  /*af00*/  ISETP.GE.AND P6, PT, R3, RZ, PT ;  /* 0x000000ff0300720c */ /* 0x000fe40003fc6270 */
[----:B------:R-:W4:Y:S01]  /*af10*/  LDL.LU R3, [R1+0x1c8] ;  /* 0x0001c80001037983 */ /* 0x000f220000300800 */
[----:B------:R-:W-:Y:S01]  /*af20*/  IABS R48, R15 ;  /* 0x0000000f00307213 */ /* 0x000fe20000000000 */
[----:B------:R-:W-:Y:S02]  /*af30*/  IMAD.HI.U32 R10, R8, R46, RZ ;  /* 0x0000002e080a7227 */ /* 0x000fe400078e00ff */
[----:B------:R-:W4:Y:S02]  /*af40*/  LDL.LU R16, [R1+0x1cc] ;  /* 0x0001cc0001107983 */ /* 0x000f240000300800 */
[----:B------:R-:W-:-:S02]  /*af50*/  IMAD.MOV R10, RZ, RZ, -R10 ;  /* 0x000000ffff0a7224 */ /* 0x000fc400078e0a0a */
[----:B------:R-:W-:-:S04]  /*af60*/  IMAD.HI.U32 R7, R8, R48, RZ ;  /* 0x0000003008077227 */ /* 0x000fc800078e00ff */
[----:B------:R-:W-:Y:S02]  /*af70*/  IMAD R46, R0, R10, R46 ;  /* 0x0000000a002e7224 */ /* 0x000fe400078e022e */
[----:B------:R-:W-:-:S03]  /*af80*/  IMAD.MOV R4, RZ, RZ, -R7 ;  /* 0x000000ffff047224 */ /* 0x000fc600078e0a07 */
[C---:B------:R-:W-:Y:S01]  /*af90*/  ISETP.GT.U32.AND P5, PT, R0.reuse, R46, PT ;  /* 0x0000002e0000720c */ /* 0x040fe20003fa4070 */
[----:B------:R-:W-:-:S05]  /*afa0*/  IMAD R48, R0, R4, R48 ;  /* 0x0000000400307224 */ /* 0x000fca00078e0230 */
[----:B------:R-:W-:Y:S01]  /*afb0*/  ISETP.GT.U32.AND P2, PT, R0, R48, PT ;  /* 0x000000300000720c */ /* 0x000fe20003f44070 */
[----:B------:R-:W-:-:S06]  /*afc0*/  IMAD.HI.U32 R9, R8, R47, RZ ;  /* 0x0000002f08097227 */ /* 0x000fcc00078e00ff */
[----:B------:R-:W-:Y:S02]  /*afd0*/  @!P5 IMAD.IADD R46, R46, 0x1, -R0 ;  /* 0x000000012e2ed824 */ /* 0x000fe400078e0a00 */
[----:B------:R-:W-:-:S03]  /*afe0*/  IMAD.HI.U32 R4, R8, R49, RZ ;  /* 0x0000003108047227 */ /* 0x000fc600078e00ff */
[----:B------:R-:W-:Y:S01]  /*aff0*/  ISETP.GT.U32.AND P3, PT, R0, R46, PT ;  /* 0x0000002e0000720c */ /* 0x000fe20003f64070 */
[----:B------:R-:W-:Y:S02]  /*b000*/  @!P2 IMAD.IADD R48, R48, 0x1, -R0 ;  /* 0x000000013030a824 */ /* 0x000fe400078e0a00 */
[----:B------:R-:W-:Y:S02]  /*b010*/  IMAD.MOV R9, RZ, RZ, -R9 ;  /* 0x000000ffff097224 */ /* 0x000fe400078e0a09 */
[----:B------:R-:W-:Y:S01]  /*b020*/  IMAD.MOV R4, RZ, RZ, -R4 ;  /* 0x000000ffff047224 */ /* 0x000fe200078e0a04 */
[C---:B------:R-:W-:Y:S02]  /*b030*/  ISETP.GT.U32.AND P2, PT, R0.reuse, R48, PT ;  /* 0x000000300000720c */ /* 0x040fe40003f44070 */
[----:B------:R-:W-:Y:S01]  /*b040*/  IABS R50, R14 ;  /* 0x0000000e00327213 */ /* 0x000fe20000000000 */
[----:B------:R-:W-:-:S04]  /*b050*/  IMAD R47, R0, R9, R47 ;  /* 0x00000009002f7224 */ /* 0x000fc800078e022f */
[----:B0-----:R-:W-:Y:S01]  /*b060*/  IMAD.HI.U32 R2, R8, R50, RZ ;  /* 0x0000003208027227 */ /* 0x001fe200078e00ff */
[----:B------:R-:W-:-:S03]  /*b070*/  ISETP.GT.U32.AND P1, PT, R0, R47, PT ;  /* 0x0000002f0000720c */ /* 0x000fc60003f24070 */
[----:B------:R-:W-:Y:S02]  /*b080*/  IMAD R49, R0, R4, R49 ;  /* 0x0000000400317224 */ /* 0x000fe400078e0231 */
[----:B------:R-:W-:Y:S02]  /*b090*/  IMAD.MOV R2, RZ, RZ, -R2 ;  /* 0x000000ffff027224 */ /* 0x000fe400078e0a02 */
[----:B------:R-:W-:Y:S01]  /*b0a0*/  @!P3 IMAD.IADD R46, R46, 0x1, -R0 ;  /* 0x000000012e2eb824 */ /* 0x000fe200078e0a00 */
[C---:B------:R-:W-:Y:S01]  /*b0b0*/  ISETP.GT.U32.AND P3, PT, R0.reuse, R49, PT ;  /* 0x000000310000720c */ /* 0x040fe20003f64070 */
[----:B------:R-:W-:Y:S02]  /*b0c0*/  IMAD R50, R0, R2, R50 ;  /* 0x0000000200327224 */ /* 0x000fe400078e0232 */
[----:B------:R-:W-:-:S03]  /*b0d0*/  @!P2 IMAD.IADD R48, R48, 0x1, -R0 ;  /* 0x000000013030a824 */ /* 0x000fc600078e0a00 */
[----:B------:R-:W-:Y:S01]  /*b0e0*/  ISETP.GT.U32.AND P2, PT, R0, R50, PT ;  /* 0x000000320000720c */ /* 0x000fe20003f44070 */
[----:B------:R-:W-:-:S06]  /*b0f0*/  @!P1 IMAD.IADD R47, R47, 0x1, -R0 ;  /* 0x000000012f2f9824 */ /* 0x000fcc00078e0a00 */
[----:B------:R-:W-:Y:S01]  /*b100*/  @!P3 IMAD.IADD R49, R49, 0x1, -R0 ;  /* 0x000000013131b824 */ /* 0x000fe200078e0a00 */
[----:B------:R-:W-:-:S05]  /*b110*/  ISETP.GT.U32.AND P1, PT, R0, R47, PT ;  /* 0x0000002f0000720c */ /* 0x000fca0003f24070 */
[----:B------:R-:W-:Y:S01]  /*b120*/  @!P2 IMAD.IADD R50, R50, 0x1, -R0 ;  /* 0x000000013232a824 */ /* 0x000fe200078e0a00 */
[C---:B------:R-:W-:Y:S02]  /*b130*/  ISETP.GT.U32.AND P2, PT, R0.reuse, R49, PT ;  /* 0x000000310000720c */ /* 0x040fe40003f44070 */
[----:B------:R-:W-:Y:S01]  /*b140*/  ISETP.GE.AND P5, PT, R15, RZ, PT ;  /* 0x000000ff0f00720c */ /* 0x000fe20003fa6270 */
[----:B------:R-:W-:Y:S01]  /*b150*/  @!P0 IMAD.MOV R46, RZ, RZ, -R46 ;  /* 0x000000ffff2e8224 */ /* 0x000fe200078e0a2e */
[----:B------:R-:W4:Y:S01]  /*b160*/  LDL.LU R15, [R1+0x1d0] ;  /* 0x0001d000010f7983 */ /* 0x000f220000300800 */
[----:B------:R-:W-:Y:S02]  /*b170*/  ISETP.GT.U32.AND P0, PT, R0, R50, PT ;  /* 0x000000320000720c */ /* 0x000fe40003f04070 */
[----:B------:R-:W-:Y:S01]  /*b180*/  @!P1 IMAD.IADD R47, R47, 0x1, -R0 ;  /* 0x000000012f2f9824 */ /* 0x000fe200078e0a00 */
[----:B------:R-:W-:-:S03]  /*b190*/  ISETP.GE.AND P1, PT, R14, RZ, PT ;  /* 0x000000ff0e00720c */ /* 0x000fc60003f26270 */
[----:B------:R-:W-:Y:S02]  /*b1a0*/  @!P4 IMAD.MOV R47, RZ, RZ, -R47 ;  /* 0x000000ffff2fc224 */ /* 0x000fe400078e0a2f */
[----:B------:R-:W-:Y:S01]  /*b1b0*/  @!P2 IMAD.IADD R49, R49, 0x1, -R0 ;  /* 0x000000013131a824 */ /* 0x000fe200078e0a00 */
[----:B--2---:R-:W-:Y:S01]  /*b1c0*/  IABS R51, R13 ;  /* 0x0000000d00337213 */ /* 0x004fe20000000000 */
[----:B------:R-:W-:-:S04]  /*b1d0*/  @!P5 IMAD.MOV R48, RZ, RZ, -R48 ;  /* 0x000000ffff30d224 */ /* 0x000fc800078e0a30 */
[----:B------:R-:W-:Y:S01]  /*b1e0*/  IMAD.HI.U32 R5, R8, R51, RZ ;  /* 0x0000003308057227 */ /* 0x000fe200078e00ff */
[----:B---3--:R-:W-:Y:S02]  /*b1f0*/  IABS R52, R61 ;  /* 0x0000003d00347213 */ /* 0x008fe40000000000 */
[----:B-----5:R-:W-:-:S05]  /*b200*/  IABS R53, R12 ;  /* 0x0000000c00357213 */ /* 0x020fca0000000000 */
[----:B------:R-:W-:-:S04]  /*b210*/  IMAD.HI.U32 R2, R8, R53, RZ ;  /* 0x0000003508027227 */ /* 0x000fc800078e00ff */
[----:B------:R-:W-:-:S04]  /*b220*/  IMAD.MOV R2, RZ, RZ, -R2 ;  /* 0x000000ffff027224 */ /* 0x000fc800078e0a02 */
[----:B------:R-:W-:-:S05]  /*b230*/  IMAD R53, R0, R2, R53 ;  /* 0x0000000200357224 */ /* 0x000fca00078e0235 */
[----:B------:R-:W-:Y:S01]  /*b240*/  ISETP.GT.U32.AND P2, PT, R0, R53, PT ;  /* 0x000000350000720c */ /* 0x000fe20003f44070 */
[----:B------:R-:W-:Y:S01]  /*b250*/  IMAD.HI.U32 R4, R8, R52, RZ ;  /* 0x0000003408047227 */ /* 0x000fe200078e00ff */
[----:B------:R-:W-:Y:S03]  /*b260*/  STL [R1+0x5a44], R46 ;  /* 0x005a442e01007387 */ /* 0x000fe60000100800 */
[----:B------:R-:W-:Y:S01]  /*b270*/  IMAD.MOV R5, RZ, RZ, -R5 ;  /* 0x000000ffff057224 */ /* 0x000fe200078e0a05 */
[----:B------:R-:W-:Y:S01]  /*b280*/  STL [R1+0x5a48], R47 ;  /* 0x005a482f01007387 */ /* 0x000fe20000100800 */
[----:B------:R-:W-:-:S03]  /*b290*/  IMAD.MOV R4, RZ, RZ, -R4 ;  /* 0x000000ffff047224 */ /* 0x000fc600078e0a04 */
[----:B------:R0:W-:Y:S01]  /*b2a0*/  STL [R1+0x5a4c], R48 ;  /* 0x005a4c3001007387 */ /* 0x0001e20000100800 */
[----:B------:R-:W-:-:S03]  /*b2b0*/  IMAD R51, R0, R5, R51 ;  /* 0x0000000500337224 */ /* 0x000fc600078e0233 */
[----:B------:R-:W2:Y:S01]  /*b2c0*/  LDL.LU R14, [R1+0x1d4] ;  /* 0x0001d400010e7983 */ /* 0x000ea20000300800 */
[----:B------:R-:W-:Y:S01]  /*b2d0*/  @!P0 IMAD.IADD R50, R50, 0x1, -R0 ;  /* 0x0000000132328824 */ /* 0x000fe200078e0a00 */
[C---:B------:R-:W-:Y:S01]  /*b2e0*/  ISETP.GT.U32.AND P4, PT, R0.reuse, R51, PT ;  /* 0x000000330000720c */ /* 0x040fe20003f84070 */
[C---:B------:R-:W-:Y:S02]  /*b2f0*/  IMAD R52, R0.reuse, R4, R52 ;  /* 0x0000000400347224 */ /* 0x040fe400078e0234 */
[----:B------:R-:W-:Y:S02]  /*b300*/  @!P2 IMAD.IADD R53, R53, 0x1, -R0 ;  /* 0x000000013535a824 */ /* 0x000fe400078e0a00 */
[----:B------:R-:W-:Y:S01]  /*b310*/  @!P6 IMAD.MOV R49, RZ, RZ, -R49 ;  /* 0x000000ffff31e224 */ /* 0x000fe200078e0a31 */
[----:B------:R-:W-:Y:S01]  /*b320*/  ISETP.GE.AND P3, PT, R13, RZ, PT ;  /* 0x000000ff0d00720c */ /* 0x000fe20003f66270 */
[----:B------:R-:W-:Y:S01]  /*b330*/  @!P1 IMAD.MOV R50, RZ, RZ, -R50 ;  /* 0x000000ffff329224 */ /* 0x000fe200078e0a32 */
[----:B------:R-:W-:Y:S01]  /*b340*/  ISETP.GT.U32.AND P5, PT, R0, R52, PT ;  /* 0x000000340000720c */ /* 0x000fe20003fa4070 */
[----:B------:R-:W3:Y:S01]  /*b350*/  LDL.LU R13, [R1+0x1d8] ;  /* 0x0001d800010d7983 */ /* 0x000ee20000300800 */
[----:B------:R-:W-:-:S02]  /*b360*/  ISETP.GE.AND P0, PT, R61, RZ, PT ;  /* 0x000000ff3d00720c */ /* 0x000fc40003f06270 */
[----:B------:R-:W-:Y:S01]  /*b370*/  ISETP.GT.U32.AND P6, PT, R0, R53, PT ;  /* 0x000000350000720c */ /* 0x000fe20003fc4070 */
[----:B------:R-:W5:Y:S01]  /*b380*/  LDL.LU R61, [R1+0x1dc] ;  /* 0x0001dc00013d7983 */ /* 0x000f620000300800 */
[----:B------:R-:W-:-:S03]  /*b390*/  ISETP.GE.AND P1, PT, R12, RZ, PT ;  /* 0x000000ff0c00720c */ /* 0x000fc60003f26270 */
[----:B------:R-:W-:Y:S04]  /*b3a0*/  STL [R1+0x5a50], R49 ;  /* 0x005a503101007387 */ /* 0x000fe80000100800 */
[----:B------:R1:W-:Y:S04]  /*b3b0*/  STL [R1+0x5a54], R50 ;  /* 0x005a543201007387 */ /* 0x0003e80000100800 */
[----:B------:R-:W3:Y:S01]  /*b3c0*/  LDL.LU R12, [R1+0x1e0] ;  /* 0x0001e000010c7983 */ /* 0x000ee20000300800 */
[--C-:B------:R-:W-:Y:S02]  /*b3d0*/  @!P4 IMAD.IADD R51, R51, 0x1, -R0.reuse ;  /* 0x000000013333c824 */ /* 0x100fe400078e0a00 */
[----:B------:R-:W-:-:S02]  /*b3e0*/  @!P5 IMAD.IADD R52, R52, 0x1, -R0 ;  /* 0x000000013434d824 */ /* 0x000fc400078e0a00 */
[----:B------:R-:W-:Y:S01]  /*b3f0*/  @!P6 IMAD.IADD R53, R53, 0x1, -R0 ;  /* 0x000000013535e824 */ /* 0x000fe200078e0a00 */
[----:B------:R-:W-:-:S13]  /*b400*/  ISETP.GT.U32.AND P5, PT, R0, R51, PT ;  /* 0x000000330000720c */ /* 0x000fda0003fa4070 */
[----:B------:R-:W-:-:S04]  /*b410*/  @!P5 IMAD.IADD R51, R51, 0x1, -R0 ;  /* 0x000000013333d824 */ /* 0x000fc800078e0a00 */
[----:B------:R-:W-:Y:S01]  /*b420*/  @!P3 IMAD.MOV R51, RZ, RZ, -R51 ;  /* 0x000000ffff33b224 */ /* 0x000fe200078e0a33 */
[----:B----4-:R-:W-:Y:S02]  /*b430*/  IABS R55, R3 ;  /* 0x0000000300377213 */ /* 0x010fe40000000000 */
[----:B------:R-:W-:Y:S02]  /*b440*/  ISETP.GE.AND P6, PT, R3, RZ, PT ;  /* 0x000000ff0300720c */ /* 0x000fe40003fc6270 */
[----:B------:R-:W4:Y:S04]  /*b450*/  LDL.LU R3, [R1+0x1e4] ;  /* 0x0001e40001037983 */ /* 0x000f280000300800 */
[----:B0-----:R-:W4:Y:S04]  /*b460*/  LDL.LU R48, [R1+0x1e8] ;  /* 0x0001e80001307983 */ /* 0x001f280000300800 */
[----:B------:R-:W4:Y:S04]  /*b470*/  LDL.LU R45, [R1+0x1ec] ;  /* 0x0001ec00012d7983 */ /* 0x000f280000300800 */
[----:B------:R-:W4:Y:S04]  /*b480*/  LDL.LU R47, [R1+0x1f4] ;  /* 0x0001f400012f7983 */ /* 0x000f280000300800 */
[----:B------:R-:W4:Y:S04]  /*b490*/  LDL.LU R46, [R1+0x1f8] ;  /* 0x0001f800012e7983 */ /* 0x000f280000300800 */
[----:B-1----:R-:W4:Y:S04]  /*b4a0*/  LDL.LU R50, [R1+0x1fc] ;  /* 0x0001fc0001327983 */ /* 0x002f280000300800 */
[----:B------:R-:W4:Y:S04]  /*b4b0*/  LDL.LU R49, [R1+0x200] ;  /* 0x0002000001317983 */ /* 0x000f280000300800 */
[----:B------:R0:W-:Y:S04]  /*b4c0*/  STL [R1+0x5a58], R51 ;  /* 0x005a583301007387 */ /* 0x0001e80000100800 */
[----:B0-----:R-:W4:Y:S01]  /*b4d0*/  LDL.LU R51, [R1+0x1f0] ;  /* 0x0001f00001337983 */ /* 0x001f220000300800 */
[----:B------:R-:W-:-:S05]  /*b4e0*/  IABS R54, R17 ;  /* 0x0000001100367213 */ /* 0x000fca0000000000 */
[----:B------:R-:W-:-:S04]  /*b4f0*/  IMAD.HI.U32 R2, R8, R54, RZ ;  /* 0x0000003608027227 */ /* 0x000fc800078e00ff */
[----:B------:R-:W-:-:S04]  /*b500*/  IMAD.MOV R2, RZ, RZ, -R2 ;  /* 0x000000ffff027224 */ /* 0x000fc800078e0a02 */
[----:B------:R-:W-:-:S05]  /*b510*/  IMAD R54, R0, R2, R54 ;  /* 0x0000000200367224 */ /* 0x000fca00078e0236 */
[----:B------:R-:W-:Y:S01]  /*b520*/  ISETP.GT.U32.AND P4, PT, R0, R54, PT ;  /* 0x000000360000720c */ /* 0x000fe20003f84070 */
[----:B------:R-:W-:Y:S01]  /*b530*/  IMAD.HI.U32 R2, R8, R55, RZ ;  /* 0x0000003708027227 */ /* 0x000fe200078e00ff */
[----:B------:R-:W-:Y:S02]  /*b540*/  IABS R56, R16 ;  /* 0x0000001000387213 */ /* 0x000fe40000000000 */
[----:B------:R-:W-:Y:S01]  /*b550*/  ISETP.GT.U32.AND P2, PT, R0, R52, PT ;  /* 0x000000340000720c */ /* 0x000fe20003f44070 */
[----:B------:R-:W-:Y:S02]  /*b560*/  IMAD.MOV R2, RZ, RZ, -R2 ;  /* 0x000000ffff027224 */ /* 0x000fe400078e0a02 */
[----:B------:R-:W-:-:S06]  /*b570*/  IMAD.HI.U32 R4, R8, R56, RZ ;  /* 0x0000003808047227 */ /* 0x000fcc00078e00ff */
[----:B------:R-:W-:-:S05]  /*b580*/  @!P4 IMAD.IADD R54, R54, 0x1, -R0 ;  /* 0x000000013636c824 */ /* 0x000fca00078e0a00 */
[C---:B------:R-:W-:Y:S01]  /*b590*/  ISETP.GT.U32.AND P4, PT, R0.reuse, R54, PT ;  /* 0x000000360000720c */ /* 0x040fe20003f84070 */
[----:B------:R-:W-:Y:S02]  /*b5a0*/  IMAD R55, R0, R2, R55 ;  /* 0x0000000200377224 */ /* 0x000fe400078e0237 */
[----:B------:R-:W-:Y:S02]  /*b5b0*/  IMAD.MOV R4, RZ, RZ, -R4 ;  /* 0x000000ffff047224 */ /* 0x000fe400078e0a04 */
[----:B------:R-:W-:Y:S01]  /*b5c0*/  @!P2 IMAD.IADD R52, R52, 0x1, -R0 ;  /* 0x000000013434a824 */ /* 0x000fe200078e0a00 */
[C---:B------:R-:W-:Y:S01]  /*b5d0*/  ISETP.GT.U32.AND P2, PT, R0.reuse, R55, PT ;  /* 0x000000370000720c */ /* 0x040fe20003f44070 */
[----:B------:R-:W-:Y:S01]  /*b5e0*/  IMAD R56, R0, R4, R56 ;  /* 0x0000000400387224 */ /* 0x000fe200078e0238 */
[----:B------:R-:W-:-:S05]  /*b5f0*/  IABS R57, R15 ;  /* 0x0000000f00397213 */ /* 0x000fca0000000000 */
[----:B------:R-:W-:Y:S01]  /*b600*/  @!P4 IMAD.IADD R54, R54, 0x1, -R0 ;  /* 0x000000013636c824 */ /* 0x000fe200078e0a00 */
[----:B------:R-:W-:Y:S01]  /*b610*/  ISETP.GT.U32.AND P4, PT, R0, R56, PT ;  /* 0x000000380000720c */ /* 0x000fe20003f84070 */
[----:B------:R-:W-:-:S04]  /*b620*/  IMAD.HI.U32 R2, R8, R57, RZ ;  /* 0x0000003908027227 */ /* 0x000fc800078e00ff */
[----:B------:R-:W-:Y:S02]  /*b630*/  @!P2 IMAD.IADD R55, R55, 0x1, -R0 ;  /* 0x000000013737a824 */ /* 0x000fe400078e0a00 */
[----:B------:R-:W-:-:S04]  /*b640*/  IMAD.MOV R2, RZ, RZ, -R2 ;  /* 0x000000ffff027224 */ /* 0x000fc800078e0a02 */
[----:B------:R-:W-:Y:S02]  /*b650*/  IMAD R57, R0, R2, R57 ;  /* 0x0000000200397224 */ /* 0x000fe400078e0239 */
[----:B------:R-:W-:Y:S01]  /*b660*/  @!P4 IMAD.IADD R56, R56, 0x1, -R0 ;  /* 0x000000013838c824 */ /* 0x000fe200078e0a00 */
[C---:B------:R-:W-:Y:S02]  /*b670*/  ISETP.GT.U32.AND P4, PT, R0.reuse, R55, PT ;  /* 0x000000370000720c */ /* 0x040fe40003f84070 */
[C---:B------:R-:W-:Y:S02]  /*b680*/  ISETP.GT.U32.AND P2, PT, R0.reuse, R57, PT ;  /* 0x000000390000720c */ /* 0x040fe40003f44070 */
[----:B------:R-:W-:-:S09]  /*b690*/  ISETP.GT.U32.AND P3, PT, R0, R56, PT ;  /* 0x000000380000720c */ /* 0x000fd20003f64070 */
[--C-:B------:R-:W-:Y:S02]  /*b6a0*/  @!P4 IMAD.IADD R55, R55, 0x1, -R0.reuse ;  /* 0x000000013737c824 */ /* 0x100fe400078e0a00 */
[----:B------:R-:W-:-:S05]  /*b6b0*/  @!P2 IMAD.IADD R57, R57, 0x1, -R0 ;  /* 0x000000013939a824 */ /* 0x000fca00078e0a00 */
[----:B------:R-:W-:Y:S02]  /*b6c0*/  ISETP.GT.U32.AND P2, PT, R0, R57, PT ;  /* 0x000000390000720c */ /* 0x000fe40003f44070 */
[----:B--2---:R-:W-:-:S05]  /*b6d0*/  IABS R58, R14 ;  /* 0x0000000e003a7213 */ /* 0x004fca0000000000 */
[----:B------:R-:W-:-:S04]  /*b6e0*/  IMAD.HI.U32 R6, R8, R58, RZ ;  /* 0x0000003a08067227 */ /* 0x000fc800078e00ff */
[----:B------:R-:W-:-:S04]  /*b6f0*/  IMAD.MOV R6, RZ, RZ, -R6 ;  /* 0x000000ffff067224 */ /* 0x000fc800078e0a06 */
[C---:B------:R-:W-:Y:S01]  /*b700*/  IMAD R58, R0.reuse, R6, R58 ;  /* 0x00000006003a7224 */ /* 0x040fe200078e023a */
[----:B-----5:R-:W-:Y:S02]  /*b710*/  IABS R60, R61 ;  /* 0x0000003d003c7213 */ /* 0x020fe40000000000 */
[----:B---3--:R-:W-:Y:S02]  /*b720*/  IABS R59, R13 ;  /* 0x0000000d003b7213 */ /* 0x008fe40000000000 */
[----:B------:R-:W-:Y:S01]  /*b730*/  ISETP.GT.U32.AND P4, PT, R0, R58, PT ;  /* 0x0000003a0000720c */ /* 0x000fe20003f84070 */
[----:B------:R-:W-:Y:S01]  /*b740*/  IMAD.HI.U32 R4, R8, R60, RZ ;  /* 0x0000003c08047227 */ /* 0x000fe200078e00ff */
[----:B------:R-:W-:-:S03]  /*b750*/  IABS R2, R12 ;  /* 0x0000000c00027213 */ /* 0x000fc60000000000 */
[----:B------:R-:W-:Y:S02]  /*b760*/  IMAD.MOV R4, RZ, RZ, -R4 ;  /* 0x000000ffff047224 */ /* 0x000fe400078e0a04 */
[----:B------:R-:W-:-:S04]  /*b770*/  IMAD.HI.U32 R6, R8, R2, RZ ;  /* 0x0000000208067227 */ /* 0x000fc800078e00ff */
[----:B------:R-:W-:Y:S02]  /*b780*/  IMAD.MOV R6, RZ, RZ, -R6 ;  /* 0x000000ffff067224 */ /* 0x000fe400078e0a06 */
[----:B------:R-:W-:-:S04]  /*b790*/  IMAD.HI.U32 R5, R8, R59, RZ ;  /* 0x0000003b08057227 */ /* 0x000fc800078e00ff */
[C---:B------:R-:W-:Y:S02]  /*b7a0*/  IMAD R60, R0.reuse, R4, R60 ;  /* 0x00000004003c7224 */ /* 0x040fe400078e023c */
[----:B------:R-:W-:Y:S02]  /*b7b0*/  IMAD R2, R0, R6, R2 ;  /* 0x0000000600027224 */ /* 0x000fe400078e0202 */
[----:B------:R-:W-:Y:S02]  /*b7c0*/  IMAD.MOV R5, RZ, RZ, -R5 ;  /* 0x000000ffff057224 */ /* 0x000fe400078e0a05 */
[--C-:B------:R-:W-:Y:S01]  /*b7d0*/  @!P4 IMAD.IADD R58, R58, 0x1, -R0.reuse ;  /* 0x000000013a3ac824 */ /* 0x100fe200078e0a00 */
[C---:B------:R-:W-:Y:S01]  /*b7e0*/  ISETP.GT.U32.AND P4, PT, R0.reuse, R2, PT ;  /* 0x000000020000720c */ /* 0x040fe20003f84070 */
[----:B------:R-:W-:Y:S02]  /*b7f0*/  IMAD R59, R0, R5, R59 ;  /* 0x00000005003b7224 */ /* 0x000fe400078e023b */
[----:B------:R-:W-:-:S03]  /*b800*/  @!P3 IMAD.IADD R56, R56, 0x1, -R0 ;  /* 0x000000013838b824 */ /* 0x000fc600078e0a00 */
[C---:B------:R-:W-:Y:S01]  /*b810*/  ISETP.GT.U32.AND P3, PT, R0.reuse, R59, PT ;  /* 0x0000003b0000720c */ /* 0x040fe20003f64070 */
[----:B------:R-:W-:Y:S01]  /*b820*/  @!P2 IMAD.IADD R57, R57, 0x1, -R0 ;  /* 0x000000013939a824 */ /* 0x000fe200078e0a00 */
[----:B------:R-:W-:Y:S02]  /*b830*/  ISETP.GE.AND P5, PT, R17, RZ, PT ;  /* 0x000000ff1100720c */ /* 0x000fe40003fa6270 */
[----:B------:R-:W-:-:S03]  /*b840*/  ISETP.GT.U32.AND P2, PT, R0, R60, PT ;  /* 0x0000003c0000720c */ /* 0x000fc60003f44070 */
[----:B------:R-:W-:-:S06]  /*b850*/  @!P4 IMAD.IADD R2, R2, 0x1, -R0 ;  /* 0x000000010202c824 */ /* 0x000fcc00078e0a00 */
[----:B------:R-:W-:Y:S01]  /*b860*/  @!P3 IMAD.IADD R59, R59, 0x1, -R0 ;  /* 0x000000013b3bb824 */ /* 0x000fe200078e0a00 */
[----:B------:R-:W-:Y:S01]  /*b870*/  ISETP.GE.AND P3, PT, R16, RZ, PT ;  /* 0x000000ff1000720c */ /* 0x000fe20003f66270 */
[----:B------:R-:W-:Y:S01]  /*b880*/  @!P5 IMAD.MOV R54, RZ, RZ, -R54 ;  /* 0x000000ffff36d224 */ /* 0x000fe200078e0a36 */
[----:B------:R-:W-:Y:S01]  /*b890*/  ISETP.GT.U32.AND P5, PT, R0, R2, PT ;  /* 0x000000020000720c */ /* 0x000fe20003fa4070 */
[----:B------:R-:W-:Y:S01]  /*b8a0*/  @!P2 IMAD.IADD R60, R60, 0x1, -R0 ;  /* 0x000000013c3ca824 */ /* 0x000fe200078e0a00 */
[----:B------:R-:W-:Y:S01]  /*b8b0*/  ISETP.GE.AND P2, PT, R15, RZ, PT ;  /* 0x000000ff0f00720c */ /* 0x000fe20003f46270 */
[----:B------:R-:W-:Y:S01]  /*b8c0*/  @!P0 IMAD.MOV R52, RZ, RZ, -R52 ;  /* 0x000000ffff348224 */ /* 0x000fe200078e0a34 */
[----:B------:R-:W-:-:S09]  /*b8d0*/  ISETP.GT.U32.AND P0, PT, R0, R58, PT ;  /* 0x0000003a0000720c */ /* 0x000fd20003f04070 */
[----:B------:R-:W-:Y:S02]  /*b8e0*/  @!P5 IMAD.IADD R2, R2, 0x1, -R0 ;  /* 0x000000010202d824 */ /* 0x000fe400078e0a00 */
[----:B------:R-:W-:Y:S02]  /*b8f0*/  @!P6 IMAD.MOV R55, RZ, RZ, -R55 ;  /* 0x000000ffff37e224 */ /* 0x000fe400078e0a37 */
[----:B------:R-:W-:Y:S01]  /*b900*/  @!P1 IMAD.MOV R53, RZ, RZ, -R53 ;  /* 0x000000ffff359224 */ /* 0x000fe200078e0a35 */
[----:B------:R-:W-:Y:S02]  /*b910*/  ISETP.GT.U32.AND P1, PT, R0, R59, PT ;  /* 0x0000003b0000720c */ /* 0x000fe40003f24070 */
[----:B----4-:R-:W-:Y:S02]  /*b920*/  IABS R4, R3 ;  /* 0x0000000300047213 */ /* 0x010fe40000000000 */
[----:B------:R-:W-:-:S05]  /*b930*/  IABS R7, R45 ;  /* 0x0000002d00077213 */ /* 0x000fca0000000000 */
[----:B------:R-:W-:Y:S02]  /*b940*/  IMAD.MOV.U32 R6, RZ, RZ, R7 ;  /* 0x000000ffff067224 */ /* 0x000fe400078e0007 */
[----:B------:R-:W-:-:S04]  /*b950*/  IMAD.HI.U32 R7, R8, R4, RZ ;  /* 0x0000000408077227 */ /* 0x000fc800078e00ff */
[----:B------:R-:W-:Y:S02]  /*b960*/  IMAD.MOV R7, RZ, RZ, -R7 ;  /* 0x000000ffff077224 */ /* 0x000fe400078e0a07 */
[----:B------:R-:W-:Y:S01]  /*b970*/  IMAD.HI.U32 R10, R8, R6, RZ ;  /* 0x00000006080a7227 */ /* 0x000fe200078e00ff */
[----:B------:R-:W-:-:S03]  /*b980*/  IABS R5, R48 ;  /* 0x0000003000057213 */ /* 0x000fc60000000000 */
[----:B------:R-:W-:Y:S02]  /*b990*/  IMAD R4, R0, R7, R4 ;  /* 0x0000000700047224 */ /* 0x000fe400078e0204 */
[----:B------:R-:W-:Y:S02]  /*b9a0*/  IMAD.MOV R10, RZ, RZ, -R10 ;  /* 0x000000ffff0a7224 */ /* 0x000fe400078e0a0a */
[----:B------:R-:W-:Y:S01]  /*b9b0*/  IMAD.HI.U32 R9, R8, R5, RZ ;  /* 0x0000000508097227 */ /* 0x000fe200078e00ff */
[----:B------:R-:W-:-:S03]  /*b9c0*/  ISETP.GT.U32.AND P4, PT, R0, R4, PT ;  /* 0x000000040000720c */ /* 0x000fc60003f84070 */
[----:B------:R-:W-:Y:S01]  /*b9d0*/  IMAD R6, R0, R10, R6 ;  /* 0x0000000a00067224 */ /* 0x000fe200078e0206 */
[----:B------:R-:W-:Y:S02]  /*b9e0*/  IABS R10, R47 ;  /* 0x0000002f000a7213 */ /* 0x000fe40000000000 */
[----:B------:R-:W-:Y:S01]  /*b9f0*/  IABS R7, R51 ;  /* 0x0000003300077213 */ /* 0x000fe20000000000 */
[----:B------:R-:W-:Y:S01]  /*ba00*/  IMAD.MOV R9, RZ, RZ, -R9 ;  /* 0x000000ffff097224 */ /* 0x000fe200078e0a09 */
[----:B------:R-:W-:Y:S01]  /*ba10*/  IABS R11, R50 ;  /* 0x00000032000b7213 */ /* 0x000fe20000000000 */
[----:B------:R-:W-:-:S04]  /*ba20*/  IMAD.HI.U32 R19, R8, R10, RZ ;  /* 0x0000000a08137227 */ /* 0x000fc800078e00ff */
[----:B------:R-:W-:Y:S01]  /*ba30*/  IMAD.HI.U32 R16, R8, R7, RZ ;  /* 0x0000000708107227 */ /* 0x000fe200078e00ff */
[----:B------:R-:W-:-:S03]  /*ba40*/  IABS R15, R49 ;  /* 0x00000031000f7213 */ /* 0x000fc60000000000 */
[----:B------:R-:W-:Y:S01]  /*ba50*/  IMAD R5, R0, R9, R5 ;  /* 0x0000000900057224 */ /* 0x000fe200078e0205 */
[----:B------:R-:W-:Y:S01]  /*ba60*/  IABS R9, R46 ;  /* 0x0000002e00097213 */ /* 0x000fe20000000000 */
[----:B------:R-:W-:-:S04]  /*ba70*/  IMAD.HI.U32 R17, R8, R11, RZ ;  /* 0x0000000b08117227 */ /* 0x000fc800078e00ff */
[----:B------:R-:W-:Y:S02]  /*ba80*/  IMAD.MOV R16, RZ, RZ, -R16 ;  /* 0x000000ffff107224 */ /* 0x000fe400078e0a10 */
[----:B------:R-:W-:Y:S02]  /*ba90*/  IMAD.MOV R19, RZ, RZ, -R19 ;  /* 0x000000ffff137224 */ /* 0x000fe400078e0a13 */
[----:B------:R-:W-:Y:S01]  /*baa0*/  @!P4 IMAD.IADD R4, R4, 0x1, -R0 ;  /* 0x000000010404c824 */ /* 0x000fe200078e0a00 */
[C---:B------:R-:W-:Y:S01]  /*bab0*/  ISETP.GT.U32.AND P4, PT, R0.reuse, R5, PT ;  /* 0x000000050000720c */ /* 0x040fe20003f84070 */
[----:B------:R-:W-:Y:S02]  /*bac0*/  IMAD.MOV R17, RZ, RZ, -R17 ;  /* 0x000000ffff117224 */ /* 0x000fe400078e0a11 */
[----:B------:R-:W-:Y:S02]  /*bad0*/  IMAD R7, R0, R16, R7 ;  /* 0x0000001000077224 */ /* 0x000fe400078e0207 */
[----:B------:R-:W-:-:S04]  /*bae0*/  IMAD.HI.U32 R18, R8, R9, RZ ;  /* 0x0000000908127227 */ /* 0x000fc800078e00ff */
[----:B------:R-:W-:-:S04]  /*baf0*/  IMAD.HI.U32 R16, R8, R15, RZ ;  /* 0x0000000f08107227 */ /* 0x000fc800078e00ff */
[C---:B------:R-:W-:Y:S02]  /*bb00*/  IMAD R8, R0.reuse, R19, R10 ;  /* 0x0000001300087224 */ /* 0x040fe400078e020a */
[C---:B------:R-:W-:Y:S01]  /*bb10*/  IMAD R10, R0.reuse, R17, R11 ;  /* 0x00000011000a7224 */ /* 0x040fe200078e020b */
[----:B------:R-:W2:Y:S04]  /*bb20*/  LDL.LU R19, [R1+0x5ad8] ;  /* 0x005ad80001137983 */ /* 0x000ea80000300800 */
[----:B------:R-:W-:Y:S01]  /*bb30*/  ISETP.GT.U32.AND P5, PT, R0, R10, PT ;  /* 0x0000000a0000720c */ /* 0x000fe20003fa4070 */
[----:B------:R-:W-:-:S05]  /*bb40*/  @!P4 IMAD.IADD R5, R5, 0x1, -R0 ;  /* 0x000000010505c824 */ /* 0x000fca00078e0a00 */
[C---:B------:R-:W-:Y:S02]  /*bb50*/  ISETP.GT.U32.AND P6, PT, R0.reuse, R5, PT ;  /* 0x000000050000720c */ /* 0x040fe40003fc4070 */
[----:B------:R-:W-:-:S05]  /*bb60*/  ISETP.GT.U32.AND P4, PT, R0, R60, PT ;  /* 0x0000003c0000720c */ /* 0x000fca0003f84070 */
[----:B------:R-:W-:Y:S01]  /*bb70*/  @!P5 IMAD.IADD R10, R10, 0x1, -R0 ;  /* 0x000000010a0ad824 */ /* 0x000fe200078e0a00 */
[----:B------:R-:W-:Y:S01]  /*bb80*/  ISETP.GE.AND P5, PT, R48, RZ, PT ;  /* 0x000000ff3000720c */ /* 0x000fe20003fa6270 */
[----:B------:R-:W-:Y:S01]  /*bb90*/  @!P2 IMAD.MOV R57, RZ, RZ, -R57 ;  /* 0x000000ffff39a224 */ /* 0x000fe200078e0a39 */
[----:B------:R-:W-:Y:S01]  /*bba0*/  ISETP.GT.U32.AND P2, PT, R0, R6, PT ;  /* 0x000000060000720c */ /* 0x000fe20003f44070 */
[----:B------:R-:W-:Y:S01]  /*bbb0*/  IMAD.MOV R18, RZ, RZ, -R18 ;  /* 0x000000ffff127224 */ /* 0x000fe200078e0a12 */
[----:B------:R-:W0:Y:S01]  /*bbc0*/  LDC R48, c[0x0][0x23c] ;  /* 0x00008f00ff307b82 */ /* 0x000e220000000800 */
[--C-:B------:R-:W-:Y:S01]  /*bbd0*/  @!P0 IMAD.IADD R58, R58, 0x1, -R0.reuse ;  /* 0x000000013a3a8824 */ /* 0x100fe200078e0a00 */
[C---:B------:R-:W-:Y:S01]  /*bbe0*/  ISETP.GT.U32.AND P0, PT, R0.reuse, R7, PT ;  /* 0x000000070000720c */ /* 0x040fe20003f04070 */
[----:B------:R-:W-:Y:S02]  /*bbf0*/  @!P6 IMAD.IADD R5, R5, 0x1, -R0 ;  /* 0x000000010505e824 */ /* 0x000fe400078e0a00 */
[----:B------:R-:W-:-:S02]  /*bc00*/  IMAD R9, R0, R18, R9 ;  /* 0x0000001200097224 */ /* 0x000fc400078e0209 */
[----:B------:R-:W-:Y:S01]  /*bc10*/  @!P3 IMAD.MOV R56, RZ, RZ, -R56 ;  /* 0x000000ffff38b224 */ /* 0x000fe200078e0a38 */
[C---:B------:R-:W-:Y:S01]  /*bc20*/  ISETP.GT.U32.AND P3, PT, R0.reuse, R4, PT ;  /* 0x000000040000720c */ /* 0x040fe20003f64070 */
[--C-:B------:R-:W-:Y:S01]  /*bc30*/  @!P1 IMAD.IADD R59, R59, 0x1, -R0.reuse ;  /* 0x000000013b3b9824 */ /* 0x100fe200078e0a00 */
[----:B------:R-:W-:Y:S01]  /*bc40*/  ISETP.GT.U32.AND P1, PT, R0, R8, PT ;  /* 0x000000080000720c */ /* 0x000fe20003f24070 */
[----:B------:R-:W-:Y:S01]  /*bc50*/  @!P5 IMAD.MOV R5, RZ, RZ, -R5 ;  /* 0x000000ffff05d224 */ /* 0x000fe200078e0a05 */
[----:B------:R-:W-:Y:S01]  /*bc60*/  ISETP.GE.AND P5, PT, R45, RZ, PT ;  /* 0x000000ff2d00720c */ /* 0x000fe20003fa6270 */
[--C-:B------:R-:W-:Y:S01]  /*bc70*/  @!P4 IMAD.IADD R60, R60, 0x1, -R0.reuse ;  /* 0x000000013c3cc824 */ /* 0x100fe200078e0a00 */
[----:B------:R-:W-:Y:S01]  /*bc80*/  ISETP.GT.U32.AND P4, PT, R0, R9, PT ;  /* 0x000000090000720c */ /* 0x000fe20003f84070 */
[----:B------:R-:W1:Y:S01]  /*bc90*/  S2R R45, SR_TID.X ;  /* 0x00000000002d7919 */ /* 0x000e620000002100 */
[--C-:B------:R-:W-:Y:S01]  /*bca0*/  @!P2 IMAD.IADD R6, R6, 0x1, -R0.reuse ;  /* 0x000000010606a824 */ /* 0x100fe200078e0a00 */
[----:B------:R-:W-:Y:S01]  /*bcb0*/  ISETP.GE.AND P2, PT, R13, RZ, PT ;  /* 0x000000ff0d00720c */ /* 0x000fe20003f46270 */
[--C-:B------:R-:W-:Y:S01]  /*bcc0*/  @!P0 IMAD.IADD R7, R7, 0x1, -R0.reuse ;  /* 0x0000000107078824 */ /* 0x100fe200078e0a00 */
[----:B------:R-:W-:Y:S01]  /*bcd0*/  ISETP.GE.AND P0, PT, R61, RZ, PT ;  /* 0x000000ff3d00720c */ /* 0x000fe20003f06270 */
[----:B------:R-:W3:Y:S01]  /*bce0*/  LDL.LU R18, [R1+0x5ad4] ;  /* 0x005ad40001127983 */ /* 0x000ee20000300800 */
[--C-:B------:R-:W-:Y:S01]  /*bcf0*/  @!P3 IMAD.IADD R4, R4, 0x1, -R0.reuse ;  /* 0x000000010404b824 */ /* 0x100fe200078e0a00 */
[----:B------:R-:W-:Y:S01]  /*bd00*/  ISETP.GE.AND P3, PT, R14, RZ, PT ;  /* 0x000000ff0e00720c */ /* 0x000fe20003f66270 */
[----:B------:R-:W-:Y:S01]  /*bd10*/  @!P1 IMAD.IADD R8, R8, 0x1, -R0 ;  /* 0x0000000108089824 */ /* 0x000fe200078e0a00 */
[----:B------:R-:W-:Y:S01]  /*bd20*/  ISETP.GE.AND P1, PT, R12, RZ, PT ;  /* 0x000000ff0c00720c */ /* 0x000fe20003f26270 */
[----:B------:R-:W4:Y:S01]  /*bd30*/  LDL.LU R17, [R1+0x5ad0] ;  /* 0x005ad00001117983 */ /* 0x000f220000300800 */
[----:B------:R-:W-:-:S02]  /*bd40*/  IMAD.MOV R11, RZ, RZ, -R16 ;  /* 0x000000ffff0b7224 */ /* 0x000fc400078e0a10 */
[----:B------:R-:W-:Y:S01]  /*bd50*/  @!P4 IMAD.IADD R9, R9, 0x1, -R0 ;  /* 0x000000010909c824 */ /* 0x000fe200078e0a00 */
[----:B------:R-:W-:Y:S01]  /*bd60*/  ISETP.GE.AND P4, PT, R3, RZ, PT ;  /* 0x000000ff0300720c */ /* 0x000fe20003f86270 */
[----:B------:R-:W5:Y:S01]  /*bd70*/  LDL.LU R16, [R1+0x5acc] ;  /* 0x005acc0001107983 */ /* 0x000f620000300800 */
[----:B------:R-:W-:-:S03]  /*bd80*/  @!P2 IMAD.MOV R59, RZ, RZ, -R59 ;  /* 0x000000ffff3ba224 */ /* 0x000fc600078e0a3b */
[----:B------:R-:W-:Y:S01]  /*bd90*/  STL [R1+0x5a5c], R52 ;  /* 0x005a5c3401007387 */ /* 0x000fe20000100800 */
[----:B------:R-:W-:-:S03]  /*bda0*/  ISETP.GT.U32.AND P2, PT, R0, R7, PT ;  /* 0x000000070000720c */ /* 0x000fc60003f44070 */
[----:B------:R-:W-:Y:S01]  /*bdb0*/  STL [R1+0x5a60], R53 ;  /* 0x005a603501007387 */ /* 0x000fe20000100800 */
[----:B------:R-:W-:-:S03]  /*bdc0*/  IMAD R11, R0, R11, R15 ;  /* 0x0000000b000b7224 */ /* 0x000fc600078e020f */
[----:B------:R-:W-:Y:S01]  /*bdd0*/  STL [R1+0x5a64], R54 ;  /* 0x005a643601007387 */ /* 0x000fe20000100800 */
[----:B------:R-:W-:Y:S01]  /*bde0*/  @!P0 IMAD.MOV R60, RZ, RZ, -R60 ;  /* 0x000000ffff3c8224 */ /* 0x000fe200078e0a3c */
[----:B------:R-:W-:Y:S02]  /*bdf0*/  ISETP.GT.U32.AND P0, PT, R0, R8, PT ;  /* 0x000000080000720c */ /* 0x000fe40003f04070 */
[----:B------:R-:W-:Y:S01]  /*be00*/  STL [R1+0x5a68], R55 ;  /* 0x005a683701007387 */ /* 0x000fe20000100800 */
[----:B------:R-:W-:-:S03]  /*be10*/  @!P3 IMAD.MOV R58, RZ, RZ, -R58 ;  /* 0x000000ffff3ab224 */ /* 0x000fc600078e0a3a */
[----:B------:R-:W-:Y:S04]  /*be20*/  STL [R1+0x5a6c], R56 ;  /* 0x005a6c3801007387 */ /* 0x000fe80000100800 */
[----:B------:R-:W2:Y:S04]  /*be30*/  LDL.LU R15, [R1+0x5ac8] ;  /* 0x005ac800010f7983 */ /* 0x000ea80000300800 */
[----:B------:R-:W-:Y:S01]  /*be40*/  STL [R1+0x5a70], R57 ;  /* 0x005a703901007387 */ /* 0x000fe20000100800 */
[----:B------:R-:W-:-:S03]  /*be50*/  @!P1 IMAD.MOV R2, RZ, RZ, -R2 ;  /* 0x000000ffff029224 */ /* 0x000fc600078e0a02 */
[----:B------:R-:W3:Y:S01]  /*be60*/  LDL.LU R14, [R1+0x5ac4] ;  /* 0x005ac400010e7983 */ /* 0x000ee20000300800 */
[----:B------:R-:W-:-:S03]  /*be70*/  @!P4 IMAD.MOV R4, RZ, RZ, -R4 ;  /* 0x000000ffff04c224 */ /* 0x000fc600078e0a04 */
[----:B------:R-:W4:Y:S04]  /*be80*/  LDL.LU R13, [R1+0x5ac0] ;  /* 0x005ac000010d7983 */ /* 0x000f280000300800 */
[----:B------:R-:W5:Y:S04]  /*be90*/  LDL.LU R61, [R1+0x5abc] ;  /* 0x005abc00013d7983 */ /* 0x000f680000300800 */
[----:B------:R-:W2:Y:S04]  /*bea0*/  LDL.LU R12, [R1+0x5ab8] ;  /* 0x005ab800010c7983 */ /* 0x000ea80000300800 */
[----:B------:R-:W3:Y:S04]  /*beb0*/  LDL.LU R3, [R1+0x5ab4] ;  /* 0x005ab40001037983 */ /* 0x000ee80000300800 */
[----:B------:R-:W-:Y:S01]  /*bec0*/  STL [R1+0x5a74], R58 ;  /* 0x005a743a01007387 */ /* 0x000fe20000100800 */
[----:B------:R-:W-:-:S03]  /*bed0*/  @!P2 IMAD.IADD R7, R7, 0x1, -R0 ;  /* 0x000000010707a824 */ /* 0x000fc600078e0a00 */
[----:B------:R-:W-:Y:S01]  /*bee0*/  STL [R1+0x5a78], R59 ;  /* 0x005a783b01007387 */ /* 0x000fe20000100800 */
[----:B-1----:R-:W-:-:S03]  /*bef0*/  LOP3.LUT R45, R45, 0x1f, RZ, 0xc0, !PT ;  /* 0x0000001f2d2d7812 */ /* 0x002fc600078ec0ff */
[----:B------:R-:W-:Y:S01]  /*bf00*/  STL [R1+0x5a7c], R60 ;  /* 0x005a7c3c01007387 */ /* 0x000fe20000100800 */
[----:B------:R-:W-:-:S03]  /*bf10*/  ISETP.GE.AND P2, PT, R47, RZ, PT ;  /* 0x000000ff2f00720c */ /* 0x000fc60003f46270 */
[----:B------:R0:W-:Y:S01]  /*bf20*/  STL [R1+0x5a80], R2 ;  /* 0x005a800201007387 */ /* 0x0001e20000100800 */
[----:B------:R-:W-:-:S03]  /*bf30*/  @!P0 IMAD.IADD R8, R8, 0x1, -R0 ;  /* 0x0000000108088824 */ /* 0x000fc600078e0a00 */
[----:B------:R-:W-:Y:S01]  /*bf40*/  STL [R1+0x5a84], R4 ;  /* 0x005a840401007387 */ /* 0x000fe20000100800 */
[----:B------:R-:W-:-:S03]  /*bf50*/  ISETP.GE.AND P0, PT, R46, RZ, PT ;  /* 0x000000ff2e00720c */ /* 0x000fc60003f06270 */
[----:B------:R-:W-:Y:S04]  /*bf60*/  STL [R1+0x5a88], R5 ;  /* 0x005a880501007387 */ /* 0x000fe80000100800 */
[----:B------:R-:W4:Y:S01]  /*bf70*/  LDL.LU R47, [R1+0x8] ;  /* 0x00000800012f7983 */ /* 0x000f220000300800 */
[----:B0-----:R-:W-:-:S03]  /*bf80*/  IMAD R2, R45, R48, RZ ;  /* 0x000000302d027224 */ /* 0x001fc600078e02ff */
[----:B------:R-:W5:Y:S04]  /*bf90*/  LDL.LU R46, [R1+0x4] ;  /* 0x00000400012e7983 */ /* 0x000f680000300800 */
[----:B------:R-:W5:Y:S01]  /*bfa0*/  LDL.LU R45, [R1] ;  /* 0x00000000012d7983 */ /* 0x000f620000300800 */
[C---:B------:R-:W-:Y:S02]  /*bfb0*/  ISETP.GT.U32.AND P6, PT, R0.reuse, R11, PT ;  /* 0x0000000b0000720c */ /* 0x040fe40003fc4070 */
[C---:B------:R-:W-:Y:S02]  /*bfc0*/  ISETP.GT.U32.AND P3, PT, R0.reuse, R6, PT ;  /* 0x000000060000720c */ /* 0x040fe40003f64070 */
[C---:B------:R-:W-:Y:S02]  /*bfd0*/  ISETP.GT.U32.AND P1, PT, R0.reuse, R9, PT ;  /* 0x000000090000720c */ /* 0x040fe40003f24070 */
[----:B------:R-:W-:-:S07]  /*bfe0*/  ISETP.GT.U32.AND P4, PT, R0, R10, PT ;  /* 0x0000000a0000720c */ /* 0x000fce0003f84070 */
[--C-:B------:R-:W-:Y:S02]  /*bff0*/  @!P6 IMAD.IADD R11, R11, 0x1, -R0.reuse ;  /* 0x000000010b0be824 */ /* 0x100fe400078e0a00 */
[----:B------:R-:W-:-:S03]  /*c000*/  @!P3 IMAD.IADD R6, R6, 0x1, -R0 ;  /* 0x000000010606b824 */ /* 0x000fc600078e0a00 */
[----:B------:R-:W-:Y:S02]  /*c010*/  ISETP.GT.U32.AND P6, PT, R0, R11, PT ;  /* 0x0000000b0000720c */ /* 0x000fe40003fc4070 */
[----:B------:R-:W-:Y:S01]  /*c020*/  ISETP.GE.AND P3, PT, R51, RZ, PT ;  /* 0x000000ff3300720c */ /* 0x000fe20003f66270 */
[--C-:B------:R-:W-:Y:S01]  /*c030*/  @!P1 IMAD.IADD R9, R9, 0x1, -R0.reuse ;  /* 0x0000000109099824 */ /* 0x100fe200078e0a00 */
[----:B------:R-:W-:Y:S01]  /*c040*/  ISETP.GE.AND P1, PT, R50, RZ, PT ;  /* 0x000000ff3200720c */ /* 0x000fe20003f26270 */
[----:B------:R-:W-:Y:S01]  /*c050*/  @!P4 IMAD.IADD R10, R10, 0x1, -R0 ;  /* 0x000000010a0ac824 */ /* 0x000fe200078e0a00 */
[----:B------:R-:W-:Y:S01]  /*c060*/  ISETP.GE.AND P4, PT, R49, RZ, PT ;  /* 0x000000ff3100720c */ /* 0x000fe20003f86270 */
[----:B------:R-:W-:Y:S02]  /*c070*/  IMAD R2, R48, 0x20, R2 ;  /* 0x0000002030027824 */ /* 0x000fe400078e0202 */
[----:B------:R-:W-:-:S04]  /*c080*/  @!P5 IMAD.MOV R6, RZ, RZ, -R6 ;  /* 0x000000ffff06d224 */ /* 0x000fc800078e0a06 */
[----:B------:R-:W-:Y:S02]  /*c090*/  @!P6 IMAD.IADD R11, R11, 0x1, -R0 ;  /* 0x000000010b0be824 */ /* 0x000fe400078e0a00 */
[----:B------:R-:W-:Y:S02]  /*c0a0*/  IMAD R0, R48, 0x20, R2 ;  /* 0x0000002030007824 */ /* 0x000fe400078e0202 */
[----:B------:R-:W-:Y:S02]  /*c0b0*/  @!P3 IMAD.MOV R7, RZ, RZ, -R7 ;  /* 0x000000ffff07b224 */ /* 0x000fe400078e0a07 */
[----:B------:R-:W-:Y:S01]  /*c0c0*/  @!P2 IMAD.MOV R8, RZ, RZ, -R8 ;  /* 0x000000ffff08a224 */ /* 0x000fe200078e0a08 */
[----:B------:R2:W-:Y:S01]  /*c0d0*/  STL [R1+0x5a8c], R0 ;  /* 0x005a8c0001007387 */ /* 0x0005e20000100800 */
[----:B------:R-:W-:Y:S02]  /*c0e0*/  @!P0 IMAD.MOV R9, RZ, RZ, -R9 ;  /* 0x000000ffff098224 */ /* 0x000fe400078e0a09 */
[----:B------:R-:W-:Y:S01]  /*c0f0*/  @!P1 IMAD.MOV R10, RZ, RZ, -R10 ;  /* 0x000000ffff0a9224 */ /* 0x000fe200078e0a0a */
[----:B------:R-:W-:Y:S01]  /*c100*/  STL [R1+0x5a90], R6 ;  /* 0x005a900601007387 */ /* 0x000fe20000100800 */
[----:B------:R-:W-:-:S03]  /*c110*/  @!P4 IMAD.MOV R11, RZ, RZ, -R11 ;  /* 0x000000ffff0bc224 */ /* 0x000fc600078e0a0b */
[----:B------:R-:W-:Y:S04]  /*c120*/  STL [R1+0x5a94], R7 ;  /* 0x005a940701007387 */ /* 0x000fe80000100800 */
[----:B------:R-:W-:Y:S04]  /*c130*/  STL [R1+0x5a98], R8 ;  /* 0x005a980801007387 */ /* 0x000fe80000100800 */
[----:B------:R-:W-:Y:S04]  /*c140*/  STL [R1+0x5a9c], R9 ;  /* 0x005a9c0901007387 */ /* 0x000fe80000100800 */
[----:B------:R-:W-:Y:S04]  /*c150*/  STL [R1+0x5aa0], R10 ;  /* 0x005aa00a01007387 */ /* 0x000fe80000100800 */
[----:B------:R-:W-:Y:S01]  /*c160*/  STL [R1+0x5aa4], R11 ;  /* 0x005aa40b01007387 */ /* 0x000fe20000100800 */
[----:B---3--:R-:W-:-:S02]  /*c170*/  ISETP.NE.AND P6, PT, R3, RZ, PT ;  /* 0x000000ff0300720c */ /* 0x008fc40003fc5270 */
[----:B------:R-:W-:-:S04]  /*c180*/  LOP3.LUT R3, RZ, R3, RZ, 0x33, !PT ;  /* 0x00000003ff037212 */ /* 0x000fc800078e33ff */
[----:B--2---:R-:W-:-:S05]  /*c190*/  SEL R0, R3, R12, !P6 ;  /* 0x0000000c03007207 */ /* 0x004fca0007000000 */
[----:B------:R0:W-:Y:S01]  /*c1a0*/  STL [R1+0x74], R0 ;  /* 0x0000740001007387 */ /* 0x0001e20000100800 */
[C---:B----4-:R-:W-:Y:S02]  /*c1b0*/  SEL R4, R3.reuse, R47, !P6 ;  /* 0x0000002f03047207 */ /* 0x050fe40007000000 */
[----:B-----5:R-:W-:-:S03]  /*c1c0*/  SEL R2, R3, R46, !P6 ;  /* 0x0000002e03027207 */ /* 0x020fc60007000000 */
[----:B------:R1:W-:Y:S01]  /*c1d0*/  STL [R1+0x70], R4 ;  /* 0x0000700401007387 */ /* 0x0003e20000100800 */
[----:B0-----:R-:W-:-:S03]  /*c1e0*/  SEL R0, R3, R45, !P6 ;  /* 0x0000002d03007207 */ /* 0x001fc60007000000 */
[----:B------:R0:W-:Y:S01]  /*c1f0*/  STL [R1+0x6c], R2 ;  /* 0x00006c0201007387 */ /* 0x0001e20000100800 */
[----:B-1----:R-:W-:-:S03]  /*c200*/  SEL R4, R3, R61, !P6 ;  /* 0x0000003d03047207 */ /* 0x002fc60007000000 */
        /* <DEDUP_REMOVED lines=14> */
[----:B------:R-:W-:Y:S04]  /*c2f0*/  STL [R1+0x8], R4 ;  /* 0x0000080401007387 */ /* 0x000fe80000100800 */
[----:B------:R-:W2:Y:S01]  /*c300*/  LDL.LU R50, [R1+0x11c] ;  /* 0x00011c0001327983 */ /* 0x000ea20000300800 */
[----:B-1----:R-:W-:-:S03]  /*c310*/  SEL R0, R3, R20, !P6 ;  /* 0x0000001403007207 */ /* 0x002fc60007000000 */
[----:B------:R-:W-:Y:S04]  /*c320*/  STL [R1+0x4], R2 ;  /* 0x0000040201007387 */ /* 0x000fe80000100800 */
[----:B------:R-:W3:Y:S04]  /*c330*/  LDL.LU R49, [R1+0x120] ;  /* 0x0001200001317983 */ /* 0x000ee80000300800 */
[----:B------:R0:W-:Y:S04]  /*c340*/  STL [R1], R0 ;  /* 0x0000000001007387 */ /* 0x0001e80000100800 */
[----:B------:R-:W4:Y:S04]  /*c350*/  LDL.LU R48, [R1+0x124] ;  /* 0x0001240001307983 */ /* 0x000f280000300800 */
[----:B------:R-:W5:Y:S04]  /*c360*/  LDL.LU R47, [R1+0x128] ;  /* 0x00012800012f7983 */ /* 0x000f680000300800 */
[----:B------:R-:W5:Y:S04]  /*c370*/  LDL.LU R46, [R1+0x12c] ;  /* 0x00012c00012e7983 */ /* 0x000f680000300800 */
[----:B------:R-:W5:Y:S01]  /*c380*/  LDL.LU R45, [R1+0x130] ;  /* 0x00013000012d7983 */ /* 0x000f620000300800 */
[----:B------:R-:W-:-:S02]  /*c390*/  SEL R61, R3, R21, !P6 ;  /* 0x00000015033d7207 */ /* 0x000fc40007000000 */
[C---:B------:R-:W-:Y:S02]  /*c3a0*/  SEL R22, R3.reuse, R22, !P6 ;  /* 0x0000001603167207 */ /* 0x040fe40007000000 */
[C---:B------:R-:W-:Y:S02]  /*c3b0*/  SEL R23, R3.reuse, R23, !P6 ;  /* 0x0000001703177207 */ /* 0x040fe40007000000 */
[C---:B------:R-:W-:Y:S01]  /*c3c0*/  SEL R24, R3.reuse, R24, !P6 ;  /* 0x0000001803187207 */ /* 0x040fe20007000000 */
[----:B------:R-:W-:Y:S01]  /*c3d0*/  STL [R1+0x5a38], R61 ;  /* 0x005a383d01007387 */ /* 0x000fe20000100800 */
[----:B------:R-:W-:-:S03]  /*c3e0*/  SEL R25, R3, R25, !P6 ;  /* 0x0000001903197207 */ /* 0x000fc60007000000 */
[----:B------:R-:W-:Y:S04]  /*c3f0*/  STL [R1+0x5a3c], R22 ;  /* 0x005a3c1601007387 */ /* 0x000fe80000100800 */
[----:B------:R-:W-:Y:S04]  /*c400*/  STL [R1+0x5aa8], R23 ;  /* 0x005aa81701007387 */ /* 0x000fe80000100800 */
[----:B------:R-:W-:Y:S04]  /*c410*/  STL [R1+0x5aac], R24 ;  /* 0x005aac1801007387 */ /* 0x000fe80000100800 */
[----:B------:R-:W-:Y:S04]  /*c420*/  STL [R1+0x5ab0], R25 ;  /* 0x005ab01901007387 */ /* 0x000fe80000100800 */
[----:B------:R-:W5:Y:S04]  /*c430*/  LDL.LU R14, [R1+0x13c] ;  /* 0x00013c00010e7983 */ /* 0x000f680000300800 */
        /* <DEDUP_REMOVED lines=8> */
[----:B0-----:R-:W5:Y:S04]  /*c4c0*/  LDL.LU R0, [R1+0x100] ;  /* 0x0001000001007983 */ /* 0x001f680000300800 */
        /* <DEDUP_REMOVED lines=12> */
[----:B------:R-:W5:Y:S01]  /*c590*/  LDL.LU R51, [R1+0xcc] ;  /* 0x0000cc0001337983 */ /* 0x000f620000300800 */
[----:B--2---:R-:W-:-:S03]  /*c5a0*/  SEL R17, R3, R50, !P6 ;  /* 0x0000003203117207 */ /* 0x004fc60007000000 */
[----:B------:R-:W2:Y:S01]  /*c5b0*/  LDL.LU R50, [R1+0xc8] ;  /* 0x0000c80001327983 */ /* 0x000ea20000300800 */
[----:B---3--:R-:W-:-:S03]  /*c5c0*/  SEL R18, R3, R49, !P6 ;  /* 0x0000003103127207 */ /* 0x008fc60007000000 */
[----:B------:R-:W3:Y:S01]  /*c5d0*/  LDL.LU R49, [R1+0xc4] ;  /* 0x0000c40001317983 */ /* 0x000ee20000300800 */
[----:B----4-:R-:W-:-:S03]  /*c5e0*/  SEL R19, R3, R48, !P6 ;  /* 0x0000003003137207 */ /* 0x010fc60007000000 */
[----:B------:R-:W4:Y:S01]  /*c5f0*/  LDL.LU R48, [R1+0xc0] ;  /* 0x0000c00001307983 */ /* 0x000f220000300800 */
[----:B-----5:R-:W-:-:S03]  /*c600*/  SEL R20, R3, R47, !P6 ;  /* 0x0000002f03147207 */ /* 0x020fc60007000000 */
[----:B------:R-:W5:Y:S01]  /*c610*/  LDL.LU R47, [R1+0xbc] ;  /* 0x0000bc00012f7983 */ /* 0x000f620000300800 */
[----:B------:R-:W-:-:S03]  /*c620*/  SEL R21, R3, R46, !P6 ;  /* 0x0000002e03157207 */ /* 0x000fc60007000000 */
[----:B------:R-:W5:Y:S01]  /*c630*/  LDL.LU R46, [R1+0xb8] ;  /* 0x0000b800012e7983 */ /* 0x000f620000300800 */
[----:B------:R-:W-:-:S03]  /*c640*/  SEL R16, R3, R45, !P6 ;  /* 0x0000002d03107207 */ /* 0x000fc60007000000 */
[----:B------:R-:W5:Y:S01]  /*c650*/  LDL.LU R45, [R1+0xb4] ;  /* 0x0000b400012d7983 */ /* 0x000f620000300800 */
[C---:B------:R-:W-:Y:S02]  /*c660*/  SEL R15, R3.reuse, R14, !P6 ;  /* 0x0000000e030f7207 */ /* 0x040fe40007000000 */
[C---:B------:R-:W-:Y:S02]  /*c670*/  SEL R14, R3.reuse, R13, !P6 ;  /* 0x0000000d030e7207 */ /* 0x040fe40007000000 */
[C---:B------:R-:W-:Y:S02]  /*c680*/  SEL R13, R3.reuse, R12, !P6 ;  /* 0x0000000c030d7207 */ /* 0x040fe40007000000 */
[C---:B------:R-:W-:Y:S02]  /*c690*/  SEL R12, R3.reuse, R11, !P6 ;  /* 0x0000000b030c7207 */ /* 0x040fe40007000000 */
[C---:B------:R-:W-:Y:S02]  /*c6a0*/  SEL R11, R3.reuse, R10, !P6 ;  /* 0x0000000a030b7207 */ /* 0x040fe40007000000 */
[----:B------:R-:W-:-:S03]  /*c6b0*/  SEL R10, R3, R9, !P6 ;  /* 0x00000009030a7207 */ /* 0x000fc60007000000 */
[----:B------:R-:W-:Y:S01]  /*c6c0*/  STL [R1+0x184], R11 ;  /* 0x0001840b01007387 */ /* 0x000fe20000100800 */
        /* <DEDUP_REMOVED lines=11> */
[----:B------:R0:W-:Y:S01]  /*c780*/  STL [R1+0x168], R0 ;  /* 0x0001680001007387 */ /* 0x0001e20000100800 */
[----:B------:R-:W-:-:S03]  /*c790*/  SEL R2, R3, R2, !P6 ;  /* 0x0000000203027207 */ /* 0x000fc60007000000 */
        /* <DEDUP_REMOVED lines=20> */
[----:B------:R3:W-:Y:S04]  /*c8e0*/  STL [R1+0x138], R2 ;  /* 0x0001380201007387 */ /* 0x0007e80000100800 */
[----:B------:R4:W-:Y:S01]  /*c8f0*/  STL [R1+0x134], R0 ;  /* 0x0001340001007387 */ /* 0x0009e20000100800 */
[----:B--2---:R-:W-:-:S05]  /*c900*/  SEL R4, R3, R50, !P6 ;  /* 0x0000003203047207 */ /* 0x004fca0007000000 */
[----:B------:R5:W-:Y:S01]  /*c910*/  STL [R1+0x130], R4 ;  /* 0x0001300401007387 */ /* 0x000be20000100800 */
[----:B---3--:R-:W-:-:S05]  /*c920*/  SEL R2, R3, R49, !P6 ;  /* 0x0000003103027207 */ /* 0x008fca0007000000 */
[----:B------:R0:W-:Y:S01]  /*c930*/  STL [R1+0x12c], R2 ;  /* 0x00012c0201007387 */ /* 0x0001e20000100800 */
[C---:B----4-:R-:W-:Y:S02]  /*c940*/  SEL R0, R3.reuse, R48, !P6 ;  /* 0x0000003003007207 */ /* 0x050fe40007000000 */
[----:B-----5:R-:W-:-:S03]  /*c950*/  SEL R4, R3, R47, !P6 ;  /* 0x0000002f03047207 */ /* 0x020fc60007000000 */
[----:B------:R1:W-:Y:S01]  /*c960*/  STL [R1+0x128], R0 ;  /* 0x0001280001007387 */ /* 0x0003e20000100800 */
[----:B0-----:R-:W-:-:S03]  /*c970*/  SEL R2, R3, R46, !P6 ;  /* 0x0000002e03027207 */ /* 0x001fc60007000000 */
[----:B------:R-:W-:Y:S04]  /*c980*/  STL [R1+0x124], R4 ;  /* 0x0001240401007387 */ /* 0x000fe80000100800 */
[----:B------:R-:W2:Y:S01]  /*c990*/  LDL.LU R25, [R1+0xb0] ;  /* 0x0000b00001197983 */ /* 0x000ea20000300800 */
[----:B-1----:R-:W-:-:S03]  /*c9a0*/  SEL R0, R3, R45, !P6 ;  /* 0x0000002d03007207 */ /* 0x002fc60007000000 */
[----:B------:R-:W-:Y:S04]  /*c9b0*/  STL [R1+0x120], R2 ;  /* 0x0001200201007387 */ /* 0x000fe80000100800 */
[----:B------:R-:W3:Y:S04]  /*c9c0*/  LDL.LU R24, [R1+0xac] ;  /* 0x0000ac0001187983 */ /* 0x000ee80000300800 */
[----:B------:R0:W-:Y:S04]  /*c9d0*/  STL [R1+0x11c], R0 ;  /* 0x00011c0001007387 */ /* 0x0001e80000100800 */
[----:B------:R-:W4:Y:S04]  /*c9e0*/  LDL.LU R23, [R1+0xa8] ;  /* 0x0000a80001177983 */ /* 0x000f280000300800 */
        /* <DEDUP_REMOVED lines=28> */
[----:B--2---:R-:W-:-:S05]  /*cbb0*/  SEL R25, R3, R25, !P6 ;  /* 0x0000001903197207 */ /* 0x004fca0007000000 */
[----:B------:R0:W-:Y:S01]  /*cbc0*/  STL [R1+0x118], R25 ;  /* 0x0001181901007387 */ /* 0x0001e20000100800 */
[----:B---3--:R-:W-:-:S03]  /*cbd0*/  SEL R24, R3, R24, !P6 ;  /* 0x0000001803187207 */ /* 0x008fc60007000000 */
[----:B0-----:R-:W2:Y:S01]  /*cbe0*/  LDL.LU R25, [R1+0x5ab0] ;  /* 0x005ab00001197983 */ /* 0x001ea20000300800 */
[----:B----4-:R-:W-:-:S03]  /*cbf0*/  SEL R23, R3, R23, !P6 ;  /* 0x0000001703177207 */ /* 0x010fc60007000000 */
[----:B------:R0:W-:Y:S01]  /*cc00*/  STL [R1+0x114], R24 ;  /* 0x0001141801007387 */ /* 0x0001e20000100800 */
[C---:B-----5:R-:W-:Y:S02]  /*cc10*/  SEL R11, R3.reuse, R11, !P6 ;  /* 0x0000000b030b7207 */ /* 0x060fe40007000000 */
[C---:B------:R-:W-:Y:S01]  /*cc20*/  SEL R10, R3.reuse, R10, !P6 ;  /* 0x0000000a030a7207 */ /* 0x040fe20007000000 */
[----:B0-----:R-:W3:Y:S01]  /*cc30*/  LDL.LU R24, [R1+0x5aac] ;  /* 0x005aac0001187983 */ /* 0x001ee20000300800 */
[----:B------:R-:W-:-:S03]  /*cc40*/  SEL R9, R3, R9, !P6 ;  /* 0x0000000903097207 */ /* 0x000fc60007000000 */
[----:B------:R0:W-:Y:S01]  /*cc50*/  STL [R1+0x110], R23 ;  /* 0x0001101701007387 */ /* 0x0001e20000100800 */
[C---:B------:R-:W-:Y:S02]  /*cc60*/  SEL R8, R3.reuse, R8, !P6 ;  /* 0x0000000803087207 */ /* 0x040fe40007000000 */
[C---:B------:R-:W-:Y:S01]  /*cc70*/  SEL R7, R3.reuse, R7, !P6 ;  /* 0x0000000703077207 */ /* 0x040fe20007000000 */
[----:B0-----:R-:W4:Y:S04]  /*cc80*/  LDL.LU R23, [R1+0x5aa8] ;  /* 0x005aa80001177983 */ /* 0x001f280000300800 */
[----:B------:R0:W-:Y:S01]  /*cc90*/  STL [R1+0x10c], R11 ;  /* 0x00010c0b01007387 */ /* 0x0001e20000100800 */
[C---:B------:R-:W-:Y:S02]  /*cca0*/  SEL R6, R3.reuse, R6, !P6 ;  /* 0x0000000603067207 */ /* 0x040fe40007000000 */
[C---:B------:R-:W-:Y:S01]  /*ccb0*/  SEL R0, R3.reuse, R0, !P6 ;  /* 0x0000000003007207 */ /* 0x040fe20007000000 */
[----:B0-----:R-:W5:Y:S04]  /*ccc0*/  LDL.LU R11, [R1+0x5aa4] ;  /* 0x005aa400010b7983 */ /* 0x001f680000300800 */
[----:B------:R0:W-:Y:S01]  /*ccd0*/  STL [R1+0x108], R10 ;  /* 0x0001080a01007387 */ /* 0x0001e20000100800 */
[----:B------:R-:W-:-:S03]  /*cce0*/  SEL R5, R3, R5, !P6 ;  /* 0x0000000503057207 */ /* 0x000fc60007000000 */
[----:B0-----:R-:W2:Y:S04]  /*ccf0*/  LDL.LU R10, [R1+0x5aa0] ;  /* 0x005aa000010a7983 */ /* 0x001ea80000300800 */
[----:B------:R0:W-:Y:S01]  /*cd00*/  STL [R1+0x104], R9 ;  /* 0x0001040901007387 */ /* 0x0001e20000100800 */
[----:B------:R-:W-:-:S03]  /*cd10*/  SEL R4, R3, R4, !P6 ;  /* 0x0000000403047207 */ /* 0x000fc60007000000 */
[----:B0-----:R-:W3:Y:S04]  /*cd20*/  LDL.LU R9, [R1+0x5a9c] ;  /* 0x005a9c0001097983 */ /* 0x001ee80000300800 */
[----:B------:R0:W-:Y:S01]  /*cd30*/  STL [R1+0x100], R8 ;  /* 0x0001000801007387 */ /* 0x0001e20000100800 */
[----:B------:R-:W-:-:S03]  /*cd40*/  SEL R2, R3, R2, !P6 ;  /* 0x0000000203027207 */ /* 0x000fc60007000000 */
[----:B0-----:R-:W4:Y:S04]  /*cd50*/  LDL.LU R8, [R1+0x5a98] ;  /* 0x005a980001087983 */ /* 0x001f280000300800 */
[----:B------:R0:W-:Y:S01]  /*cd60*/  STL [R1+0xfc], R7 ;  /* 0x0000fc0701007387 */ /* 0x0001e20000100800 */
[----:B------:R-:W-:-:S03]  /*cd70*/  SEL R60, R3, R60, !P6 ;  /* 0x0000003c033c7207 */ /* 0x000fc60007000000 */
        /* <DEDUP_REMOVED lines=46> */
[----:B------:R0:W-:Y:S04]  /*d060*/  STL [R1+0xb8], R50 ;  /* 0x0000b83201007387 */ /* 0x0001e80000100800 */
[----:B0-----:R-:W4:Y:S04]  /*d070*/  LDL.LU R50, [R1+0x5a54] ;  /* 0x005a540001327983 */ /* 0x001f280000300800 */
[----:B------:R0:W-:Y:S04]  /*d080*/  STL [R1+0xb4], R49 ;  /* 0x0000b43101007387 */ /* 0x0001e80000100800 */
[----:B0-----:R-:W2:Y:S04]  /*d090*/  LDL.LU R49, [R1+0x5a50] ;  /* 0x005a500001317983 */ /* 0x001ea80000300800 */
[----:B------:R0:W-:Y:S04]  /*d0a0*/  STL [R1+0xb0], R48 ;  /* 0x0000b03001007387 */ /* 0x0001e80000100800 */
[----:B0-----:R-:W3:Y:S04]  /*d0b0*/  LDL.LU R48, [R1+0x5a4c] ;  /* 0x005a4c0001307983 */ /* 0x001ee80000300800 */
[----:B------:R0:W-:Y:S04]  /*d0c0*/  STL [R1+0xac], R47 ;  /* 0x0000ac2f01007387 */ /* 0x0001e80000100800 */
[----:B0-----:R-:W4:Y:S04]  /*d0d0*/  LDL.LU R47, [R1+0x5a48] ;  /* 0x005a4800012f7983 */ /* 0x001f280000300800 */
[----:B------:R0:W-:Y:S04]  /*d0e0*/  STL [R1+0xa8], R46 ;  /* 0x0000a82e01007387 */ /* 0x0001e80000100800 */
[----:B0-----:R-:W2:Y:S04]  /*d0f0*/  LDL.LU R46, [R1+0x5a44] ;  /* 0x005a4400012e7983 */ /* 0x001ea80000300800 */
[----:B------:R0:W-:Y:S04]  /*d100*/  STL [R1+0xa4], R45 ;  /* 0x0000a42d01007387 */ /* 0x0001e80000100800 */
[----:B0-----:R-:W3:Y:S01]  /*d110*/  LDL.LU R45, [R1+0x5a40] ;  /* 0x005a4000012d7983 */ /* 0x001ee20000300800 */
[----:B------:R-:W-:-:S05]  /*d120*/  SEL R22, R3, R22, !P6 ;  /* 0x0000001603167207 */ /* 0x000fca0007000000 */
[----:B------:R3:W-:Y:S01]  /*d130*/  STL [R1+0xa0], R22 ;  /* 0x0000a01601007387 */ /* 0x0007e20000100800 */
[----:B------:R-:W-:-:S05]  /*d140*/  SEL R61, R3, R61, !P6 ;  /* 0x0000003d033d7207 */ /* 0x000fca0007000000 */
[----:B------:R-:W-:Y:S01]  /*d150*/  STL [R1+0x9c], R61 ;  /* 0x00009c3d01007387 */ /* 0x000fe20000100800 */
[C---:B-----5:R-:W-:Y:S02]  /*d160*/  SEL R4, R3.reuse, R4, !P6 ;  /* 0x0000000403047207 */ /* 0x060fe40007000000 */
[C---:B---3--:R-:W-:Y:S02]  /*d170*/  SEL R22, R3.reuse, R45, !P6 ;  /* 0x0000002d03167207 */ /* 0x048fe40007000000 */
[C---:B--2---:R-:W-:Y:S02]  /*d180*/  SEL R45, R3.reuse, R46, !P6 ;  /* 0x0000002e032d7207 */ /* 0x044fe40007000000 */
[C---:B----4-:R-:W-:Y:S02]  /*d190*/  SEL R46, R3.reuse, R47, !P6 ;  /* 0x0000002f032e7207 */ /* 0x050fe40007000000 */
[C---:B------:R-:W-:Y:S02]  /*d1a0*/  SEL R47, R3.reuse, R48, !P6 ;  /* 0x00000030032f7207 */ /* 0x040fe40007000000 */
[----:B------:R-:W-:-:S02]  /*d1b0*/  SEL R48, R3, R49, !P6 ;  /* 0x0000003103307207 */ /* 0x000fc40007000000 */
[C---:B------:R-:W-:Y:S02]  /*d1c0*/  SEL R49, R3.reuse, R50, !P6 ;  /* 0x0000003203317207 */ /* 0x040fe40007000000 */
[C---:B------:R-:W-:Y:S02]  /*d1d0*/  SEL R50, R3.reuse, R51, !P6 ;  /* 0x0000003303327207 */ /* 0x040fe40007000000 */
[C---:B------:R-:W-:Y:S02]  /*d1e0*/  SEL R51, R3.reuse, R52, !P6 ;  /* 0x0000003403337207 */ /* 0x040fe40007000000 */
[C---:B------:R-:W-:Y:S02]  /*d1f0*/  SEL R52, R3.reuse, R53, !P6 ;  /* 0x0000003503347207 */ /* 0x040fe40007000000 */
        /* <DEDUP_REMOVED lines=8> */
[C---:B------:R-:W-:Y:S01]  /*d280*/  SEL R2, R3.reuse, R5, !P6 ;  /* 0x0000000503027207 */ /* 0x040fe20007000000 */
[----:B------:R-:W-:Y:S01]  /*d290*/  STL [R1+0x98], R22 ;  /* 0x0000981601007387 */ /* 0x000fe20000100800 */
[----:B------:R-:W-:-:S03]  /*d2a0*/  SEL R5, R3, R6, !P6 ;  /* 0x0000000603057207 */ /* 0x000fc60007000000 */
[----:B------:R0:W-:Y:S04]  /*d2b0*/  STL [R1+0x94], R4 ;  /* 0x0000940401007387 */ /* 0x0001e80000100800 */
[----:B------:R1:W-:Y:S01]  /*d2c0*/  STL [R1+0x90], R2 ;  /* 0x0000900201007387 */ /* 0x0003e20000100800 */
[----:B0-----:R-:W-:-:S03]  /*d2d0*/  SEL R4, R3, R7, !P6 ;  /* 0x0000000703047207 */ /* 0x001fc60007000000 */
[----:B------:R0:W-:Y:S01]  /*d2e0*/  STL [R1+0x8c], R5 ;  /* 0x00008c0501007387 */ /* 0x0001e20000100800 */
[----:B-1----:R-:W-:-:S03]  /*d2f0*/  SEL R2, R3, R8, !P6 ;  /* 0x0000000803027207 */ /* 0x002fc60007000000 */
[----:B------:R1:W-:Y:S04]  /*d300*/  STL [R1+0x88], R4 ;  /* 0x0000880401007387 */ /* 0x0003e80000100800 */
[----:B------:R2:W-:Y:S01]  /*d310*/  STL [R1+0x84], R2 ;  /* 0x0000840201007387 */ /* 0x0005e20000100800 */
[C---:B0-----:R-:W-:Y:S02]  /*d320*/  SEL R5, R3.reuse, R9, !P6 ;  /* 0x0000000903057207 */ /* 0x041fe40007000000 */
[----:B-1----:R-:W-:-:S03]  /*d330*/  SEL R4, R3, R10, !P6 ;  /* 0x0000000a03047207 */ /* 0x002fc60007000000 */
[----:B------:R-:W-:Y:S01]  /*d340*/  STL [R1+0x80], R5 ;  /* 0x0000800501007387 */ /* 0x000fe20000100800 */
[----:B--2---:R-:W-:-:S03]  /*d350*/  SEL R2, R3, R11, !P6 ;  /* 0x0000000b03027207 */ /* 0x004fc60007000000 */
[----:B------:R-:W2:Y:S04]  /*d360*/  LDL.LU R22, [R1+0x70] ;  /* 0x0000700001167983 */ /* 0x000ea80000300800 */
[----:B------:R0:W-:Y:S04]  /*d370*/  STL [R1+0x7c], R4 ;  /* 0x00007c0401007387 */ /* 0x0001e80000100800 */
[----:B------:R1:W-:Y:S04]  /*d380*/  STL [R1+0x78], R2 ;  /* 0x0000780201007387 */ /* 0x0003e80000100800 */
[----:B------:R-:W3:Y:S01]  /*d390*/  LDL.LU R61, [R1+0x6c] ;  /* 0x00006c00013d7983 */ /* 0x000ee20000300800 */
[----:B0-----:R-:W0:Y:S01]  /*d3a0*/  S2R R4, SR_TID.X ;  /* 0x0000000000047919 */ /* 0x001e220000002100 */
[----:B-1----:R-:W1:Y:S02]  /*d3b0*/  LDC R2, c[0x0][0x23c] ;  /* 0x00008f00ff027b82 */ /* 0x002e640000000800 */
[----:B------:R-:W4:Y:S04]  /*d3c0*/  LDL.LU R11, [R1+0x4] ;  /* 0x00000400010b7983 */ /* 0x000f280000300800 */
[----:B------:R-:W5:Y:S01]  /*d3d0*/  LDL.LU R10, [R1] ;  /* 0x00000000010a7983 */ /* 0x000f620000300800 */
[----:B0-----:R-:W-:-:S05]  /*d3e0*/  LOP3.LUT R4, R4, 0x1f, RZ, 0xc0, !PT ;  /* 0x0000001f04047812 */ /* 0x001fca00078ec0ff */
[CC--:B-1----:R-:W-:Y:S02]  /*d3f0*/  IMAD R5, R4.reuse, R2.reuse, RZ ;  /* 0x0000000204057224 */ /* 0x0c2fe400078e02ff */
[----:B------:R-:W-:-:S04]  /*d400*/  IMAD R4, R4, R2, RZ ;  /* 0x0000000204047224 */ /* 0x000fc800078e02ff */
[C---:B------:R-:W-:Y:S01]  /*d410*/  IMAD R4, R2.reuse, 0x20, R4 ;  /* 0x0000002002047824 */ /* 0x040fe200078e0204 */
[----:B------:R-:W-:Y:S01]  /*d420*/  IADD3 R7, P0, R5, UR6, RZ ;  /* 0x0000000605077c10 */ /* 0x000fe2000ff1e0ff */
[----:B------:R-:W-:Y:S01]  /*d430*/  IMAD R9, R2, 0x20, R0 ;  /* 0x0000002002097824 */ /* 0x000fe200078e0200 */
[----:B------:R-:W-:Y:S02]  /*d440*/  IADD3 R2, P2, R0, UR6, RZ ;  /* 0x0000000600027c10 */ /* 0x000fe4000ff5e0ff */
[----:B------:R-:W-:Y:S01]  /*d450*/  IADD3 R6, P1, R4, UR6, RZ ;  /* 0x0000000604067c10 */ /* 0x000fe2000ff3e0ff */
[----:B------:R0:W-:Y:S01]  /*d460*/  STL [R1+0x59a4], R7 ;  /* 0x0059a40701007387 */ /* 0x0001e20000100800 */
[----:B------:R-:W-:Y:S02]  /*d470*/  IADD3 R8, P3, R9, UR6, RZ ;  /* 0x0000000609087c10 */ /* 0x000fe4000ff7e0ff */
[C---:B------:R-:W-:Y:S02]  /*d480*/  SEL R26, R3.reuse, R26, !P6 ;  /* 0x0000001a031a7207 */ /* 0x040fe40007000000 */
[----:B------:R-:W-:-:S02]  /*d490*/  SEL R27, R3, R27, !P6 ;  /* 0x0000001b031b7207 */ /* 0x000fc40007000000 */
[C---:B------:R-:W-:Y:S02]  /*d4a0*/  SEL R28, R3.reuse, R28, !P6 ;  /* 0x0000001c031c7207 */ /* 0x040fe40007000000 */
[----:B------:R-:W-:Y:S01]  /*d4b0*/  SEL R29, R3, R29, !P6 ;  /* 0x0000001d031d7207 */ /* 0x000fe20007000000 */
[----:B0-----:R-:W4:Y:S01]  /*d4c0*/  LDL.LU R7, [R1+0x8] ;  /* 0x0000080001077983 */ /* 0x001f220000300800 */
[----:B------:R-:W-:Y:S02]  /*d4d0*/  LEA.HI.X.SX32 R5, R5, UR7, 0x1, P0 ;  /* 0x0000000705057c11 */ /* 0x000fe400080f0eff */
[C---:B------:R-:W-:Y:S01]  /*d4e0*/  SEL R30, R3.reuse, R30, !P6 ;  /* 0x0000001e031e7207 */ /* 0x040fe20007000000 */
[----:B------:R0:W-:Y:S01]  /*d4f0*/  STL [R1+0x59a8], R6 ;  /* 0x0059a80601007387 */ /* 0x0001e20000100800 */
[----:B------:R-:W-:Y:S02]  /*d500*/  LEA.HI.X.SX32 R4, R4, UR7, 0x1, P1 ;  /* 0x0000000704047c11 */ /* 0x000fe400088f0eff */
[----:B------:R-:W-:-:S02]  /*d510*/  SEL R31, R3, R31, !P6 ;  /* 0x0000001f031f7207 */ /* 0x000fc40007000000 */
[C---:B------:R-:W-:Y:S02]  /*d520*/  SEL R32, R3.reuse, R32, !P6 ;  /* 0x0000002003207207 */ /* 0x040fe40007000000 */
[C---:B------:R-:W-:Y:S02]  /*d530*/  SEL R33, R3.reuse, R33, !P6 ;  /* 0x0000002103217207 */ /* 0x040fe40007000000 */
[C---:B------:R-:W-:Y:S01]  /*d540*/  SEL R34, R3.reuse, R34, !P6 ;  /* 0x0000002203227207 */ /* 0x040fe20007000000 */
[----:B0-----:R-:W5:Y:S01]  /*d550*/  LDL.LU R6, [R1+0x10] ;  /* 0x0000100001067983 */ /* 0x001f620000300800 */
[C---:B------:R-:W-:Y:S02]  /*d560*/  SEL R35, R3.reuse, R35, !P6 ;  /* 0x0000002303237207 */ /* 0x040fe40007000000 */
[C---:B------:R-:W-:Y:S01]  /*d570*/  SEL R36, R3.reuse, R36, !P6 ;  /* 0x0000002403247207 */ /* 0x040fe20007000000 */
[----:B------:R0:W-:Y:S01]  /*d580*/  STL [R1+0x59ac], R2 ;  /* 0x0059ac0201007387 */ /* 0x0001e20000100800 */
[----:B------:R-:W-:-:S02]  /*d590*/  SEL R37, R3, R37, !P6 ;  /* 0x0000002503257207 */ /* 0x000fc40007000000 */
[C---:B------:R-:W-:Y:S02]  /*d5a0*/  SEL R38, R3.reuse, R38, !P6 ;  /* 0x0000002603267207 */ /* 0x040fe40007000000 */
[C---:B------:R-:W-:Y:S02]  /*d5b0*/  SEL R39, R3.reuse, R39, !P6 ;  /* 0x0000002703277207 */ /* 0x040fe40007000000 */
[C---:B------:R-:W-:Y:S02]  /*d5c0*/  SEL R40, R3.reuse, R40, !P6 ;  /* 0x0000002803287207 */ /* 0x040fe40007000000 */
[C---:B------:R-:W-:Y:S01]  /*d5d0*/  SEL R41, R3.reuse, R41, !P6 ;  /* 0x0000002903297207 */ /* 0x040fe20007000000 */
[----:B0-----:R-:W4:Y:S01]  /*d5e0*/  LDL.LU R2, [R1+0x14] ;  /* 0x0000140001027983 */ /* 0x001f220000300800 */
[C---:B------:R-:W-:Y:S02]  /*d5f0*/  SEL R42, R3.reuse, R42, !P6 ;  /* 0x0000002a032a7207 */ /* 0x040fe40007000000 */
[C---:B------:R-:W-:Y:S01]  /*d600*/  SEL R43, R3.reuse, R43, !P6 ;  /* 0x0000002b032b7207 */ /* 0x040fe20007000000 */
[----:B------:R0:W-:Y:S01]  /*d610*/  STL [R1+0x59b0], R8 ;  /* 0x0059b00801007387 */ /* 0x0001e20000100800 */
[----:B------:R-:W-:Y:S01]  /*d620*/  SEL R44, R3, R44, !P6 ;  /* 0x0000002c032c7207 */ /* 0x000fe20007000000 */
[----:B------:R-:W-:Y:S01]  /*d630*/  IMAD R12, R12, UR5, RZ ;  /* 0x000000050c0c7c24 */ /* 0x000fe2000f8e02ff */
[----:B------:R-:W-:Y:S01]  /*d640*/  LEA.HI.X.SX32 R3, R0, UR7, 0x1, P2 ;  /* 0x0000000700037c11 */ /* 0x000fe200090f0eff */
[----:B------:R-:W-:Y:S01]  /*d650*/  IMAD R45, R45, UR5, RZ ;  /* 0x000000052d2d7c24 */ /* 0x000fe2000f8e02ff */
[----:B------:R-:W-:Y:S01]  /*d660*/  LEA.HI.X.SX32 R0, R9, UR7, 0x1, P3 ;  /* 0x0000000709007c11 */ /* 0x000fe200098f0eff */
[----:B------:R-:W-:Y:S01]  /*d670*/  IMAD R46, R46, UR5, RZ ;  /* 0x000000052e2e7c24 */ /* 0x000fe2000f8e02ff */
[----:B------:R-:W-:Y:S01]  /*d680*/  UIMAD UR57, UR57, 0x6e, URZ ;  /* 0x0000006e393978a4 */ /* 0x000fe2000f8e023f */
[----:B------:R-:W-:Y:S01]  /*d690*/  IMAD R47, R47, UR5, RZ ;  /* 0x000000052f2f7c24 */ /* 0x000fe2000f8e02ff */
[----:B------:R-:W-:Y:S01]  /*d6a0*/  UIMAD UR58, UR58, 0x6d, URZ ;  /* 0x0000006d3a3a78a4 */ /* 0x000fe2000f8e023f */
[----:B0-----:R-:W5:Y:S01]  /*d6b0*/  LDL.LU R8, [R1+0x18] ;  /* 0x0000180001087983 */ /* 0x001f620000300800 */
[----:B------:R-:W-:Y:S01]  /*d6c0*/  IMAD R48, R48, UR5, RZ ;  /* 0x0000000530307c24 */ /* 0x000fe2000f8e02ff */
[----:B------:R-:W-:-:S02]  /*d6d0*/  UIMAD UR59, UR59, 0x6c, URZ ;  /* 0x0000006c3b3b78a4 */ /* 0x000fc4000f8e023f */
[----:B------:R0:W-:Y:S01]  /*d6e0*/  STL [R1+0x599c], R5 ;  /* 0x00599c0501007387 */ /* 0x0001e20000100800 */
[----:B------:R-:W-:Y:S01]  /*d6f0*/  IMAD R49, R49, UR5, RZ ;  /* 0x0000000531317c24 */ /* 0x000fe2000f8e02ff */
[----:B------:R-:W-:Y:S01]  /*d700*/  UIMAD UR60, UR60, 0x6b, URZ ;  /* 0x0000006b3c3c78a4 */ /* 0x000fe2000f8e023f */
[----:B------:R-:W-:Y:S01]  /*d710*/  IMAD R50, R50, UR5, RZ ;  /* 0x0000000532327c24 */ /* 0x000fe2000f8e02ff */
[----:B------:R-:W-:Y:S01]  /*d720*/  UIMAD UR61, UR61, 0x6a, URZ ;  /* 0x0000006a3d3d78a4 */ /* 0x000fe2000f8e023f */
[----:B------:R-:W-:Y:S01]  /*d730*/  IMAD R51, R51, UR5, RZ ;  /* 0x0000000533337c24 */ /* 0x000fe2000f8e02ff */
[----:B------:R-:W-:Y:S01]  /*d740*/  ULDC UR6, c[0x0][0x238] ;  /* 0x00008e0000067ab9 */ /* 0x000fe20000000800 */
[----:B------:R-:W-:Y:S01]  /*d750*/  IMAD R52, R52, UR5, RZ ;  /* 0x0000000534347c24 */ /* 0x000fe2000f8e02ff */
[----:B------:R-:W-:Y:S01]  /*d760*/  ULDC UR7, c[0x0][0x238] ;  /* 0x00008e0000077ab9 */ /* 0x000fe20000000800 */
[----:B0-----:R-:W5:Y:S04]  /*d770*/  LDL.LU R5, [R1+0x74] ;  /* 0x0000740001057983 */ /* 0x001f680000300800 */
[----:B------:R0:W-:Y:S04]  /*d780*/  STL [R1+0x59a0], R4 ;  /* 0x0059a00401007387 */ /* 0x0001e80000100800 */
[----:B0-----:R-:W5:Y:S04]  /*d790*/  LDL.LU R4, [R1+0x1c] ;  /* 0x00001c0001047983 */ /* 0x001f680000300800 */
[----:B------:R0:W-:Y:S04]  /*d7a0*/  STL [R1+0x59b4], R3 ;  /* 0x0059b40301007387 */ /* 0x0001e80000100800 */
[----:B0-----:R-:W5:Y:S04]  /*d7b0*/  LDL.LU R3, [R1+0x20] ;  /* 0x0000200001037983 */ /* 0x001f680000300800 */
[----:B------:R-:W5:Y:S04]  /*d7c0*/  LDL.LU R9, [R1+0x64] ;  /* 0x0000640001097983 */ /* 0x000f680000300800 */
[----:B------:R0:W-:Y:S04]  /*d7d0*/  STL [R1+0x59b8], R0 ;  /* 0x0059b80001007387 */ /* 0x0001e80000100800 */
[----:B0-----:R-:W5:Y:S01]  /*d7e0*/  LDL.LU R0, [R1+0x68] ;  /* 0x0000680001007983 */ /* 0x001f620000300800 */
[----:B--2---:R-:W-:-:S05]  /*d7f0*/  IMAD R22, R22, UR5, RZ ;  /* 0x0000000516167c24 */ /* 0x004fca000f8e02ff */
[----:B------:R0:W-:Y:S01]  /*d800*/  STL [R1+0x2bc], R22 ;  /* 0x0002bc1601007387 */ /* 0x0001e20000100800 */
[----:B---3--:R-:W-:-:S03]  /*d810*/  IMAD R61, R61, UR5, RZ ;  /* 0x000000053d3d7c24 */ /* 0x008fc6000f8e02ff */
[----:B0-----:R-:W2:Y:S04]  /*d820*/  LDL.LU R22, [R1+0x5a3c] ;  /* 0x005a3c0001167983 */ /* 0x001ea80000300800 */
[----:B------:R0:W-:Y:S04]  /*d830*/  STL [R1+0x2b8], R61 ;  /* 0x0002b83d01007387 */ /* 0x0001e80000100800 */
[----:B0-----:R-:W3:Y:S01]  /*d840*/  LDL.LU R61, [R1+0x5a38] ;  /* 0x005a3800013d7983 */ /* 0x001ee20000300800 */
[----:B----4-:R-:W-:Y:S02]  /*d850*/  IMAD R2, R2, UR5, RZ ;  /* 0x0000000502027c24 */ /* 0x010fe4000f8e02ff */
[----:B-----5:R-:W-:-:S05]  /*d860*/  IMAD R0, R0, UR5, RZ ;  /* 0x0000000500007c24 */ /* 0x020fca000f8e02ff */
[----:B------:R0:W-:Y:S02]  /*d870*/  STL [R1+0x2b4], R0 ;  /* 0x0002b40001007387 */ /* 0x0001e40000100800 */
[----:B0-----:R-:W-:Y:S02]  /*d880*/  IMAD R0, R9, UR5, RZ ;  /* 0x0000000509007c24 */ /* 0x001fe4000f8e02ff */
[----:B------:R-:W-:Y:S02]  /*d890*/  IMAD R9, R3, UR5, RZ ;  /* 0x0000000503097c24 */ /* 0x000fe4000f8e02ff */
[----:B------:R-:W-:Y:S01]  /*d8a0*/  IMAD R3, R4, UR5, RZ ;  /* 0x0000000504037c24 */ /* 0x000fe2000f8e02ff */
[----:B------:R0:W-:Y:S04]  /*d8b0*/  STL [R1+0x2b0], R0 ;  /* 0x0002b00001007387 */ /* 0x0001e80000100800 */
[----:B------:R-:W-:Y:S04]  /*d8c0*/  STL [R1+0x2ac], R9 ;  /* 0x0002ac0901007387 */ /* 0x000fe80000100800 */
[----:B------:R1:W-:Y:S01]  /*d8d0*/  STL [R1+0x2a8], R3 ;  /* 0x0002a80301007387 */ /* 0x0003e20000100800 */
[----:B0-----:R-:W-:-:S05]  /*d8e0*/  IMAD R0, R8, UR5, RZ ;  /* 0x0000000508007c24 */ /* 0x001fca000f8e02ff */
[----:B------:R0:W-:Y:S01]  /*d8f0*/  STL [R1+0x2a4], R0 ;  /* 0x0002a40001007387 */ /* 0x0001e20000100800 */
[----:B-1----:R-:W-:-:S03]  /*d900*/  IMAD R3, R6, UR5, RZ ;  /* 0x0000000506037c24 */ /* 0x002fc6000f8e02ff */
[----:B------:R1:W-:Y:S04]  /*d910*/  STL [R1+0x2a0], R2 ;  /* 0x0002a00201007387 */ /* 0x0003e80000100800 */
[----:B------:R4:W-:Y:S01]  /*d920*/  STL [R1+0x29c], R3 ;  /* 0x00029c0301007387 */ /* 0x0009e20000100800 */
[----:B0-----:R-:W-:Y:S02]  /*d930*/  IMAD R0, R7, UR5, RZ ;  /* 0x0000000507007c24 */ /* 0x001fe4000f8e02ff */
[----:B-1----:R-:W-:-:S03]  /*d940*/  IMAD R2, R11, UR5, RZ ;  /* 0x000000050b027c24 */ /* 0x002fc6000f8e02ff */
[----:B------:R-:W-:Y:S01]  /*d950*/  STL [R1+0x298], R0 ;  /* 0x0002980001007387 */ /* 0x000fe20000100800 */
[----:B----4-:R-:W-:-:S03]  /*d960*/  IMAD R3, R10, UR5, RZ ;  /* 0x000000050a037c24 */ /* 0x010fc6000f8e02ff */
[----:B------:R-:W-:Y:S04]  /*d970*/  STL [R1+0x294], R2 ;  /* 0x0002940201007387 */ /* 0x000fe80000100800 */
[----:B------:R0:W-:Y:S02]  /*d980*/  STL [R1+0x290], R3 ;  /* 0x0002900301007387 */ /* 0x0001e40000100800 */
[----:B0-----:R-:W-:Y:S02]  /*d990*/  IMAD R3, R23, UR5, RZ ;  /* 0x0000000517037c24 */ /* 0x001fe4000f8e02ff */
[----:B--2---:R-:W-:Y:S02]  /*d9a0*/  IMAD R2, R22, UR5, RZ ;  /* 0x0000000516027c24 */ /* 0x004fe4000f8e02ff */
[----:B---3--:R-:W-:-:S05]  /*d9b0*/  IMAD R0, R61, UR5, RZ ;  /* 0x000000053d007c24 */ /* 0x008fca000f8e02ff */
[----:B------:R0:W-:Y:S04]  /*d9c0*/  STL [R1+0x28c], R0 ;  /* 0x00028c0001007387 */ /* 0x0001e80000100800 */
[----:B------:R1:W-:Y:S04]  /*d9d0*/  STL [R1+0x288], R2 ;  /* 0x0002880201007387 */ /* 0x0003e80000100800 */
[----:B------:R2:W-:Y:S01]  /*d9e0*/  STL [R1+0x284], R3 ;  /* 0x0002840301007387 */ /* 0x0005e20000100800 */
[----:B0-----:R-:W-:Y:S02]  /*d9f0*/  IMAD R0, R24, UR5, RZ ;  /* 0x0000000518007c24 */ /* 0x001fe4000f8e02ff */
[----:B-1----:R-:W-:-:S03]  /*da00*/  IMAD R2, R25, UR5, RZ ;  /* 0x0000000519027c24 */ /* 0x002fc6000f8e02ff */
[----:B------:R0:W-:Y:S01]  /*da10*/  STL [R1+0x280], R0 ;  /* 0x0002800001007387 */ /* 0x0001e20000100800 */
[----:B--2---:R-:W-:-:S03]  /*da20*/  IMAD R3, R26, UR5, RZ ;  /* 0x000000051a037c24 */ /* 0x004fc6000f8e02ff */
        /* <DEDUP_REMOVED lines=31> */
[----:B------:R-:W-:Y:S04]  /*dc20*/  STL [R1+0x23c], R3 ;  /* 0x00023c0301007387 */ /* 0x000fe80000100800 */
[----:B------:R-:W2:Y:S01]  /*dc30*/  LDL.LU R4, [R1+0x184] ;  /* 0x0001840001047983 */ /* 0x000ea20000300800 */
[----:B0-----:R-:W-:Y:S02]  /*dc40*/  IMAD R0, R42, UR5, RZ ;  /* 0x000000052a007c24 */ /* 0x001fe4000f8e02ff */
[----:B-1----:R-:W-:-:S03]  /*dc50*/  IMAD R2, R17, UR5, RZ ;  /* 0x0000000511027c24 */ /* 0x002fc6000f8e02ff */
[----:B------:R0:W-:Y:S04]  /*dc60*/  STL [R1+0x1f0], R0 ;  /* 0x0001f00001007387 */ /* 0x0001e80000100800 */
[----:B------:R-:W-:Y:S04]  /*dc70*/  STL [R1+0x1c4], R2 ;  /* 0x0001c40201007387 */ /* 0x000fe80000100800 */
[----:B------:R-:W3:Y:S01]  /*dc80*/  LDL.LU R30, [R1+0x180] ;  /* 0x00018000011e7983 */ /* 0x000ee20000300800 */
[----:B0-----:R-:W-:-:S03]  /*dc90*/  IMAD R0, R18, UR5, RZ ;  /* 0x0000000512007c24 */ /* 0x001fc6000f8e02ff */
[----:B------:R-:W4:Y:S04]  /*dca0*/  LDL.LU R9, [R1+0x17c] ;  /* 0x00017c0001097983 */ /* 0x000f280000300800 */
[----:B------:R0:W-:Y:S04]  /*dcb0*/  STL [R1+0x178], R0 ;  /* 0x0001780001007387 */ /* 0x0001e80000100800 */
[----:B------:R-:W5:Y:S04]  /*dcc0*/  LDL.LU R29, [R1+0x174] ;  /* 0x00017400011d7983 */ /* 0x000f680000300800 */
[----:B------:R-:W5:Y:S01]  /*dcd0*/  LDL.LU R10, [R1+0x170] ;  /* 0x00017000010a7983 */ /* 0x000f620000300800 */
[----:B0-----:R-:W-:-:S05]  /*dce0*/  IMAD R0, R19, UR5, RZ ;  /* 0x0000000513007c24 */ /* 0x001fca000f8e02ff */
[----:B------:R0:W-:Y:S01]  /*dcf0*/  STL [R1+0x148], R0 ;  /* 0x0001480001007387 */ /* 0x0001e20000100800 */
[----:B------:R-:W-:-:S03]  /*dd00*/  IMAD R3, R21, UR5, RZ ;  /* 0x0000000515037c24 */ /* 0x000fc6000f8e02ff */
[----:B------:R-:W5:Y:S04]  /*dd10*/  LDL.LU R28, [R1+0x16c] ;  /* 0x00016c00011c7983 */ /* 0x000f680000300800 */
[----:B------:R-:W5:Y:S01]  /*dd20*/  LDL.LU R11, [R1+0x168] ;  /* 0x00016800010b7983 */ /* 0x000f620000300800 */
[----:B0-----:R-:W-:Y:S02]  /*dd30*/  IMAD R0, R20, UR5, RZ ;  /* 0x0000000514007c24 */ /* 0x001fe4000f8e02ff */
[----:B------:R-:W-:-:S03]  /*dd40*/  IMAD R2, R16, UR5, RZ ;  /* 0x0000000510027c24 */ /* 0x000fc6000f8e02ff */
[----:B------:R0:W-:Y:S04]  /*dd50*/  STL [R1+0xf8], R0 ;  /* 0x0000f80001007387 */ /* 0x0001e80000100800 */
[----:B0-----:R-:W5:Y:S04]  /*dd60*/  LDL.LU R0, [R1+0x164] ;  /* 0x0001640001007983 */ /* 0x001f680000300800 */
[----:B------:R0:W-:Y:S04]  /*dd70*/  STL [R1+0x6c], R3 ;  /* 0x00006c0301007387 */ /* 0x0001e80000100800 */
[----:B------:R-:W5:Y:S04]  /*dd80*/  LDL.LU R27, [R1+0x160] ;  /* 0x00016000011b7983 */ /* 0x000f680000300800 */
[----:B0-----:R-:W5:Y:S04]  /*dd90*/  LDL.LU R3, [R1+0x15c] ;  /* 0x00015c0001037983 */ /* 0x001f680000300800 */
[----:B------:R0:W-:Y:S04]  /*dda0*/  STL [R1+0x68], R2 ;  /* 0x0000680201007387 */ /* 0x0001e80000100800 */
[----:B------:R-:W5:Y:S04]  /*ddb0*/  LDL.LU R26, [R1+0x158] ;  /* 0x00015800011a7983 */ /* 0x000f680000300800 */
[----:B------:R-:W5:Y:S01]  /*ddc0*/  LDL.LU R25, [R1+0x154] ;  /* 0x0001540001197983 */ /* 0x000f620000300800 */
[----:B0-----:R-:W-:-:S05]  /*ddd0*/  IMAD R2, R15, UR5, RZ ;  /* 0x000000050f027c24 */ /* 0x001fca000f8e02ff */
[----:B------:R0:W-:Y:S04]  /*dde0*/  STL [R1+0x64], R2 ;  /* 0x0000640201007387 */ /* 0x0001e80000100800 */
[----:B------:R-:W5:Y:S01]  /*ddf0*/  LDL.LU R8, [R1+0x150] ;  /* 0x0001500001087983 */ /* 0x000f620000300800 */
[----:B0-----:R-:W-:Y:S02]  /*de00*/  IMAD R2, R14, UR5, RZ ;  /* 0x000000050e027c24 */ /* 0x001fe4000f8e02ff */
[----:B------:R-:W-:-:S03]  /*de10*/  IMAD R6, R13, UR5, RZ ;  /* 0x000000050d067c24 */ /* 0x000fc6000f8e02ff */
[----:B------:R0:W-:Y:S04]  /*de20*/  STL [R1+0x60], R2 ;  /* 0x0000600201007387 */ /* 0x0001e80000100800 */
[----:B------:R-:W5:Y:S04]  /*de30*/  LDL.LU R24, [R1+0x14c] ;  /* 0x00014c0001187983 */ /* 0x000f680000300800 */
[----:B0-----:R-:W5:Y:S04]  /*de40*/  LDL.LU R2, [R1+0x144] ;  /* 0x0001440001027983 */ /* 0x001f680000300800 */
[----:B------:R0:W-:Y:S04]  /*de50*/  STL [R1+0x5c], R6 ;  /* 0x00005c0601007387 */ /* 0x0001e80000100800 */
[----:B------:R-:W5:Y:S01]  /*de60*/  LDL.LU R23, [R1+0x140] ;  /* 0x0001400001177983 */ /* 0x000f620000300800 */
[----:B------:R-:W-:-:S03]  /*de70*/  IMAD R7, R44, UR5, RZ ;  /* 0x000000052c077c24 */ /* 0x000fc6000f8e02ff */
[----:B------:R-:W5:Y:S01]  /*de80*/  LDL.LU R22, [R1+0x13c] ;  /* 0x00013c0001167983 */ /* 0x000f620000300800 */
[----:B0-----:R-:W-:-:S05]  /*de90*/  IMAD R6, R43, UR5, RZ ;  /* 0x000000052b067c24 */ /* 0x001fca000f8e02ff */
[----:B------:R0:W-:Y:S04]  /*dea0*/  STL [R1+0x58], R6 ;  /* 0x0000580601007387 */ /* 0x0001e80000100800 */
[----:B0-----:R-:W5:Y:S04]  /*deb0*/  LDL.LU R6, [R1+0x138] ;  /* 0x0001380001067983 */ /* 0x001f680000300800 */
[----:B------:R0:W-:Y:S04]  /*dec0*/  STL [R1+0x54], R7 ;  /* 0x0000540701007387 */ /* 0x0001e80000100800 */
[----:B------:R-:W5:Y:S04]  /*ded0*/  LDL.LU R61, [R1+0x134] ;  /* 0x00013400013d7983 */ /* 0x000f680000300800 */
[----:B0-----:R-:W5:Y:S04]  /*dee0*/  LDL.LU R7, [R1+0x130] ;  /* 0x0001300001077983 */ /* 0x001f680000300800 */
[----:B------:R3:W-:Y:S01]  /*def0*/  STL [R1+0x50], R12 ;  /* 0x0000500c01007387 */ /* 0x0007e20000100800 */
[----:B--2---:R-:W-:-:S03]  /*df00*/  IMAD R13, R4, UR5, RZ ;  /* 0x00000005040d7c24 */ /* 0x004fc6000f8e02ff */
[----:B------:R-:W2:Y:S04]  /*df10*/  LDL.LU R4, [R1+0x12c] ;  /* 0x00012c0001047983 */ /* 0x000ea80000300800 */
[----:B------:R4:W-:Y:S01]  /*df20*/  STL [R1+0x4c], R13 ;  /* 0x00004c0d01007387 */ /* 0x0009e20000100800 */
[----:B---3--:R-:W-:Y:S02]  /*df30*/  IMAD R12, R30, UR5, RZ ;  /* 0x000000051e0c7c24 */ /* 0x008fe4000f8e02ff */
[----:B----4-:R-:W-:Y:S02]  /*df40*/  IMAD R13, R9, UR5, RZ ;  /* 0x00000005090d7c24 */ /* 0x010fe4000f8e02ff */
[----:B------:R-:W3:Y:S04]  /*df50*/  LDL.LU R9, [R1+0x128] ;  /* 0x0001280001097983 */ /* 0x000ee80000300800 */
[----:B------:R5:W-:Y:S04]  /*df60*/  STL [R1+0x48], R12 ;  /* 0x0000480c01007387 */ /* 0x000be80000100800 */
[----:B------:R0:W-:Y:S01]  /*df70*/  STL [R1+0x44], R13 ;  /* 0x0000440d01007387 */ /* 0x0001e20000100800 */
[----:B-----5:R-:W-:-:S02]  /*df80*/  IMAD R12, R29, UR5, RZ ;  /* 0x000000051d0c7c24 */ /* 0x020fc4000f8e02ff */
[----:B0-----:R-:W-:Y:S02]  /*df90*/  IMAD R13, R10, UR5, RZ ;  /* 0x000000050a0d7c24 */ /* 0x001fe4000f8e02ff */
[----:B------:R-:W4:Y:S04]  /*dfa0*/  LDL.LU R10, [R1+0x124] ;  /* 0x00012400010a7983 */ /* 0x000f280000300800 */
[----:B------:R0:W-:Y:S04]  /*dfb0*/  STL [R1+0x40], R12 ;  /* 0x0000400c01007387 */ /* 0x0001e80000100800 */
[----:B------:R1:W-:Y:S01]  /*dfc0*/  STL [R1+0x3c], R13 ;  /* 0x00003c0d01007387 */ /* 0x0003e20000100800 */
[----:B0-----:R-:W-:-:S02]  /*dfd0*/  IMAD R12, R28, UR5, RZ ;  /* 0x000000051c0c7c24 */ /* 0x001fc4000f8e02ff */
[----:B-1----:R-:W-:Y:S02]  /*dfe0*/  IMAD R13, R11, UR5, RZ ;  /* 0x000000050b0d7c24 */ /* 0x002fe4000f8e02ff */
[----:B------:R-:W5:Y:S04]  /*dff0*/  LDL.LU R11, [R1+0x120] ;  /* 0x00012000010b7983 */ /* 0x000f680000300800 */
[----:B------:R0:W-:Y:S04]  /*e000*/  STL [R1+0x38], R12 ;  /* 0x0000380c01007387 */ /* 0x0001e80000100800 */
[----:B------:R1:W-:Y:S01]  /*e010*/  STL [R1+0x34], R13 ;  /* 0x0000340d01007387 */ /* 0x0003e20000100800 */
[----:B0-----:R-:W-:-:S03]  /*e020*/  IMAD R12, R0, UR5, RZ ;  /* 0x00000005000c7c24 */ /* 0x001fc6000f8e02ff */
[----:B------:R-:W5:Y:S01]  /*e030*/  LDL.LU R0, [R1+0x11c] ;  /* 0x00011c0001007983 */ /* 0x000f620000300800 */
[----:B-1----:R-:W-:-:S03]  /*e040*/  IMAD R13, R27, UR5, RZ ;  /* 0x000000051b0d7c24 */ /* 0x002fc6000f8e02ff */
[----:B------:R0:W-:Y:S02]  /*e050*/  STL [R1+0x30], R12 ;  /* 0x0000300c01007387 */ /* 0x0001e40000100800 */
[----:B0-----:R-:W-:Y:S02]  /*e060*/  IMAD R12, R3, UR5, RZ ;  /* 0x00000005030c7c24 */ /* 0x001fe4000f8e02ff */
[----:B------:R-:W5:Y:S04]  /*e070*/  LDL.LU R3, [R1+0x118] ;  /* 0x0001180001037983 */ /* 0x000f680000300800 */
        /* <DEDUP_REMOVED lines=14> */
[----:B------:R1:W-:Y:S04]  /*e160*/  STL [R1+0x14], R13 ;  /* 0x0000140d01007387 */ /* 0x0003e80000100800 */
[----:B------:R-:W5:Y:S01]  /*e170*/  LDL.LU R24, [R1+0x108] ;  /* 0x0001080001187983 */ /* 0x000f620000300800 */
[----:B0-----:R-:W-:-:S02]  /*e180*/  IMAD R12, R23, UR5, RZ ;  /* 0x00000005170c7c24 */ /* 0x001fc4000f8e02ff */
[----:B-1----:R-:W-:-:S03]  /*e190*/  IMAD R13, R22, UR5, RZ ;  /* 0x00000005160d7c24 */ /* 0x002fc6000f8e02ff */
        /* <DEDUP_REMOVED lines=8> */
[----:B------:R-:W-:Y:S04]  /*e220*/  STL [R1+0x4], R13 ;  /* 0x0000040d01007387 */ /* 0x000fe80000100800 */
[----:B------:R0:W-:Y:S01]  /*e230*/  STL [R1], R12 ;  /* 0x0000000c01007387 */ /* 0x0001e20000100800 */
[----:B--2---:R-:W-:-:S03]  /*e240*/  IMAD R61, R4, UR5, RZ ;  /* 0x00000005043d7c24 */ /* 0x004fc6000f8e02ff */
[----:B------:R-:W2:Y:S04]  /*e250*/  LDL.LU R4, [R1+0xfc] ;  /* 0x0000fc0001047983 */ /* 0x000ea80000300800 */
[----:B------:R-:W-:Y:S04]  /*e260*/  STL [R1+0x59c0], R61 ;  /* 0x0059c03d01007387 */ /* 0x000fe80000100800 */
[----:B------:R-:W2:Y:S01]  /*e270*/  LDL.LU R23, [R1+0xf4] ;  /* 0x0000f40001177983 */ /* 0x000ea20000300800 */
[----:B---3--:R-:W-:-:S05]  /*e280*/  IMAD R9, R9, UR5, RZ ;  /* 0x0000000509097c24 */ /* 0x008fca000f8e02ff */
[----:B------:R-:W-:Y:S04]  /*e290*/  STL [R1+0x59bc], R9 ;  /* 0x0059bc0901007387 */ /* 0x000fe80000100800 */
[----:B------:R-:W3:Y:S01]  /*e2a0*/  LDL.LU R22, [R1+0xf0] ;  /* 0x0000f00001167983 */ /* 0x000ee20000300800 */
[----:B----4-:R-:W-:-:S05]  /*e2b0*/  IMAD R10, R10, UR5, RZ ;  /* 0x000000050a0a7c24 */ /* 0x010fca000f8e02ff */
[----:B------:R-:W-:Y:S01]  /*e2c0*/  STL [R1+0x59c4], R10 ;  /* 0x0059c40a01007387 */ /* 0x000fe20000100800 */
[----:B-----5:R-:W-:-:S05]  /*e2d0*/  IMAD R11, R11, UR5, RZ ;  /* 0x000000050b0b7c24 */ /* 0x020fca000f8e02ff */
[----:B------:R-:W-:Y:S01]  /*e2e0*/  STL [R1+0x59c8], R11 ;  /* 0x0059c80b01007387 */ /* 0x000fe20000100800 */
[----:B0-----:R-:W-:-:S03]  /*e2f0*/  IMAD R12, R0, UR5, RZ ;  /* 0x00000005000c7c24 */ /* 0x001fc6000f8e02ff */
[----:B------:R-:W4:Y:S04]  /*e300*/  LDL.LU R0, [R1+0xec] ;  /* 0x0000ec0001007983 */ /* 0x000f280000300800 */
[----:B------:R0:W-:Y:S01]  /*e310*/  STL [R1+0x59cc], R12 ;  /* 0x0059cc0c01007387 */ /* 0x0001e20000100800 */
[----:B------:R-:W-:-:S03]  /*e320*/  IMAD R13, R3, UR5, RZ ;  /* 0x00000005030d7c24 */ /* 0x000fc6000f8e02ff */
[----:B------:R-:W5:Y:S04]  /*e330*/  LDL.LU R3, [R1+0xe8] ;  /* 0x0000e80001037983 */ /* 0x000f680000300800 */
[----:B------:R1:W-:Y:S01]  /*e340*/  STL [R1+0x59d0], R13 ;  /* 0x0059d00d01007387 */ /* 0x0003e20000100800 */
[----:B------:R-:W-:-:S05]  /*e350*/  IMAD R14, R25, UR5, RZ ;  /* 0x00000005190e7c24 */ /* 0x000fca000f8e02ff */
[----:B------:R-:W-:Y:S01]  /*e360*/  STL [R1+0x59d4], R14 ;  /* 0x0059d40e01007387 */ /* 0x000fe20000100800 */
[----:B------:R-:W-:-:S03]  /*e370*/  IMAD R15, R8, UR5, RZ ;  /* 0x00000005080f7c24 */ /* 0x000fc6000f8e02ff */
[----:B------:R-:W5:Y:S04]  /*e380*/  LDL.LU R8, [R1+0xe4] ;  /* 0x0000e40001087983 */ /* 0x000f680000300800 */
[----:B------:R-:W-:Y:S01]  /*e390*/  STL [R1+0x59d8], R15 ;  /* 0x0059d80f01007387 */ /* 0x000fe20000100800 */
[----:B------:R-:W-:-:S03]  /*e3a0*/  IMAD R16, R2, UR5, RZ ;  /* 0x0000000502107c24 */ /* 0x000fc6000f8e02ff */
[----:B------:R-:W5:Y:S04]  /*e3b0*/  LDL.LU R2, [R1+0xe0] ;  /* 0x0000e00001027983 */ /* 0x000f680000300800 */
[----:B------:R-:W-:Y:S01]  /*e3c0*/  STL [R1+0x59dc], R16 ;  /* 0x0059dc1001007387 */ /* 0x000fe20000100800 */
        /* <DEDUP_REMOVED lines=8> */
[----:B--2---:R-:W-:-:S03]  /*e450*/  IMAD R20, R4, UR5, RZ ;  /* 0x0000000504147c24 */ /* 0x004fc6000f8e02ff */
[----:B------:R-:W2:Y:S01]  /*e460*/  LDL.LU R4, [R1+0xd4] ;  /* 0x0000d40001047983 */ /* 0x000ea20000300800 */
[----:B------:R-:W-:-:S03]  /*e470*/  IMAD R21, R23, UR5, RZ ;  /* 0x0000000517157c24 */ /* 0x000fc6000f8e02ff */
[----:B------:R-:W-:Y:S04]  /*e480*/  STL [R1+0x59ec], R20 ;  /* 0x0059ec1401007387 */ /* 0x000fe80000100800 */
[----:B------:R-:W2:Y:S04]  /*e490*/  LDL.LU R30, [R1+0xd0] ;  /* 0x0000d000011e7983 */ /* 0x000ea80000300800 */
[----:B------:R-:W-:Y:S04]  /*e4a0*/  STL [R1+0x59f0], R21 ;  /* 0x0059f01501007387 */ /* 0x000fe80000100800 */
[----:B------:R-:W2:Y:S01]  /*e4b0*/  LDL.LU R31, [R1+0xcc] ;  /* 0x0000cc00011f7983 */ /* 0x000ea20000300800 */
[----:B---3--:R-:W-:-:S03]  /*e4c0*/  IMAD R22, R22, UR5, RZ ;  /* 0x0000000516167c24 */ /* 0x008fc6000f8e02ff */
[----:B------:R-:W3:Y:S04]  /*e4d0*/  LDL.LU R32, [R1+0xc8] ;  /* 0x0000c80001207983 */ /* 0x000ee80000300800 */
[----:B------:R-:W-:Y:S04]  /*e4e0*/  STL [R1+0x59f4], R22 ;  /* 0x0059f41601007387 */ /* 0x000fe80000100800 */
[----:B------:R-:W3:Y:S04]  /*e4f0*/  LDL.LU R33, [R1+0xc4] ;  /* 0x0000c40001217983 */ /* 0x000ee80000300800 */
[----:B------:R-:W3:Y:S01]  /*e500*/  LDL.LU R34, [R1+0xc0] ;  /* 0x0000c00001227983 */ /* 0x000ee20000300800 */
[----:B----4-:R-:W-:-:S05]  /*e510*/  IMAD R23, R0, UR5, RZ ;  /* 0x0000000500177c24 */ /* 0x010fca000f8e02ff */
[----:B------:R-:W-:Y:S04]  /*e520*/  STL [R1+0x59f8], R23 ;  /* 0x0059f81701007387 */ /* 0x000fe80000100800 */
[----:B------:R-:W4:Y:S04]  /*e530*/  LDL.LU R35, [R1+0xbc] ;  /* 0x0000bc0001237983 */ /* 0x000f280000300800 */
[----:B------:R-:W4:Y:S01]  /*e540*/  LDL.LU R36, [R1+0xb8] ;  /* 0x0000b80001247983 */ /* 0x000f220000300800 */
[----:B-----5:R-:W-:-:S05]  /*e550*/  IMAD R24, R3, UR5, RZ ;  /* 0x0000000503187c24 */ /* 0x020fca000f8e02ff */
[----:B------:R-:W-:Y:S04]  /*e560*/  STL [R1+0x59fc], R24 ;  /* 0x0059fc1801007387 */ /* 0x000fe80000100800 */
[----:B------:R-:W5:Y:S04]  /*e570*/  LDL.LU R37, [R1+0xb4] ;  /* 0x0000b40001257983 */ /* 0x000f680000300800 */
[----:B------:R-:W5:Y:S01]  /*e580*/  LDL.LU R0, [R1+0xb0] ;  /* 0x0000b00001007983 */ /* 0x000f620000300800 */
[----:B------:R-:W-:-:S05]  /*e590*/  IMAD R25, R8, UR5, RZ ;  /* 0x0000000508197c24 */ /* 0x000fca000f8e02ff */
[----:B------:R-:W-:Y:S04]  /*e5a0*/  STL [R1+0x5a00], R25 ;  /* 0x005a001901007387 */ /* 0x000fe80000100800 */
[----:B------:R-:W5:Y:S04]  /*e5b0*/  LDL.LU R3, [R1+0xac] ;  /* 0x0000ac0001037983 */ /* 0x000f680000300800 */
[----:B------:R-:W5:Y:S01]  /*e5c0*/  LDL.LU R8, [R1+0xa8] ;  /* 0x0000a80001087983 */ /* 0x000f620000300800 */
[----:B------:R-:W-:-:S03]  /*e5d0*/  IMAD R26, R2, UR5, RZ ;  /* 0x00000005021a7c24 */ /* 0x000fc6000f8e02ff */
[----:B------:R-:W5:Y:S04]  /*e5e0*/  LDL.LU R2, [R1+0xa4] ;  /* 0x0000a40001027983 */ /* 0x000f680000300800 */
[----:B------:R-:W-:Y:S01]  /*e5f0*/  STL [R1+0x5a04], R26 ;  /* 0x005a041a01007387 */ /* 0x000fe20000100800 */
[----:B------:R-:W-:-:S05]  /*e600*/  IMAD R27, R6, UR5, RZ ;  /* 0x00000005061b7c24 */ /* 0x000fca000f8e02ff */
[----:B------:R-:W-:Y:S04]  /*e610*/  STL [R1+0x5a08], R27 ;  /* 0x005a081b01007387 */ /* 0x000fe80000100800 */
[----:B------:R-:W5:Y:S01]  /*e620*/  LDL.LU R6, [R1+0xa0] ;  /* 0x0000a00001067983 */ /* 0x000f620000300800 */
[----:B------:R-:W-:-:S03]  /*e630*/  IMAD R28, R7, UR5, RZ ;  /* 0x00000005071c7c24 */ /* 0x000fc6000f8e02ff */
[----:B------:R-:W5:Y:S04]  /*e640*/  LDL.LU R7, [R1+0x9c] ;  /* 0x00009c0001077983 */ /* 0x000f680000300800 */
[----:B------:R-:W-:Y:S01]  /*e650*/  STL [R1+0x5a0c], R28 ;  /* 0x005a0c1c01007387 */ /* 0x000fe20000100800 */
[----:B--2---:R-:W-:-:S03]  /*e660*/  IMAD R29, R4, UR5, RZ ;  /* 0x00000005041d7c24 */ /* 0x004fc6000f8e02ff */
[----:B------:R-:W2:Y:S04]  /*e670*/  LDL.LU R4, [R1+0x98] ;  /* 0x0000980001047983 */ /* 0x000ea80000300800 */
[----:B------:R-:W-:Y:S01]  /*e680*/  STL [R1+0x5a10], R29 ;  /* 0x005a101d01007387 */ /* 0x000fe20000100800 */
[----:B------:R-:W-:Y:S02]  /*e690*/  IMAD R30, R30, UR5, RZ ;  /* 0x000000051e1e7c24 */ /* 0x000fe4000f8e02ff */
[----:B------:R-:W-:-:S03]  /*e6a0*/  IMAD R31, R31, UR5, RZ ;  /* 0x000000051f1f7c24 */ /* 0x000fc6000f8e02ff */
[----:B------:R-:W-:Y:S01]  /*e6b0*/  STL [R1+0x5a14], R30 ;  /* 0x005a141e01007387 */ /* 0x000fe20000100800 */
[----:B---3--:R-:W-:-:S03]  /*e6c0*/  IMAD R32, R32, UR5, RZ ;  /* 0x0000000520207c24 */ /* 0x008fc6000f8e02ff */
[----:B------:R-:W-:Y:S01]  /*e6d0*/  STL [R1+0x5a18], R31 ;  /* 0x005a181f01007387 */ /* 0x000fe20000100800 */
[----:B------:R-:W-:-:S03]  /*e6e0*/  IMAD R33, R33, UR5, RZ ;  /* 0x0000000521217c24 */ /* 0x000fc6000f8e02ff */
[----:B------:R-:W-:Y:S01]  /*e6f0*/  STL [R1+0x5a1c], R32 ;  /* 0x005a1c2001007387 */ /* 0x000fe20000100800 */
[----:B------:R-:W-:-:S03]  /*e700*/  IMAD R34, R34, UR5, RZ ;  /* 0x0000000522227c24 */ /* 0x000fc6000f8e02ff */
[----:B------:R-:W-:Y:S04]  /*e710*/  STL [R1+0x5a20], R33 ;  /* 0x005a202101007387 */ /* 0x000fe80000100800 */
[----:B------:R-:W-:Y:S01]  /*e720*/  STL [R1+0x5a24], R34 ;  /* 0x005a242201007387 */ /* 0x000fe20000100800 */
[----:B----4-:R-:W-:Y:S02]  /*e730*/  IMAD R35, R35, UR5, RZ ;  /* 0x0000000523237c24 */ /* 0x010fe4000f8e02ff */
[----:B------:R-:W-:-:S03]  /*e740*/  IMAD R36, R36, UR5, RZ ;  /* 0x0000000524247c24 */ /* 0x000fc6000f8e02ff */
[----:B------:R-:W-:Y:S04]  /*e750*/  STL [R1+0x5a28], R35 ;  /* 0x005a282301007387 */ /* 0x000fe80000100800 */
[----:B------:R-:W-:Y:S01]  /*e760*/  STL [R1+0x5a2c], R36 ;  /* 0x005a2c2401007387 */ /* 0x000fe20000100800 */
[----:B-----5:R-:W-:Y:S02]  /*e770*/  IMAD R37, R37, UR5, RZ ;  /* 0x0000000525257c24 */ /* 0x020fe4000f8e02ff */
[----:B------:R-:W-:-:S03]  /*e780*/  IMAD R38, R0, UR5, RZ ;  /* 0x0000000500267c24 */ /* 0x000fc6000f8e02ff */
[----:B------:R-:W-:Y:S04]  /*e790*/  STL [R1+0x5a30], R37 ;  /* 0x005a302501007387 */ /* 0x000fe80000100800 */
[----:B------:R-:W-:Y:S04]  /*e7a0*/  STL [R1+0x5a34], R38 ;  /* 0x005a342601007387 */ /* 0x000fe80000100800 */
[----:B------:R-:W3:Y:S01]  /*e7b0*/  LDL.LU R0, [R1+0x94] ;  /* 0x0000940001007983 */ /* 0x000ee20000300800 */
[----:B------:R-:W-:-:S03]  /*e7c0*/  IMAD R39, R3, UR5, RZ ;  /* 0x0000000503277c24 */ /* 0x000fc6000f8e02ff */
[----:B------:R-:W4:Y:S01]  /*e7d0*/  LDL.LU R3, [R1+0x90] ;  /* 0x0000900001037983 */ /* 0x000f220000300800 */
[----:B------:R-:W-:-:S03]  /*e7e0*/  IMAD R40, R8, UR5, RZ ;  /* 0x0000000508287c24 */ /* 0x000fc6000f8e02ff */
[----:B------:R-:W5:Y:S01]  /*e7f0*/  LDL.LU R8, [R1+0x8c] ;  /* 0x00008c0001087983 */ /* 0x000f620000300800 */
[----:B------:R-:W-:-:S03]  /*e800*/  IMAD R41, R2, UR5, RZ ;  /* 0x0000000502297c24 */ /* 0x000fc6000f8e02ff */
[----:B------:R-:W5:Y:S01]  /*e810*/  LDL.LU R2, [R1+0x88] ;  /* 0x0000880001027983 */ /* 0x000f620000300800 */
[----:B------:R-:W-:-:S03]  /*e820*/  IMAD R42, R6, UR5, RZ ;  /* 0x00000005062a7c24 */ /* 0x000fc6000f8e02ff */
[----:B------:R-:W5:Y:S01]  /*e830*/  LDL.LU R6, [R1+0x84] ;  /* 0x0000840001067983 */ /* 0x000f620000300800 */
[----:B------:R-:W-:-:S03]  /*e840*/  IMAD R43, R7, UR5, RZ ;  /* 0x00000005072b7c24 */ /* 0x000fc6000f8e02ff */
[----:B------:R-:W5:Y:S01]  /*e850*/  LDL.LU R7, [R1+0x80] ;  /* 0x0000800001077983 */ /* 0x000f620000300800 */
[----:B--2---:R-:W-:-:S03]  /*e860*/  IMAD R44, R4, UR5, RZ ;  /* 0x00000005042c7c24 */ /* 0x004fc6000f8e02ff */
[----:B------:R-:W2:Y:S04]  /*e870*/  LDL.LU R4, [R1+0x7c] ;  /* 0x00007c0001047983 */ /* 0x000ea80000300800 */
[----:B0-----:R-:W2:Y:S04]  /*e880*/  LDL.LU R12, [R1+0x78] ;  /* 0x00007800010c7983 */ /* 0x001ea80000300800 */
[----:B------:R-:W2:Y:S04]  /*e890*/  LDL R11, [R1+0x2bc] ;  /* 0x0002bc00010b7983 */ /* 0x000ea80000100800 */
[----:B------:R-:W2:Y:S04]  /*e8a0*/  LDL R10, [R1+0x2b8] ;  /* 0x0002b800010a7983 */ /* 0x000ea80000100800 */
[----:B------:R-:W2:Y:S04]  /*e8b0*/  LDL R9, [R1+0x2b4] ;  /* 0x0002b40001097983 */ /* 0x000ea80000100800 */
[----:B------:R-:W2:Y:S01]  /*e8c0*/  LDL R61, [R1+0x2b0] ;  /* 0x0002b000013d7983 */ /* 0x000ea20000100800 */
[----:B------:R-:W-:-:S05]  /*e8d0*/  IMAD R5, R5, UR5, RZ ;  /* 0x0000000505057c24 */ /* 0x000fca000f8e02ff */
[----:B-1----:R-:W-:Y:S01]  /*e8e0*/  SHF.R.S32.HI R13, RZ, 0x1f, R5 ;  /* 0x0000001fff0d7819 */ /* 0x002fe20000011405 */
[----:B---3--:R-:W-:-:S05]  /*e8f0*/  IMAD R0, R0, UR5, RZ ;  /* 0x0000000500007c24 */ /* 0x008fca000f8e02ff */
[----:B------:R-:W-:Y:S01]  /*e900*/  STL [R1+0x2c8], R0 ;  /* 0x0002c80001007387 */ /* 0x000fe20000100800 */
[----:B----4-:R-:W-:Y:S02]  /*e910*/  IMAD R3, R3, UR5, RZ ;  /* 0x0000000503037c24 */ /* 0x010fe4000f8e02ff */
[----:B-----5:R-:W-:-:S03]  /*e920*/  IMAD R8, R8, UR5, RZ ;  /* 0x0000000508087c24 */ /* 0x020fc6000f8e02ff */
[----:B------:R-:W-:Y:S01]  /*e930*/  STL [R1+0x2cc], R3 ;  /* 0x0002cc0301007387 */ /* 0x000fe20000100800 */
[----:B------:R-:W-:-:S03]  /*e940*/  IMAD R2, R2, UR5, RZ ;  /* 0x0000000502027c24 */ /* 0x000fc6000f8e02ff */
[----:B------:R-:W-:Y:S04]  /*e950*/  STL [R1+0x2d4], R8 ;  /* 0x0002d40801007387 */ /* 0x000fe80000100800 */
[----:B------:R-:W-:Y:S01]  /*e960*/  STL [R1+0x2dc], R2 ;  /* 0x0002dc0201007387 */ /* 0x000fe20000100800 */
[----:B------:R-:W-:-:S05]  /*e970*/  IMAD R6, R6, UR5, RZ ;  /* 0x0000000506067c24 */ /* 0x000fca000f8e02ff */
[----:B------:R-:W-:Y:S01]  /*e980*/  STL [R1+0x2e4], R6 ;  /* 0x0002e40601007387 */ /* 0x000fe20000100800 */
[----:B------:R-:W-:Y:S02]  /*e990*/  IMAD R7, R7, UR5, RZ ;  /* 0x0000000507077c24 */ /* 0x000fe4000f8e02ff */
[----:B--2---:R-:W-:Y:S02]  /*e9a0*/  IMAD R12, R12, UR5, RZ ;  /* 0x000000050c0c7c24 */ /* 0x004fe4000f8e02ff */
[----:B------:R-:W-:-:S03]  /*e9b0*/  IMAD R4, R4, UR5, RZ ;  /* 0x0000000504047c24 */ /* 0x000fc6000f8e02ff */
[----:B------:R0:W-:Y:S04]  /*e9c0*/  STL [R1+0x2f8], R12 ;  /* 0x0002f80c01007387 */ /* 0x0001e80000100800 */
[----:B------:R-:W-:Y:S01]  /*e9d0*/  STL [R1+0x2ec], R7 ;  /* 0x0002ec0701007387 */ /* 0x000fe20000100800 */
[----:B0-----:R-:W-:Y:S02]  /*e9e0*/  SHF.R.S32.HI R12, RZ, 0x1f, R11 ;  /* 0x0000001fff0c7819 */ /* 0x001fe4000001140b */
[----:B------:R-:W-:Y:S01]  /*e9f0*/  SHF.R.S32.HI R11, RZ, 0x1f, R10 ;  /* 0x0000001fff0b7819 */ /* 0x000fe2000001140a */
[----:B------:R0:W-:Y:S01]  /*ea00*/  STL [R1+0x70], R13 ;  /* 0x0000700d01007387 */ /* 0x0001e20000100800 */
[----:B------:R-:W-:-:S03]  /*ea10*/  SHF.R.S32.HI R10, RZ, 0x1f, R9 ;  /* 0x0000001fff0a7819 */ /* 0x000fc60000011409 */
[----:B------:R-:W-:Y:S01]  /*ea20*/  STL [R1+0x2f0], R4 ;  /* 0x0002f00401007387 */ /* 0x000fe20000100800 */
[----:B------:R-:W-:-:S03]  /*ea30*/  SHF.R.S32.HI R9, RZ, 0x1f, R61 ;  /* 0x0000001fff097819 */ /* 0x000fc6000001143d */
[----:B------:R1:W-:Y:S04]  /*ea40*/  STL [R1+0x238], R12 ;  /* 0x0002380c01007387 */ /* 0x0003e80000100800 */
[----:B------:R2:W-:Y:S04]  /*ea50*/  STL [R1+0x234], R11 ;  /* 0x0002340b01007387 */ /* 0x0005e80000100800 */
[----:B------:R-:W3:Y:S04]  /*ea60*/  LDL R38, [R1+0x2ac] ;  /* 0x0002ac0001267983 */ /* 0x000ee80000100800 */
[----:B------:R4:W-:Y:S04]  /*ea70*/  STL [R1+0x230], R10 ;  /* 0x0002300a01007387 */ /* 0x0009e80000100800 */
[----:B------:R-:W5:Y:S04]  /*ea80*/  LDL R37, [R1+0x2a8] ;  /* 0x0002a80001257983 */ /* 0x000f680000100800 */
[----:B------:R4:W-:Y:S04]  /*ea90*/  STL [R1+0x22c], R9 ;  /* 0x00022c0901007387 */ /* 0x0009e80000100800 */
[----:B------:R-:W5:Y:S04]  /*eaa0*/  LDL R36, [R1+0x2a4] ;  /* 0x0002a40001247983 */ /* 0x000f680000100800 */
        /* <DEDUP_REMOVED lines=22> */
[----:B0-----:R-:W5:Y:S04]  /*ec10*/  LDL R13, [R1+0x248] ;  /* 0x00024800010d7983 */ /* 0x001f680000100800 */
[----:B-1----:R-:W5:Y:S04]  /*ec20*/  LDL R12, [R1+0x244] ;  /* 0x00024400010c7983 */ /* 0x002f680000100800 */
[----:B--2---:R-:W2:Y:S04]  /*ec30*/  LDL R11, [R1+0x240] ;  /* 0x00024000010b7983 */ /* 0x004ea80000100800 */
[----:B----4-:R-:W4:Y:S04]  /*ec40*/  LDL R10, [R1+0x23c] ;  /* 0x00023c00010a7983 */ /* 0x010f280000100800 */
[----:B------:R-:W4:Y:S04]  /*ec50*/  LDL R9, [R1+0x1f0] ;  /* 0x0001f00001097983 */ /* 0x000f280000100800 */
[----:B------:R-:W4:Y:S01]  /*ec60*/  LDL R61, [R1+0x1c4] ;  /* 0x0001c400013d7983 */ /* 0x000f220000100800 */
[----:B---3--:R-:W-:-:S05]  /*ec70*/  SHF.R.S32.HI R38, RZ, 0x1f, R38 ;  /* 0x0000001fff267819 */ /* 0x008fca0000011426 */
[----:B------:R5:W-:Y:S02]  /*ec80*/  STL [R1+0x228], R38 ;  /* 0x0002282601007387 */ /* 0x000be40000100800 */
[----:B-----5:R-:W-:Y:S02]  /*ec90*/  SHF.R.S32.HI R38, RZ, 0x1f, R37 ;  /* 0x0000001fff267819 */ /* 0x020fe40000011425 */
[----:B------:R-:W-:Y:S02]  /*eca0*/  SHF.R.S32.HI R37, RZ, 0x1f, R36 ;  /* 0x0000001fff257819 */ /* 0x000fe40000011424 */
[----:B------:R-:W-:Y:S01]  /*ecb0*/  SHF.R.S32.HI R36, RZ, 0x1f, R35 ;  /* 0x0000001fff247819 */ /* 0x000fe20000011423 */
[----:B------:R0:W-:Y:S01]  /*ecc0*/  STL [R1+0x224], R38 ;  /* 0x0002242601007387 */ /* 0x0001e20000100800 */
[----:B------:R-:W-:-:S03]  /*ecd0*/  SHF.R.S32.HI R35, RZ, 0x1f, R34 ;  /* 0x0000001fff237819 */ /* 0x000fc60000011422 */
        /* <DEDUP_REMOVED lines=45> */
[----:B--2---:R-:W-:-:S03]  /*efb0*/  SHF.R.S32.HI R12, RZ, 0x1f, R11 ;  /* 0x0000001fff0c7819 */ /* 0x004fc6000001140b */
[----:B------:R2:W-:Y:S01]  /*efc0*/  STL [R1+0x1bc], R14 ;  /* 0x0001bc0e01007387 */ /* 0x0005e20000100800 */
[----:B----4-:R-:W-:-:S03]  /*efd0*/  SHF.R.S32.HI R11, RZ, 0x1f, R10 ;  /* 0x0000001fff0b7819 */ /* 0x010fc6000001140a */
[----:B------:R4:W-:Y:S01]  /*efe0*/  STL [R1+0x1b8], R13 ;  /* 0x0001b80d01007387 */ /* 0x0009e20000100800 */
[----:B------:R-:W-:-:S03]  /*eff0*/  SHF.R.S32.HI R10, RZ, 0x1f, R9 ;  /* 0x0000001fff0a7819 */ /* 0x000fc60000011409 */
[----:B------:R4:W-:Y:S01]  /*f000*/  STL [R1+0x1b4], R12 ;  /* 0x0001b40c01007387 */ /* 0x0009e20000100800 */
[----:B------:R-:W-:-:S03]  /*f010*/  SHF.R.S32.HI R9, RZ, 0x1f, R61 ;  /* 0x0000001fff097819 */ /* 0x000fc6000001143d */
[----:B------:R4:W-:Y:S04]  /*f020*/  STL [R1+0x1b0], R11 ;  /* 0x0001b00b01007387 */ /* 0x0009e80000100800 */
[----:B0-----:R-:W4:Y:S04]  /*f030*/  LDL R38, [R1+0x178] ;  /* 0x0001780001267983 */ /* 0x001f280000100800 */
[----:B------:R0:W-:Y:S04]  /*f040*/  STL [R1+0x1ac], R10 ;  /* 0x0001ac0a01007387 */ /* 0x0001e80000100800 */
[----:B-1----:R-:W4:Y:S04]  /*f050*/  LDL R37, [R1+0x148] ;  /* 0x0001480001257983 */ /* 0x002f280000100800 */
[----:B------:R1:W-:Y:S04]  /*f060*/  STL [R1+0x1a8], R9 ;  /* 0x0001a80901007387 */ /* 0x0003e80000100800 */
[----:B---3--:R-:W3:Y:S04]  /*f070*/  LDL R36, [R1+0xf8] ;  /* 0x0000f80001247983 */ /* 0x008ee80000100800 */
[----:B-----5:R-:W5:Y:S04]  /*f080*/  LDL R35, [R1+0x6c] ;  /* 0x00006c0001237983 */ /* 0x020f680000100800 */
        /* <DEDUP_REMOVED lines=20> */
[----:B--2---:R-:W2:Y:S04]  /*f1d0*/  LDL R14, [R1+0x18] ;  /* 0x00001800010e7983 */ /* 0x004ea80000100800 */
[----:B----4-:R-:W4:Y:S04]  /*f1e0*/  LDL R13, [R1+0x14] ;  /* 0x00001400010d7983 */ /* 0x010f280000100800 */
[----:B------:R-:W4:Y:S04]  /*f1f0*/  LDL R12, [R1+0x10] ;  /* 0x00001000010c7983 */ /* 0x000f280000100800 */
[----:B------:R-:W4:Y:S04]  /*f200*/  LDL R11, [R1+0xc] ;  /* 0x00000c00010b7983 */ /* 0x000f280000100800 */
[----:B0-----:R-:W4:Y:S04]  /*f210*/  LDL R10, [R1+0x8] ;  /* 0x00000800010a7983 */ /* 0x001f280000100800 */
[----:B------:R-:W4:Y:S04]  /*f220*/  LDL R61, [R1+0x4] ;  /* 0x00000400013d7983 */ /* 0x000f280000100800 */
[----:B-1----:R-:W4:Y:S01]  /*f230*/  LDL R9, [R1] ;  /* 0x0000000001097983 */ /* 0x002f220000100800 */
[----:B------:R-:W-:-:S05]  /*f240*/  SHF.R.S32.HI R38, RZ, 0x1f, R38 ;  /* 0x0000001fff267819 */ /* 0x000fca0000011426 */
[----:B------:R0:W-:Y:S01]  /*f250*/  STL [R1+0x1a4], R38 ;  /* 0x0001a42601007387 */ /* 0x0001e20000100800 */
[----:B------:R-:W-:-:S03]  /*f260*/  SHF.R.S32.HI R37, RZ, 0x1f, R37 ;  /* 0x0000001fff257819 */ /* 0x000fc60000011425 */
[----:B0-----:R-:W4:Y:S01]  /*f270*/  LDL.LU R38, [R1+0x5a34] ;  /* 0x005a340001267983 */ /* 0x001f220000300800 */
[----:B---3--:R-:W-:-:S03]  /*f280*/  SHF.R.S32.HI R36, RZ, 0x1f, R36 ;  /* 0x0000001fff247819 */ /* 0x008fc60000011424 */
[----:B------:R0:W-:Y:S01]  /*f290*/  STL [R1+0x1a0], R37 ;  /* 0x0001a02501007387 */ /* 0x0001e20000100800 */
[----:B-----5:R-:W-:Y:S02]  /*f2a0*/  SHF.R.S32.HI R35, RZ, 0x1f, R35 ;  /* 0x0000001fff237819 */ /* 0x020fe40000011423 */
[----:B------:R-:W-:Y:S01]  /*f2b0*/  SHF.R.S32.HI R34, RZ, 0x1f, R34 ;  /* 0x0000001fff227819 */ /* 0x000fe20000011422 */
[----:B0-----:R-:W3:Y:S01]  /*f2c0*/  LDL.LU R37, [R1+0x5a30] ;  /* 0x005a300001257983 */ /* 0x001ee20000300800 */
[----:B------:R-:W-:-:S03]  /*f2d0*/  SHF.R.S32.HI R33, RZ, 0x1f, R33 ;  /* 0x0000001fff217819 */ /* 0x000fc60000011421 */
[----:B------:R0:W-:Y:S01]  /*f2e0*/  STL [R1+0x19c], R36 ;  /* 0x00019c2401007387 */ /* 0x0001e20000100800 */
[----:B------:R-:W-:Y:S02]  /*f2f0*/  SHF.R.S32.HI R32, RZ, 0x1f, R32 ;  /* 0x0000001fff207819 */ /* 0x000fe40000011420 */
[----:B------:R-:W-:Y:S01]  /*f300*/  SHF.R.S32.HI R31, RZ, 0x1f, R31 ;  /* 0x0000001fff1f7819 */ /* 0x000fe2000001141f */
[----:B0-----:R-:W5:Y:S04]  /*f310*/  LDL.LU R36, [R1+0x5a2c] ;  /* 0x005a2c0001247983 */ /* 0x001f680000300800 */
[----:B------:R0:W-:Y:S01]  /*f320*/  STL [R1+0x198], R35 ;  /* 0x0001982301007387 */ /* 0x0001e20000100800 */
[----:B------:R-:W-:Y:S02]  /*f330*/  SHF.R.S32.HI R30, RZ, 0x1f, R30 ;  /* 0x0000001fff1e7819 */ /* 0x000fe4000001141e */
[----:B------:R-:W-:Y:S01]  /*f340*/  SHF.R.S32.HI R29, RZ, 0x1f, R29 ;  /* 0x0000001fff1d7819 */ /* 0x000fe2000001141d */
[----:B0-----:R-:W3:Y:S04]  /*f350*/  LDL.LU R35, [R1+0x5a28] ;  /* 0x005a280001237983 */ /* 0x001ee80000300800 */
[----:B------:R0:W-:Y:S01]  /*f360*/  STL [R1+0x194], R34 ;  /* 0x0001942201007387 */ /* 0x0001e20000100800 */
[----:B------:R-:W-:-:S03]  /*f370*/  SHF.R.S32.HI R28, RZ, 0x1f, R28 ;  /* 0x0000001fff1c7819 */ /* 0x000fc6000001141c */
[----:B0-----:R-:W5:Y:S04]  /*f380*/  LDL.LU R34, [R1+0x5a24] ;  /* 0x005a240001227983 */ /* 0x001f680000300800 */
[----:B------:R0:W-:Y:S01]  /*f390*/  STL [R1+0x190], R33 ;  /* 0x0001902101007387 */ /* 0x0001e20000100800 */
[----:B------:R-:W-:-:S03]  /*f3a0*/  SHF.R.S32.HI R27, RZ, 0x1f, R27 ;  /* 0x0000001fff1b7819 */ /* 0x000fc6000001141b */
        /* <DEDUP_REMOVED lines=38> */
[----:B--2---:R-:W-:-:S03]  /*f610*/  SHF.R.S32.HI R14, RZ, 0x1f, R14 ;  /* 0x0000001fff0e7819 */ /* 0x004fc6000001140e */
[----:B0-----:R-:W2:Y:S04]  /*f620*/  LDL.LU R20, [R1+0x59ec] ;  /* 0x0059ec0001147983 */ /* 0x001ea80000300800 */
[----:B------:R0:W-:Y:S01]  /*f630*/  STL [R1+0x154], R19 ;  /* 0x0001541301007387 */ /* 0x0001e20000100800 */
[----:B----4-:R-:W-:-:S03]  /*f640*/  SHF.R.S32.HI R13, RZ, 0x1f, R13 ;  /* 0x0000001fff0d7819 */ /* 0x010fc6000001140d */
[----:B0-----:R-:W4:Y:S04]  /*f650*/  LDL.LU R19, [R1+0x59e8] ;  /* 0x0059e80001137983 */ /* 0x001f280000300800 */
        /* <DEDUP_REMOVED lines=8> */
[----:B0-----:R-:W2:Y:S04]  /*f6e0*/  LDL.LU R16, [R1+0x59dc] ;  /* 0x0059dc0001107983 */ /* 0x001ea80000300800 */
[----:B------:R0:W-:Y:S01]  /*f6f0*/  STL [R1+0x140], R15 ;  /* 0x0001400f01007387 */ /* 0x0001e20000100800 */
[----:B------:R-:W-:-:S03]  /*f700*/  SHF.R.S32.HI R61, RZ, 0x1f, R61 ;  /* 0x0000001fff3d7819 */ /* 0x000fc6000001143d */
[----:B0-----:R-:W4:Y:S04]  /*f710*/  LDL.LU R15, [R1+0x59d8] ;  /* 0x0059d800010f7983 */ /* 0x001f280000300800 */
[----:B------:R0:W-:Y:S04]  /*f720*/  STL [R1+0x13c], R14 ;  /* 0x00013c0e01007387 */ /* 0x0001e80000100800 */
[----:B0-----:R-:W5:Y:S04]  /*f730*/  LDL.LU R14, [R1+0x59d4] ;  /* 0x0059d400010e7983 */ /* 0x001f680000300800 */
[----:B------:R0:W-:Y:S04]  /*f740*/  STL [R1+0x138], R13 ;  /* 0x0001380d01007387 */ /* 0x0001e80000100800 */
[----:B0-----:R-:W3:Y:S04]  /*f750*/  LDL.LU R13, [R1+0x59d0] ;  /* 0x0059d000010d7983 */ /* 0x001ee80000300800 */
[----:B------:R0:W-:Y:S04]  /*f760*/  STL [R1+0x134], R12 ;  /* 0x0001340c01007387 */ /* 0x0001e80000100800 */
[----:B0-----:R-:W2:Y:S04]  /*f770*/  LDL.LU R12, [R1+0x59cc] ;  /* 0x0059cc00010c7983 */ /* 0x001ea80000300800 */
[----:B------:R0:W-:Y:S04]  /*f780*/  STL [R1+0x130], R11 ;  /* 0x0001300b01007387 */ /* 0x0001e80000100800 */
[----:B0-----:R-:W4:Y:S04]  /*f790*/  LDL.LU R11, [R1+0x59c8] ;  /* 0x0059c800010b7983 */ /* 0x001f280000300800 */
[----:B------:R0:W-:Y:S04]  /*f7a0*/  STL [R1+0x12c], R10 ;  /* 0x00012c0a01007387 */ /* 0x0001e80000100800 */
[----:B0-----:R-:W5:Y:S04]  /*f7b0*/  LDL.LU R10, [R1+0x59c4] ;  /* 0x0059c400010a7983 */ /* 0x001f680000300800 */
[----:B------:R0:W-:Y:S04]  /*f7c0*/  STL [R1+0x128], R61 ;  /* 0x0001283d01007387 */ /* 0x0001e80000100800 */
[----:B0-----:R-:W3:Y:S01]  /*f7d0*/  LDL.LU R61, [R1+0x59c0] ;  /* 0x0059c000013d7983 */ /* 0x001ee20000300800 */
[----:B------:R-:W-:-:S05]  /*f7e0*/  SHF.R.S32.HI R9, RZ, 0x1f, R9 ;  /* 0x0000001fff097819 */ /* 0x000fca0000011409 */
[----:B------:R3:W-:Y:S02]  /*f7f0*/  STL [R1+0x124], R9 ;  /* 0x0001240901007387 */ /* 0x0007e40000100800 */
[----:B---3--:R-:W-:-:S05]  /*f800*/  SHF.R.S32.HI R9, RZ, 0x1f, R61 ;  /* 0x0000001fff097819 */ /* 0x008fca000001143d */
[----:B------:R0:W-:Y:S04]  /*f810*/  STL [R1+0x120], R9 ;  /* 0x0001200901007387 */ /* 0x0001e80000100800 */
[----:B0-----:R-:W3:Y:S04]  /*f820*/  LDL.LU R9, [R1+0x59bc] ;  /* 0x0059bc0001097983 */ /* 0x001ee80000300800 */
[----:B------:R3:W-:Y:S01]  /*f830*/  STL [R1+0x5988], R61 ;  /* 0x0059883d01007387 */ /* 0x0007e20000100800 */
[----:B------:R-:W-:Y:S02]  /*f840*/  IMAD R53, R53, UR5, RZ ;  /* 0x0000000535357c24 */ /* 0x000fe4000f8e02ff */
[----:B------:R-:W-:-:S02]  /*f850*/  IMAD R54, R54, UR5, RZ ;  /* 0x0000000536367c24 */ /* 0x000fc4000f8e02ff */
[----:B------:R-:W-:Y:S02]  /*f860*/  IMAD R55, R55, UR5, RZ ;  /* 0x0000000537377c24 */ /* 0x000fe4000f8e02ff */
[----:B------:R-:W-:Y:S02]  /*f870*/  IMAD R56, R56, UR5, RZ ;  /* 0x0000000538387c24 */ /* 0x000fe4000f8e02ff */
[----:B------:R-:W-:Y:S02]  /*f880*/  IMAD R57, R57, UR5, RZ ;  /* 0x0000000539397c24 */ /* 0x000fe4000f8e02ff */
[----:B------:R-:W-:Y:S02]  /*f890*/  IMAD R58, R58, UR5, RZ ;  /* 0x000000053a3a7c24 */ /* 0x000fe4000f8e02ff */
[----:B------:R-:W-:Y:S02]  /*f8a0*/  IMAD R59, R59, UR5, RZ ;  /* 0x000000053b3b7c24 */ /* 0x000fe4000f8e02ff */
[----:B------:R-:W-:Y:S01]  /*f8b0*/  IMAD R60, R60, UR5, RZ ;  /* 0x000000053c3c7c24 */ /* 0x000fe2000f8e02ff */
[----:B------:R-:W-:Y:S01]  /*f8c0*/  ULDC UR5, c[0x0][0x238] ;  /* 0x00008e0000057ab9 */ /* 0x000fe20000000800 */
[----:B---3--:R-:W-:Y:S01]  /*f8d0*/  SHF.R.S32.HI R61, RZ, 0x1f, R9 ;  /* 0x0000001fff3d7819 */ /* 0x008fe20000011409 */
[----:B------:R4:W-:Y:S04]  /*f8e0*/  STL [R1+0x5984], R9 ;  /* 0x0059840901007387 */ /* 0x0009e80000100800 */
[----:B------:R0:W-:Y:S04]  /*f8f0*/  STL [R1+0x11c], R61 ;  /* 0x00011c3d01007387 */ /* 0x0001e80000100800 */
[----:B-----5:R2:W-:Y:S01]  /*f900*/  STL [R1+0x5980], R10 ;  /* 0x0059800a01007387 */ /* 0x0205e20000100800 */
[----:B----4-:R-:W-:-:S02]  /*f910*/  SHF.R.S32.HI R9, RZ, 0x1f, R11 ;  /* 0x0000001fff097819 */ /* 0x010fc4000001140b */
[----:B0-----:R-:W-:Y:S02]  /*f920*/  SHF.R.S32.HI R61, RZ, 0x1f, R10 ;  /* 0x0000001fff3d7819 */ /* 0x001fe4000001140a */
[----:B--2---:R-:W-:-:S03]  /*f930*/  SHF.R.S32.HI R10, RZ, 0x1f, R12 ;  /* 0x0000001fff0a7819 */ /* 0x004fc6000001140c */
[----:B------:R-:W-:Y:S04]  /*f940*/  STL [R1+0x118], R61 ;  /* 0x0001183d01007387 */ /* 0x000fe80000100800 */
[----:B------:R-:W-:Y:S04]  /*f950*/  STL [R1+0x597c], R11 ;  /* 0x00597c0b01007387 */ /* 0x000fe80000100800 */
[----:B------:R0:W-:Y:S04]  /*f960*/  STL [R1+0x114], R9 ;  /* 0x0001140901007387 */ /* 0x0001e80000100800 */
[----:B------:R-:W-:Y:S01]  /*f970*/  STL [R1+0x5978], R12 ;  /* 0x0059780c01007387 */ /* 0x000fe20000100800 */
[----:B0-----:R-:W-:-:S03]  /*f980*/  SHF.R.S32.HI R9, RZ, 0x1f, R13 ;  /* 0x0000001fff097819 */ /* 0x001fc6000001140d */
[----:B------:R0:W-:Y:S04]  /*f990*/  STL [R1+0x110], R10 ;  /* 0x0001100a01007387 */ /* 0x0001e80000100800 */
[----:B------:R-:W-:Y:S04]  /*f9a0*/  STL [R1+0x598c], R13 ;  /* 0x00598c0d01007387 */ /* 0x000fe80000100800 */
[----:B------:R1:W-:Y:S01]  /*f9b0*/  STL [R1+0x10c], R9 ;  /* 0x00010c0901007387 */ /* 0x0003e20000100800 */
[----:B0-----:R-:W-:-:S03]  /*f9c0*/  SHF.R.S32.HI R10, RZ, 0x1f, R14 ;  /* 0x0000001fff0a7819 */ /* 0x001fc6000001140e */
[----:B------:R-:W-:Y:S01]  /*f9d0*/  STL [R1+0x5974], R14 ;  /* 0x0059740e01007387 */ /* 0x000fe20000100800 */
[----:B-1----:R-:W-:-:S03]  /*f9e0*/  SHF.R.S32.HI R9, RZ, 0x1f, R15 ;  /* 0x0000001fff097819 */ /* 0x002fc6000001140f */
[----:B------:R0:W-:Y:S04]  /*f9f0*/  STL [R1+0x108], R10 ;  /* 0x0001080a01007387 */ /* 0x0001e80000100800 */
[----:B------:R-:W-:Y:S04]  /*fa00*/  STL [R1+0x5990], R15 ;  /* 0x0059900f01007387 */ /* 0x000fe80000100800 */
[----:B------:R1:W-:Y:S01]  /*fa10*/  STL [R1+0x104], R9 ;  /* 0x0001040901007387 */ /* 0x0003e20000100800 */
[----:B0-----:R-:W-:-:S03]  /*fa20*/  SHF.R.S32.HI R10, RZ, 0x1f, R16 ;  /* 0x0000001fff0a7819 */ /* 0x001fc60000011410 */
[----:B------:R-:W-:Y:S01]  /*fa30*/  STL [R1+0x5994], R16 ;  /* 0x0059941001007387 */ /* 0x000fe20000100800 */
[----:B------:R-:W-:Y:S02]  /*fa40*/  SHF.R.S32.HI R11, RZ, 0x1f, R18 ;  /* 0x0000001fff0b7819 */ /* 0x000fe40000011412 */
[----:B-1----:R-:W-:Y:S01]  /*fa50*/  SHF.R.S32.HI R9, RZ, 0x1f, R17 ;  /* 0x0000001fff097819 */ /* 0x002fe20000011411 */
[----:B------:R0:W-:Y:S04]  /*fa60*/  STL [R1+0x100], R10 ;  /* 0x0001000a01007387 */ /* 0x0001e80000100800 */
[----:B------:R-:W-:Y:S04]  /*fa70*/  STL [R1+0x5998], R17 ;  /* 0x0059981101007387 */ /* 0x000fe80000100800 */
[----:B------:R1:W-:Y:S01]  /*fa80*/  STL [R1+0xfc], R9 ;  /* 0x0000fc0901007387 */ /* 0x0003e20000100800 */
[----:B0-----:R-:W-:-:S03]  /*fa90*/  SHF.R.S32.HI R10, RZ, 0x1f, R20 ;  /* 0x0000001fff0a7819 */ /* 0x001fc60000011414 */
[----:B------:R0:W-:Y:S01]  /*faa0*/  STL [R1+0xf4], R11 ;  /* 0x0000f40b01007387 */ /* 0x0001e20000100800 */
[----:B-1----:R-:W-:Y:S02]  /*fab0*/  SHF.R.S32.HI R9, RZ, 0x1f, R19 ;  /* 0x0000001fff097819 */ /* 0x002fe40000011413 */
[----:B0-----:R-:W-:-:S03]  /*fac0*/  SHF.R.S32.HI R11, RZ, 0x1f, R21 ;  /* 0x0000001fff0b7819 */ /* 0x001fc60000011415 */
[----:B------:R0:W-:Y:S04]  /*fad0*/  STL [R1+0xf0], R9 ;  /* 0x0000f00901007387 */ /* 0x0001e80000100800 */
[----:B------:R1:W-:Y:S01]  /*fae0*/  STL [R1+0xec], R10 ;  /* 0x0000ec0a01007387 */ /* 0x0003e20000100800 */
[----:B0-----:R-:W-:-:S03]  /*faf0*/  SHF.R.S32.HI R9, RZ, 0x1f, R22 ;  /* 0x0000001fff097819 */ /* 0x001fc60000011416 */
[----:B------:R0:W-:Y:S01]  /*fb00*/  STL [R1+0xe8], R11 ;  /* 0x0000e80b01007387 */ /* 0x0001e20000100800 */
[----:B-1----:R-:W-:-:S03]  /*fb10*/  SHF.R.S32.HI R10, RZ, 0x1f, R23 ;  /* 0x0000001fff0a7819 */ /* 0x002fc60000011417 */
        /* <DEDUP_REMOVED lines=48> */
[----:B------:R-:W2:Y:S04]  /*fe20*/  LDL.LU R14, [R1+0x2bc] ;  /* 0x0002bc00010e7983 */ /* 0x000ea80000300800 */
[----:B------:R1:W-:Y:S04]  /*fe30*/  STL [R1+0x84], R9 ;  /* 0x0000840901007387 */ /* 0x0003e80000100800 */
[----:B------:R3:W-:Y:S01]  /*fe40*/  STL [R1+0x80], R10 ;  /* 0x0000800a01007387 */ /* 0x0007e20000100800 */
[----:B0-----:R-:W-:Y:S02]  /*fe50*/  SHF.R.S32.HI R11, RZ, 0x1f, R50 ;  /* 0x0000001fff0b7819 */ /* 0x001fe40000011432 */
[----:B-1----:R-:W-:-:S02]  /*fe60*/  SHF.R.S32.HI R9, RZ, 0x1f, R48 ;  /* 0x0000001fff097819 */ /* 0x002fc40000011430 */
[----:B---3--:R-:W-:-:S03]  /*fe70*/  SHF.R.S32.HI R10, RZ, 0x1f, R49 ;  /* 0x0000001fff0a7819 */ /* 0x008fc60000011431 */
[----:B------:R0:W-:Y:S01]  /*fe80*/  STL [R1+0x7c], R9 ;  /* 0x00007c0901007387 */ /* 0x0001e20000100800 */
[----:B------:R-:W-:-:S03]  /*fe90*/  SHF.R.S32.HI R12, RZ, 0x1f, R52 ;  /* 0x0000001fff0c7819 */ /* 0x000fc60000011434 */
[----:B0-----:R-:W3:Y:S04]  /*fea0*/  LDL.LU R9, [R1+0x70] ;  /* 0x0000700001097983 */ /* 0x001ee80000300800 */
[----:B------:R0:W-:Y:S04]  /*feb0*/  STL [R1+0x78], R10 ;  /* 0x0000780a01007387 */ /* 0x0001e80000100800 */
[----:B------:R1:W-:Y:S01]  /*fec0*/  STL [R1+0x74], R11 ;  /* 0x0000740b01007387 */ /* 0x0003e20000100800 */
[----:B0-----:R-:W-:Y:S02]  /*fed0*/  SHF.R.S32.HI R10, RZ, 0x1f, R51 ;  /* 0x0000001fff0a7819 */ /* 0x001fe40000011433 */
[----:B-1----:R-:W-:-:S03]  /*fee0*/  SHF.R.S32.HI R11, RZ, 0x1f, R53 ;  /* 0x0000001fff0b7819 */ /* 0x002fc60000011435 */
[----:B------:R0:W-:Y:S01]  /*fef0*/  STL [R1+0x2c4], R10 ;  /* 0x0002c40a01007387 */ /* 0x0001e20000100800 */
[----:B------:R-:W-:-:S03]  /*ff00*/  SHF.R.S32.HI R13, RZ, 0x1f, R56 ;  /* 0x0000001fff0d7819 */ /* 0x000fc60000011438 */
[----:B0-----:R-:W4:Y:S04]  /*ff10*/  LDL.LU R10, [R1+0x2b8] ;  /* 0x0002b800010a7983 */ /* 0x001f280000300800 */
[----:B------:R0:W-:Y:S04]  /*ff20*/  STL [R1+0x2d0], R12 ;  /* 0x0002d00c01007387 */ /* 0x0001e80000100800 */
[----:B------:R1:W-:Y:S01]  /*ff30*/  STL [R1+0x2d8], R11 ;  /* 0x0002d80b01007387 */ /* 0x0003e20000100800 */
[----:B0-----:R-:W-:Y:S02]  /*ff40*/  SHF.R.S32.HI R12, RZ, 0x1f, R54 ;  /* 0x0000001fff0c7819 */ /* 0x001fe40000011436 */
[----:B-1----:R-:W-:-:S03]  /*ff50*/  SHF.R.S32.HI R11, RZ, 0x1f, R55 ;  /* 0x0000001fff0b7819 */ /* 0x002fc60000011437 */
[----:B------:R0:W-:Y:S04]  /*ff60*/  STL [R1+0x2e0], R12 ;  /* 0x0002e00c01007387 */ /* 0x0001e80000100800 */
[----:B------:R1:W-:Y:S01]  /*ff70*/  STL [R1+0x2e8], R11 ;  /* 0x0002e80b01007387 */ /* 0x0003e20000100800 */
[----:B0-----:R-:W-:-:S03]  /*ff80*/  SHF.R.S32.HI R12, RZ, 0x1f, R57 ;  /* 0x0000001fff0c7819 */ /* 0x001fc60000011439 */
[----:B------:R0:W-:Y:S01]  /*ff90*/  STL [R1+0x2f4], R13 ;  /* 0x0002f40d01007387 */ /* 0x0001e20000100800 */
[----:B-1----:R-:W-:-:S03]  /*ffa0*/  SHF.R.S32.HI R11, RZ, 0x1f, R58 ;  /* 0x0000001fff0b7819 */ /* 0x002fc6000001143a */
[----:B------:R-:W5:Y:S04]  /*ffb0*/  LDL.LU R15, [R1+0x238] ;  /* 0x00023800010f7983 */ /* 0x000f680000300800 */
[----:B------:R1:W-:Y:S01]  /*ffc0*/  STL [R1+0x2fc], R12 ;  /* 0x0002fc0c01007387 */ /* 0x0003e20000100800 */
[----:B0-----:R-:W-:-:S03]  /*ffd0*/  SHF.R.S32.HI R13, RZ, 0x1f, R59 ;  /* 0x0000001fff0d7819 */ /* 0x001fc6000001143b */
[----:B------:R0:W-:Y:S04]  /*ffe0*/  STL [R1+0x300], R11 ;  /* 0x0003000b01007387 */ /* 0x0001e80000100800 */
[----:B------:R0:W-:Y:S01]  /*fff0*/  STL [R1+0x304], R13 ;  /* 0x0003040d01007387 */ /* 0x0001e20000100800 */
[----:B-1----:R-:W-:-:S03]  /*10000*/  SHF.R.S32.HI R12, RZ, 0x1f, R0 ;  /* 0x0000001fff0c7819 */ /* 0x002fc60000011400 */
[----:B------:R-:W3:Y:S01]  /*10010*/  LDL.LU R0, [R1+0x59b8] ;  /* 0x0059b80001007983 */ /* 0x000ee20000300800 */
[----:B0-----:R-:W-:Y:S02]  /*10020*/  SHF.R.S32.HI R11, RZ, 0x1f, R60 ;  /* 0x0000001fff0b7819 */ /* 0x001fe4000001143c */
[----:B------:R-:W-:-:S03]  /*10030*/  SHF.R.S32.HI R13, RZ, 0x1f, R3 ;  /* 0x0000001fff0d7819 */ /* 0x000fc60000011403 */
[----:B------:R0:W-:Y:S04]  /*10040*/  STL [R1+0x308], R11 ;  /* 0x0003080b01007387 */ /* 0x0001e80000100800 */
[----:B0-----:R-:W5:Y:S04]  /*10050*/  LDL.LU R11, [R1+0x2b4] ;  /* 0x0002b400010b7983 */ /* 0x001f680000300800 */
[----:B------:R0:W-:Y:S04]  /*10060*/  STL [R1+0x30c], R12 ;  /* 0x00030c0c01007387 */ /* 0x0001e80000100800 */
[----:B------:R-:W4:Y:S01]  /*10070*/  LDL.LU R3, [R1+0x59b4] ;  /* 0x0059b40001037983 */ /* 0x000f220000300800 */
[----:B0-----:R-:W-:-:S03]  /*10080*/  SHF.R.S32.HI R12, RZ, 0x1f, R8 ;  /* 0x0000001fff0c7819 */ /* 0x001fc60000011408 */
[----:B------:R-:W2:Y:S04]  /*10090*/  LDL.LU R8, [R1+0x59b0] ;  /* 0x0059b00001087983 */ /* 0x000ea80000300800 */
[----:B------:R0:W-:Y:S01]  /*100a0*/  STL [R1+0x310], R13 ;  /* 0x0003100d01007387 */ /* 0x0001e20000100800 */
[----:B------:R-:W-:Y:S02]  /*100b0*/  SHF.R.S32.HI R16, RZ, 0x1f, R7 ;  /* 0x0000001fff107819 */ /* 0x000fe40000011407 */
[----:B0-----:R-:W-:Y:S02]  /*100c0*/  SHF.R.S32.HI R13, RZ, 0x1f, R2 ;  /* 0x0000001fff0d7819 */ /* 0x001fe40000011402 */
[----:B------:R-:W3:Y:S04]  /*100d0*/  LDL.LU R2, [R1+0x59ac] ;  /* 0x0059ac0001027983 */ /* 0x000ee80000300800 */
[----:B------:R0:W-:Y:S02]  /*100e0*/  STL [R1+0x314], R12 ;  /* 0x0003140c01007387 */ /* 0x0001e40000100800 */
[----:B0-----:R-:W-:-:S02]  /*100f0*/  SHF.R.S32.HI R12, RZ, 0x1f, R6 ;  /* 0x0000001fff0c7819 */ /* 0x001fc40000011406 */
[----:B------:R-:W5:Y:S04]  /*10100*/  LDL.LU R6, [R1+0x59a8] ;  /* 0x0059a80001067983 */ /* 0x000f680000300800 */
[----:B------:R0:W-:Y:S04]  /*10110*/  STL [R1+0x318], R13 ;  /* 0x0003180d01007387 */ /* 0x0001e80000100800 */
[----:B------:R-:W4:Y:S04]  /*10120*/  LDL.LU R7, [R1+0x59a4] ;  /* 0x0059a40001077983 */ /* 0x000f280000300800 */
[----:B------:R1:W-:Y:S04]  /*10130*/  STL [R1+0x31c], R12 ;  /* 0x00031c0c01007387 */ /* 0x0003e80000100800 */
[----:B0-----:R-:W4:Y:S04]  /*10140*/  LDL.LU R13, [R1+0x234] ;  /* 0x00023400010d7983 */ /* 0x001f280000300800 */
[----:B------:R-:W-:Y:S01]  /*10150*/  STL [R1+0x320], R16 ;  /* 0x0003201001007387 */ /* 0x000fe20000100800 */
[----:B-1----:R-:W-:-:S03]  /*10160*/  SHF.R.S32.HI R12, RZ, 0x1f, R4 ;  /* 0x0000001fff0c7819 */ /* 0x002fc60000011404 */
[----:B------:R-:W4:Y:S04]  /*10170*/  LDL.LU R4, [R1+0x59a0] ;  /* 0x0059a00001047983 */ /* 0x000f280000300800 */
[----:B------:R0:W-:Y:S04]  /*10180*/  STL [R1+0x324], R12 ;  /* 0x0003240c01007387 */ /* 0x0001e80000100800 */
[----:B0-----:R-:W4:Y:S01]  /*10190*/  LDL.LU R12, [R1+0x2b0] ;  /* 0x0002b000010c7983 */ /* 0x001f220000300800 */
[----:B--2---:R-:W-:-:S05]  /*101a0*/  IADD3 R16, P6, R5, R8, RZ ;  /* 0x0000000805107210 */ /* 0x004fca0007fde0ff */
[----:B------:R5:W-:Y:S01]  /*101b0*/  STL [R1+0x5468], R16 ;  /* 0x0054681001007387 */ /* 0x000be20000100800 */
[----:B---3--:R-:W-:-:S05]  /*101c0*/  IADD3 R17, P0, R5, R2, RZ ;  /* 0x0000000205117210 */ /* 0x008fca0007f1e0ff */
[----:B------:R4:W-:Y:S01]  /*101d0*/  STL [R1+0x53dc], R17 ;  /* 0x0053dc1101007387 */ /* 0x0009e20000100800 */
[C---:B-----5:R-:W-:Y:S02]  /*101e0*/  IADD3 R16, P1, R5.reuse, R6, RZ ;  /* 0x0000000605107210 */ /* 0x060fe40007f3e0ff */
[----:B----4-:R-:W-:Y:S02]  /*101f0*/  IADD3 R17, P2, R5, R7, RZ ;  /* 0x0000000705117210 */ /* 0x010fe40007f5e0ff */
[----:B------:R-:W2:Y:S01]  /*10200*/  LDL.LU R5, [R1+0x599c] ;  /* 0x00599c0001057983 */ /* 0x000ea20000300800 */
[----:B------:R-:W-:-:S03]  /*10210*/  IADD3 R61, P3, R14, R8, RZ ;  /* 0x000000080e3d7210 */ /* 0x000fc60007f7e0ff */
[----:B------:R0:W-:Y:S04]  /*10220*/  STL [R1+0x53e0], R16 ;  /* 0x0053e01001007387 */ /* 0x0001e80000100800 */
[----:B------:R-:W-:Y:S04]  /*10230*/  STL [R1+0x53d8], R17 ;  /* 0x0053d81101007387 */ /* 0x000fe80000100800 */
[----:B------:R1:W-:Y:S01]  /*10240*/  STL [R1+0x53cc], R61 ;  /* 0x0053cc3d01007387 */ /* 0x0003e20000100800 */
[----:B0-----:R-:W-:-:S03]  /*10250*/  IADD3 R16, P4, R14, R2, RZ ;  /* 0x000000020e107210 */ /* 0x001fc60007f9e0ff */
[----:B-1----:R-:W3:Y:S01]  /*10260*/  LDL.LU R61, [R1+0x230] ;  /* 0x00023000013d7983 */ /* 0x002ee20000300800 */
[----:B------:R-:W-:-:S03]  /*10270*/  IADD3 R17, P5, R14, R6, RZ ;  /* 0x000000060e117210 */ /* 0x000fc60007fbe0ff */
[----:B------:R0:W-:Y:S04]  /*10280*/  STL [R1+0x53d0], R16 ;  /* 0x0053d01001007387 */ /* 0x0001e80000100800 */
[----:B------:R1:W-:Y:S01]  /*10290*/  STL [R1+0x53d4], R17 ;  /* 0x0053d41101007387 */ /* 0x0003e20000100800 */
[----:B0-----:R-:W-:Y:S01]  /*102a0*/  IMAD.X R16, R9, 0x1, R0, P6 ;  /* 0x0000000109107824 */ /* 0x001fe200030e0600 */
[----:B-1----:R-:W-:-:S04]  /*102b0*/  IADD3 R17, P6, R14, R7, RZ ;  /* 0x000000070e117210 */ /* 0x002fc80007fde0ff */
[----:B------:R0:W-:Y:S04]  /*102c0*/  STL [R1+0x5464], R16 ;  /* 0x0054641001007387 */ /* 0x0001e80000100800 */
[----:B------:R-:W4:Y:S04]  /*102d0*/  LDL.LU R14, [R1+0x2ac] ;  /* 0x0002ac00010e7983 */ /* 0x000f280000300800 */
[----:B------:R1:W-:Y:S01]  /*102e0*/  STL [R1+0x53b8], R17 ;  /* 0x0053b81101007387 */ /* 0x0003e20000100800 */
[----:B0-----:R-:W-:Y:S01]  /*102f0*/  IMAD.X R16, R9, 0x1, R3, P0 ;  /* 0x0000000109107824 */ /* 0x001fe200000e0603 */
[----:B-1----:R-:W-:-:S04]  /*10300*/  IADD3 R17, P0, R10, R8, RZ ;  /* 0x000000080a117210 */ /* 0x002fc80007f1e0ff */
[----:B------:R0:W-:Y:S04]  /*10310*/  STL [R1+0x53c4], R16 ;  /* 0x0053c41001007387 */ /* 0x0001e80000100800 */
[----:B------:R1:W-:Y:S01]  /*10320*/  STL [R1+0x53bc], R17 ;  /* 0x0053bc1101007387 */ /* 0x0003e20000100800 */
[----:B0-----:R-:W-:Y:S01]  /*10330*/  IMAD.X R16, R9, 0x1, R4, P1 ;  /* 0x0000000109107824 */ /* 0x001fe200008e0604 */
[----:B-1----:R-:W-:-:S04]  /*10340*/  IADD3 R17, P1, R10, R2, RZ ;  /* 0x000000020a117210 */ /* 0x002fc80007f3e0ff */
[----:B------:R2:W-:Y:S04]  /*10350*/  STL [R1+0x53c8], R16 ;  /* 0x0053c81001007387 */ /* 0x0005e80000100800 */
[----:B------:R0:W-:Y:S01]  /*10360*/  STL [R1+0x53c0], R17 ;  /* 0x0053c01101007387 */ /* 0x0001e20000100800 */
[----:B--2---:R-:W-:-:S03]  /*10370*/  IMAD.X R16, R9, 0x1, R5, P2 ;  /* 0x0000000109107824 */ /* 0x004fc600010e0605 */
[----:B------:R-:W2:Y:S01]  /*10380*/  LDL.LU R9, [R1+0x22c] ;  /* 0x00022c0001097983 */ /* 0x000ea20000300800 */
[----:B0-----:R-:W-:-:S03]  /*10390*/  IADD3 R17, P2, R10, R6, RZ ;  /* 0x000000060a117210 */ /* 0x001fc60007f5e0ff */
[----:B------:R0:W-:Y:S04]  /*103a0*/  STL [R1+0x53b4], R16 ;  /* 0x0053b41001007387 */ /* 0x0001e80000100800 */
[----:B------:R1:W-:Y:S01]  /*103b0*/  STL [R1+0x53b0], R17 ;  /* 0x0053b01101007387 */ /* 0x0003e20000100800 */
[----:B0-----:R-:W-:Y:S01]  /*103c0*/  IMAD.X R16, R15, 0x1, R0, P3 ;  /* 0x000000010f107824 */ /* 0x001fe200018e0600 */
[----:B-1----:R-:W-:-:S04]  /*103d0*/  IADD3 R17, P3, R10, R7, RZ ;  /* 0x000000070a117210 */ /* 0x002fc80007f7e0ff */
[----:B------:R0:W-:Y:S04]  /*103e0*/  STL [R1+0x53ac], R16 ;  /* 0x0053ac1001007387 */ /* 0x0001e80000100800 */
[----:B------:R-:W5:Y:S04]  /*103f0*/  LDL.LU R10, [R1+0x2a8] ;  /* 0x0002a800010a7983 */ /* 0x000f680000300800 */
        /* <DEDUP_REMOVED lines=9> */
[----:B0-----:R-:W-:-:S03]  /*10490*/  IMAD.X R16, R15, 0x1, R5, P6 ;  /* 0x000000010f107824 */ /* 0x001fc600030e0605 */
[----:B------:R-:W5:Y:S01]  /*104a0*/  LDL.LU R15, [R1+0x228] ;  /* 0x00022800010f7983 */ /* 0x000f620000300800 */
[----:B-1----:R-:W-:-:S03]  /*104b0*/  IADD3 R17, P6, R11, R6, RZ ;  /* 0x000000060b117210 */ /* 0x002fc60007fde0ff */
        /* <DEDUP_REMOVED lines=20> */
[----:B---3--:R-:W-:Y:S01]  /*10600*/  IMAD.X R16, R61, 0x1, R0, P4 ;  /* 0x000000013d107824 */ /* 0x008fe200020e0600 */
[----:B0-----:R-:W-:-:S04]  /*10610*/  IADD3 R17, P4, R12, R7, RZ ;  /* 0x000000070c117210 */ /* 0x001fc80007f9e0ff */
[----:B------:R0:W-:Y:S04]  /*10620*/  STL [R1+0x5370], R16 ;  /* 0x0053701001007387 */ /* 0x0001e80000100800 */
[----:B------:R-:W3:Y:S04]  /*10630*/  LDL.LU R12, [R1+0x2a0] ;  /* 0x0002a000010c7983 */ /* 0x000ee80000300800 */
[----:B------:R4:W-:Y:S01]  /*10640*/  STL [R1+0x5360], R17 ;  /* 0x0053601101007387 */ /* 0x0009e20000100800 */
[----:B0-----:R-:W-:Y:S01]  /*10650*/  IMAD.X R16, R61, 0x1, R3, P5 ;  /* 0x000000013d107824 */ /* 0x001fe200028e0603 */
[----:B----4-:R-:W-:-:S04]  /*10660*/  IADD3 R17, P5, R14, R8, RZ ;  /* 0x000000080e117210 */ /* 0x010fc80007fbe0ff */
[----:B------:R0:W-:Y:S04]  /*10670*/  STL [R1+0x5358], R16 ;  /* 0x0053581001007387 */ /* 0x0001e80000100800 */
[----:B------:R1:W-:Y:S01]  /*10680*/  STL [R1+0x5364], R17 ;  /* 0x0053641101007387 */ /* 0x0003e20000100800 */
[----:B0-----:R-:W-:Y:S01]  /*10690*/  IMAD.X R16, R61, 0x1, R4, P6 ;  /* 0x000000013d107824 */ /* 0x001fe200030e0604 */
[----:B-1----:R-:W-:-:S04]  /*106a0*/  IADD3 R17, P6, R14, R2, RZ ;  /* 0x000000020e117210 */ /* 0x002fc80007fde0ff */
[----:B------:R0:W-:Y:S04]  /*106b0*/  STL [R1+0x535c], R16 ;  /* 0x00535c1001007387 */ /* 0x0001e80000100800 */
[----:B------:R1:W-:Y:S01]  /*106c0*/  STL [R1+0x5368], R17 ;  /* 0x0053681101007387 */ /* 0x0003e20000100800 */
[----:B0-----:R-:W-:-:S03]  /*106d0*/  IMAD.X R16, R61, 0x1, R5, P0 ;  /* 0x000000013d107824 */ /* 0x001fc600000e0605 */
[----:B------:R-:W4:Y:S01]  /*106e0*/  LDL.LU R61, [R1+0x220] ;  /* 0x00022000013d7983 */ /* 0x000f220000300800 */
[----:B-1----:R-:W-:-:S03]  /*106f0*/  IADD3 R17, P0, R14, R6, RZ ;  /* 0x000000060e117210 */ /* 0x002fc60007f1e0ff */
[----:B------:R2:W-:Y:S04]  /*10700*/  STL [R1+0x534c], R16 ;  /* 0x00534c1001007387 */ /* 0x0005e80000100800 */
[----:B------:R0:W-:Y:S01]  /*10710*/  STL [R1+0x5354], R17 ;  /* 0x0053541101007387 */ /* 0x0001e20000100800 */
[----:B--2---:R-:W-:Y:S01]  /*10720*/  IMAD.X R16, R9, 0x1, R0, P1 ;  /* 0x0000000109107824 */ /* 0x004fe200008e0600 */
[----:B0-----:R-:W-:-:S04]  /*10730*/  IADD3 R17, P1, R14, R7, RZ ;  /* 0x000000070e117210 */ /* 0x001fc80007f3e0ff */
[----:B------:R0:W-:Y:S04]  /*10740*/  STL [R1+0x5350], R16 ;  /* 0x0053501001007387 */ /* 0x0001e80000100800 */
[----:B------:R-:W2:Y:S04]  /*10750*/  LDL.LU R14, [R1+0x29c] ;  /* 0x00029c00010e7983 */ /* 0x000ea80000300800 */
[----:B------:R5:W-:Y:S01]  /*10760*/  STL [R1+0x5340], R17 ;  /* 0x0053401101007387 */ /* 0x000be20000100800 */
[----:B0-----:R-:W-:Y:S01]  /*10770*/  IMAD.X R16, R9, 0x1, R3, P2 ;  /* 0x0000000109107824 */ /* 0x001fe200010e0603 */
[----:B-----5:R-:W-:-:S04]  /*10780*/  IADD3 R17, P2, R10, R8, RZ ;  /* 0x000000080a117210 */ /* 0x020fc80007f5e0ff */
        /* <DEDUP_REMOVED lines=35> */
[----:B---3--:R-:W-:-:S04]  /*109c0*/  IADD3 R17, P3, R12, R8, RZ ;  /* 0x000000080c117210 */ /* 0x008fc80007f7e0ff */
[----:B------:R0:W-:Y:S04]  /*109d0*/  STL [R1+0x52f8], R16 ;  /* 0x0052f81001007387 */ /* 0x0001e80000100800 */
[----:B------:R1:W-:Y:S01]  /*109e0*/  STL [R1+0x5304], R17 ;  /* 0x0053041101007387 */ /* 0x0003e20000100800 */
[----:B0-----:R-:W-:Y:S01]  /*109f0*/  IMAD.X R16, R13, 0x1, R4, P4 ;  /* 0x000000010d107824 */ /* 0x001fe200020e0604 */
[----:B-1----:R-:W-:-:S04]  /*10a00*/  IADD3 R17, P4, R12, R2, RZ ;  /* 0x000000020c117210 */ /* 0x002fc80007f9e0ff */
[----:B------:R0:W-:Y:S04]  /*10a10*/  STL [R1+0x52fc], R16 ;  /* 0x0052fc1001007387 */ /* 0x0001e80000100800 */
[----:B------:R1:W-:Y:S01]  /*10a20*/  STL [R1+0x5308], R17 ;  /* 0x0053081101007387 */ /* 0x0003e20000100800 */
[----:B0-----:R-:W-:-:S03]  /*10a30*/  IMAD.X R16, R13, 0x1, R5, P5 ;  /* 0x000000010d107824 */ /* 0x001fc600028e0605 */
[----:B------:R-:W3:Y:S01]  /*10a40*/  LDL.LU R13, [R1+0x214] ;  /* 0x00021400010d7983 */ /* 0x000ee20000300800 */
[----:B-1----:R-:W-:-:S03]  /*10a50*/  IADD3 R17, P5, R12, R6, RZ ;  /* 0x000000060c117210 */ /* 0x002fc60007fbe0ff */
[----:B------:R4:W-:Y:S04]  /*10a60*/  STL [R1+0x52ec], R16 ;  /* 0x0052ec1001007387 */ /* 0x0009e80000100800 */
[----:B------:R0:W-:Y:S01]  /*10a70*/  STL [R1+0x52f4], R17 ;  /* 0x0052f41101007387 */ /* 0x0001e20000100800 */
[----:B----4-:R-:W-:Y:S01]  /*10a80*/  IMAD.X R16, R61, 0x1, R0, P6 ;  /* 0x000000013d107824 */ /* 0x010fe200030e0600 */
[----:B0-----:R-:W-:-:S04]  /*10a90*/  IADD3 R17, P6, R12, R7, RZ ;  /* 0x000000070c117210 */ /* 0x001fc80007fde0ff */
[----:B------:R0:W-:Y:S04]  /*10aa0*/  STL [R1+0x52f0], R16 ;  /* 0x0052f01001007387 */ /* 0x0001e80000100800 */
[----:B------:R-:W4:Y:S04]  /*10ab0*/  LDL.LU R12, [R1+0x290] ;  /* 0x00029000010c7983 */ /* 0x000f280000300800 */
[----:B------:R-:W-:Y:S01]  /*10ac0*/  STL [R1+0x52e0], R17 ;  /* 0x0052e01101007387 */ /* 0x000fe20000100800 */
[----:B0-----:R-:W-:-:S05]  /*10ad0*/  IMAD.X R16, R61, 0x1, R3, P0 ;  /* 0x000000013d107824 */ /* 0x001fca00000e0603 */
[----:B------:R0:W-:Y:S02]  /*10ae0*/  STL [R1+0x52d8], R16 ;  /* 0x0052d81001007387 */ /* 0x0001e40000100800 */
[----:B0-----:R-:W-:Y:S01]  /*10af0*/  IMAD.X R16, R61, 0x1, R4, P1 ;  /* 0x000000013d107824 */ /* 0x001fe200008e0604 */
[----:B--2---:R-:W-:-:S05]  /*10b00*/  IADD3 R17, P0, R14, R8, RZ ;  /* 0x000000080e117210 */ /* 0x004fca0007f1e0ff */
[----:B------:R0:W-:Y:S04]  /*10b10*/  STL [R1+0x52e4], R17 ;  /* 0x0052e41101007387 */ /* 0x0001e80000100800 */
[----:B------:R1:W-:Y:S01]  /*10b20*/  STL [R1+0x52dc], R16 ;  /* 0x0052dc1001007387 */ /* 0x0003e20000100800 */
[----:B0-----:R-:W-:Y:S01]  /*10b30*/  IADD3 R17, P1, R14, R2, RZ ;  /* 0x000000020e117210 */ /* 0x001fe20007f3e0ff */
[----:B-1----:R-:W-:-:S04]  /*10b40*/  IMAD.X R16, R61, 0x1, R5, P2 ;  /* 0x000000013d107824 */ /* 0x002fc800010e0605 */
[----:B------:R0:W-:Y:S04]  /*10b50*/  STL [R1+0x52e8], R17 ;  /* 0x0052e81101007387 */ /* 0x0001e80000100800 */
[----:B------:R-:W2:Y:S04]  /*10b60*/  LDL.LU R61, [R1+0x210] ;  /* 0x00021000013d7983 */ /* 0x000ea80000300800 */
[----:B------:R5:W-:Y:S01]  /*10b70*/  STL [R1+0x52cc], R16 ;  /* 0x0052cc1001007387 */ /* 0x000be20000100800 */
[----:B0-----:R-:W-:-:S05]  /*10b80*/  IADD3 R17, P2, R14, R6, RZ ;  /* 0x000000060e117210 */ /* 0x001fca0007f5e0ff */
[----:B------:R0:W-:Y:S01]  /*10b90*/  STL [R1+0x52d4], R17 ;  /* 0x0052d41101007387 */ /* 0x0001e20000100800 */
[----:B-----5:R-:W-:Y:S01]  /*10ba0*/  IMAD.X R16, R9, 0x1, R0, P3 ;  /* 0x0000000109107824 */ /* 0x020fe200018e0600 */
[----:B0-----:R-:W-:-:S04]  /*10bb0*/  IADD3 R17, P3, R14, R7, RZ ;  /* 0x000000070e117210 */ /* 0x001fc80007f7e0ff */
        /* <DEDUP_REMOVED lines=57> */
[----:B0-----:R-:W-:-:S05]  /*10f50*/  IMAD.X R16, R61, 0x1, R3, P2 ;  /* 0x000000013d107824 */ /* 0x001fca00010e0603 */
[----:B------:R0:W-:Y:S01]  /*10f60*/  STL [R1+0x5258], R16 ;  /* 0x0052581001007387 */ /* 0x0001e20000100800 */
[----:B-----5:R-:W-:Y:S01]  /*10f70*/  IADD3 R17, P2, R14, R8, RZ ;  /* 0x000000080e117210 */ /* 0x020fe20007f5e0ff */
[----:B0-----:R-:W-:-:S04]  /*10f80*/  IMAD.X R16, R61, 0x1, R4, P3 ;  /* 0x000000013d107824 */ /* 0x001fc800018e0604 */
[----:B------:R0:W-:Y:S04]  /*10f90*/  STL [R1+0x5264], R17 ;  /* 0x0052641101007387 */ /* 0x0001e80000100800 */
[----:B------:R1:W-:Y:S01]  /*10fa0*/  STL [R1+0x525c], R16 ;  /* 0x00525c1001007387 */ /* 0x0003e20000100800 */
[----:B0-----:R-:W-:Y:S01]  /*10fb0*/  IADD3 R17, P3, R14, R2, RZ ;  /* 0x000000020e117210 */ /* 0x001fe20007f7e0ff */
[----:B-1----:R-:W-:-:S04]  /*10fc0*/  IMAD.X R16, R61, 0x1, R5, P4 ;  /* 0x000000013d107824 */ /* 0x002fc800020e0605 */
[----:B------:R0:W-:Y:S04]  /*10fd0*/  STL [R1+0x5268], R17 ;  /* 0x0052681101007387 */ /* 0x0001e80000100800 */
[----:B------:R-:W5:Y:S04]  /*10fe0*/  LDL.LU R61, [R1+0x200] ;  /* 0x00020000013d7983 */ /* 0x000f680000300800 */
[----:B------:R1:W-:Y:S01]  /*10ff0*/  STL [R1+0x524c], R16 ;  /* 0x00524c1001007387 */ /* 0x0003e20000100800 */
[----:B0-----:R-:W-:-:S05]  /*11000*/  IADD3 R17, P4, R14, R6, RZ ;  /* 0x000000060e117210 */ /* 0x001fca0007f9e0ff */
[----:B------:R0:W-:Y:S01]  /*11010*/  STL [R1+0x5254], R17 ;  /* 0x0052541101007387 */ /* 0x0001e20000100800 */
[----:B-1----:R-:W-:Y:S01]  /*11020*/  IMAD.X R16, R9, 0x1, R0, P5 ;  /* 0x0000000109107824 */ /* 0x002fe200028e0600 */
        /* <DEDUP_REMOVED lines=58> */
[----:B0-----:R-:W-:-:S05]  /*113d0*/  IMAD.X R16, R61, 0x1, R3, P4 ;  /* 0x000000013d107824 */ /* 0x001fca00020e0603 */
[----:B------:R0:W-:Y:S01]  /*113e0*/  STL [R1+0x51d8], R16 ;  /* 0x0051d81001007387 */ /* 0x0001e20000100800 */
[----:B-1----:R-:W-:Y:S01]  /*113f0*/  IADD3 R17, P4, R14, R8, RZ ;  /* 0x000000080e117210 */ /* 0x002fe20007f9e0ff */
        /* <DEDUP_REMOVED lines=215> */
[----:B---3--:R-:W-:Y:S01]  /*12170*/  IADD3 R17, P3, R14, R8, RZ ;  /* 0x000000080e117210 */ /* 0x008fe20007f7e0ff */
[----:B0-----:R-:W-:-:S04]  /*12180*/  IMAD.X R16, R61, 0x1, R4, P4 ;  /* 0x000000013d107824 */ /* 0x001fc800020e0604 */
[----:B------:R0:W-:Y:S04]  /*12190*/  STL [R1+0x5064], R17 ;  /* 0x0050641101007387 */ /* 0x0001e80000100800 */
[----:B------:R1:W-:Y:S01]  /*121a0*/  STL [R1+0x505c], R16 ;  /* 0x00505c1001007387 */ /* 0x0003e20000100800 */
[----:B0-----:R-:W-:Y:S01]  /*121b0*/  IADD3 R17, P4, R14, R2, RZ ;  /* 0x000000020e117210 */ /* 0x001fe20007f9e0ff */
[----:B-1----:R-:W-:-:S04]  /*121c0*/  IMAD.X R16, R61, 0x1, R5, P5 ;  /* 0x000000013d107824 */ /* 0x002fc800028e0605 */
[----:B------:R0:W-:Y:S04]  /*121d0*/  STL [R1+0x5068], R17 ;  /* 0x0050681101007387 */ /* 0x0001e80000100800 */
[----:B------:R-:W3:Y:S04]  /*121e0*/  LDL.LU R61, [R1+0x1b8] ;  /* 0x0001b800013d7983 */ /* 0x000ee80000300800 */
[----:B------:R4:W-:Y:S01]  /*121f0*/  STL [R1+0x504c], R16 ;  /* 0x00504c1001007387 */ /* 0x0009e20000100800 */
[----:B0-----:R-:W-:-:S05]  /*12200*/  IADD3 R17, P5, R14, R6, RZ ;  /* 0x000000060e117210 */ /* 0x001fca0007fbe0ff */
        /* <DEDUP_REMOVED lines=60> */
[----:B0-----:R-:W-:-:S05]  /*125d0*/  IMAD.X R16, R61, 0x1, R3, P5 ;  /* 0x000000013d107824 */ /* 0x001fca00028e0603 */
[----:B------:R0:W-:Y:S01]  /*125e0*/  STL [R1+0x4fd8], R16 ;  /* 0x004fd81001007387 */ /* 0x0001e20000100800 */
[----:B----4-:R-:W-:Y:S01]  /*125f0*/  IADD3 R17, P5, R14, R8, RZ ;  /* 0x000000080e117210 */ /* 0x010fe20007fbe0ff */
[----:B0-----:R-:W-:-:S04]  /*12600*/  IMAD.X R16, R61, 0x1, R4, P6 ;  /* 0x000000013d107824 */ /* 0x001fc800030e0604 */
[----:B------:R0:W-:Y:S04]  /*12610*/  STL [R1+0x4fe4], R17 ;  /* 0x004fe41101007387 */ /* 0x0001e80000100800 */
[----:B------:R1:W-:Y:S01]  /*12620*/  STL [R1+0x4fdc], R16 ;  /* 0x004fdc1001007387 */ /* 0x0003e20000100800 */
[----:B0-----:R-:W-:Y:S01]  /*12630*/  IADD3 R17, P6, R14, R2, RZ ;  /* 0x000000020e117210 */ /* 0x001fe20007fde0ff */
[----:B-1----:R-:W-:-:S04]  /*12640*/  IMAD.X R16, R61, 0x1, R5, P0 ;  /* 0x000000013d107824 */ /* 0x002fc800000e0605 */
[----:B------:R0:W-:Y:S04]  /*12650*/  STL [R1+0x4fe8], R17 ;  /* 0x004fe81101007387 */ /* 0x0001e80000100800 */
[----:B------:R-:W4:Y:S04]  /*12660*/  LDL.LU R61, [R1+0x1a8] ;  /* 0x0001a800013d7983 */ /* 0x000f280000300800 */
[----:B------:R2:W-:Y:S01]  /*12670*/  STL [R1+0x4fcc], R16 ;  /* 0x004fcc1001007387 */ /* 0x0005e20000100800 */
[----:B0-----:R-:W-:-:S05]  /*12680*/  IADD3 R17, P0, R14, R6, RZ ;  /* 0x000000060e117210 */ /* 0x001fca0007f1e0ff */
        /* <DEDUP_REMOVED lines=400> */
[----:B------:R-:W5:Y:S01]  /*13f90*/  LDL.LU R11, [R1+0x1c] ;  /* 0x00001c00010b7983 */ /* 0x000f620000300800 */
[----:B0-----:R-:W-:-:S03]  /*13fa0*/  IMAD.X R16, R13, 0x1, R3, P6 ;  /* 0x000000010d107824 */ /* 0x001fc600030e0603 */
[----:B------:R0:W-:Y:S04]  /*13fb0*/  STL [R1+0x4d00], R17 ;  /* 0x004d001101007387 */ /* 0x0001e80000100800 */
[----:B------:R1:W-:Y:S01]  /*13fc0*/  STL [R1+0x4cf8], R16 ;  /* 0x004cf81001007387 */ /* 0x0003e20000100800 */
[----:B0-----:R-:W-:Y:S01]  /*13fd0*/  IADD3 R17, P6, R12, R8, RZ ;  /* 0x000000080c117210 */ /* 0x001fe20007fde0ff */
[----:B-1----:R-:W-:-:S04]  /*13fe0*/  IMAD.X R16, R13, 0x1, R4, P0 ;  /* 0x000000010d107824 */ /* 0x002fc800000e0604 */
[----:B------:R-:W-:Y:S04]  /*13ff0*/  STL [R1+0x4d04], R17 ;  /* 0x004d041101007387 */ /* 0x000fe80000100800 */
[----:B------:R0:W-:Y:S02]  /*14000*/  STL [R1+0x4cfc], R16 ;  /* 0x004cfc1001007387 */ /* 0x0001e40000100800 */
[----:B0-----:R-:W-:Y:S02]  /*14010*/  IMAD.X R16, R13, 0x1, R5, P1 ;  /* 0x000000010d107824 */ /* 0x001fe400008e0605 */
[----:B------:R-:W5:Y:S01]  /*14020*/  LDL.LU R13, [R1+0x144] ;  /* 0x00014400010d7983 */ /* 0x000f620000300800 */
[----:B------:R-:W-:-:S05]  /*14030*/  IADD3 R17, P0, R12, R2, RZ ;  /* 0x000000020c117210 */ /* 0x000fca0007f1e0ff */
[----:B------:R0:W-:Y:S04]  /*14040*/  STL [R1+0x4d08], R17 ;  /* 0x004d081101007387 */ /* 0x0001e80000100800 */
[----:B------:R1:W-:Y:S01]  /*14050*/  STL [R1+0x4cec], R16 ;  /* 0x004cec1001007387 */ /* 0x0003e20000100800 */
[----:B0-----:R-:W-:Y:S01]  /*14060*/  IADD3 R17, P1, R12, R6, RZ ;  /* 0x000000060c117210 */ /* 0x001fe20007f3e0ff */
[----:B-1----:R-:W-:-:S04]  /*14070*/  IMAD.X R16, R61, 0x1, R0, P2 ;  /* 0x000000013d107824 */ /* 0x002fc800010e0600 */
[----:B------:R0:W-:Y:S04]  /*14080*/  STL [R1+0x4cf4], R17 ;  /* 0x004cf41101007387 */ /* 0x0001e80000100800 */
[----:B------:R1:W-:Y:S01]  /*14090*/  STL [R1+0x4cf0], R16 ;  /* 0x004cf01001007387 */ /* 0x0003e20000100800 */
[----:B0-----:R-:W-:-:S03]  /*140a0*/  IADD3 R17, P2, R12, R7, RZ ;  /* 0x000000070c117210 */ /* 0x001fc60007f5e0ff */
[----:B------:R-:W5:Y:S01]  /*140b0*/  LDL.LU R12, [R1+0x18] ;  /* 0x00001800010c7983 */ /* 0x000f620000300800 */
[----:B-1----:R-:W-:-:S03]  /*140c0*/  IMAD.X R16, R61, 0x1, R3, P3 ;  /* 0x000000013d107824 */ /* 0x002fc600018e0603 */
[----:B------:R3:W-:Y:S04]  /*140d0*/  STL [R1+0x4ce0], R17 ;  /* 0x004ce01101007387 */ /* 0x0007e80000100800 */
        /* <DEDUP_REMOVED lines=39> */
[----:B------:R0:W-:Y:S04]  /*14350*/  STL [R1+0x4ca4], R17 ;  /* 0x004ca41101007387 */ /* 0x0001e80000100800 */
[----:B------:R1:W-:Y:S01]  /*14360*/  STL [R1+0x4c9c], R16 ;  /* 0x004c9c1001007387 */ /* 0x0003e20000100800 */
[----:B0-----:R-:W-:Y:S01]  /*14370*/  IADD3 R17, P5, R11, R2, RZ ;  /* 0x000000020b117210 */ /* 0x001fe20007fbe0ff */
[----:B-1----:R-:W-:-:S04]  /*14380*/  IMAD.X R16, R15, 0x1, R5, P6 ;  /* 0x000000010f107824 */ /* 0x002fc800030e0605 */
[----:B------:R-:W-:Y:S04]  /*14390*/  STL [R1+0x4ca8], R17 ;  /* 0x004ca81101007387 */ /* 0x000fe80000100800 */
[----:B------:R0:W-:Y:S01]  /*143a0*/  STL [R1+0x4c8c], R16 ;  /* 0x004c8c1001007387 */ /* 0x0001e20000100800 */
[----:B------:R-:W-:-:S03]  /*143b0*/  IADD3 R15, P6, R11, R6, RZ ;  /* 0x000000060b0f7210 */ /* 0x000fc60007fde0ff */
[----:B0-----:R-:W5:Y:S01]  /*143c0*/  LDL.LU R16, [R1+0x138] ;  /* 0x0001380001107983 */ /* 0x001f620000300800 */
[----:B------:R-:W-:-:S03]  /*143d0*/  IMAD.X R17, R13, 0x1, R0, P0 ;  /* 0x000000010d117824 */ /* 0x000fc600000e0600 */
[----:B------:R0:W-:Y:S04]  /*143e0*/  STL [R1+0x4c94], R15 ;  /* 0x004c940f01007387 */ /* 0x0001e80000100800 */
[----:B------:R1:W-:Y:S01]  /*143f0*/  STL [R1+0x4c90], R17 ;  /* 0x004c901101007387 */ /* 0x0003e20000100800 */
[----:B0-----:R-:W-:-:S03]  /*14400*/  IADD3 R15, P0, R11, R7, RZ ;  /* 0x000000070b0f7210 */ /* 0x001fc60007f1e0ff */
[----:B------:R-:W5:Y:S01]  /*14410*/  LDL.LU R11, [R1+0xc] ;  /* 0x00000c00010b7983 */ /* 0x000f620000300800 */
[----:B-1----:R-:W-:-:S03]  /*14420*/  IMAD.X R17, R13, 0x1, R3, P1 ;  /* 0x000000010d117824 */ /* 0x002fc600008e0603 */
[----:B------:R0:W-:Y:S04]  /*14430*/  STL [R1+0x4c80], R15 ;  /* 0x004c800f01007387 */ /* 0x0001e80000100800 */
[----:B------:R1:W-:Y:S01]  /*14440*/  STL [R1+0x4c78], R17 ;  /* 0x004c781101007387 */ /* 0x0003e20000100800 */
[----:B0-----:R-:W-:Y:S01]  /*14450*/  IADD3 R15, P1, R12, R8, RZ ;  /* 0x000000080c0f7210 */ /* 0x001fe20007f3e0ff */
[----:B-1----:R-:W-:-:S04]  /*14460*/  IMAD.X R17, R13, 0x1, R4, P2 ;  /* 0x000000010d117824 */ /* 0x002fc800010e0604 */
[----:B------:R0:W-:Y:S04]  /*14470*/  STL [R1+0x4c84], R15 ;  /* 0x004c840f01007387 */ /* 0x0001e80000100800 */
[----:B------:R1:W-:Y:S01]  /*14480*/  STL [R1+0x4c7c], R17 ;  /* 0x004c7c1101007387 */ /* 0x0003e20000100800 */
[----:B0-----:R-:W-:-:S05]  /*14490*/  IADD3 R15, P2, R12, R2, RZ ;  /* 0x000000020c0f7210 */ /* 0x001fca0007f5e0ff */
[----:B------:R0:W-:Y:S01]  /*144a0*/  STL [R1+0x4c88], R15 ;  /* 0x004c880f01007387 */ /* 0x0001e20000100800 */
[----:B-1----:R-:W-:Y:S01]  /*144b0*/  IMAD.X R17, R13, 0x1, R5, P3 ;  /* 0x000000010d117824 */ /* 0x002fe200018e0605 */
[C---:B------:R-:W-:Y:S02]  /*144c0*/  IADD3 R13, P3, R12.reuse, R6, RZ ;  /* 0x000000060c0d7210 */ /* 0x040fe40007f7e0ff */
[----:B0-----:R-:W5:Y:S04]  /*144d0*/  LDL.LU R15, [R1+0x134] ;  /* 0x00013400010f7983 */ /* 0x001f680000300800 */
[----:B------:R3:W-:Y:S04]  /*144e0*/  STL [R1+0x4c6c], R17 ;  /* 0x004c6c1101007387 */ /* 0x0007e80000100800 */
[----:B------:R0:W-:Y:S01]  /*144f0*/  STL [R1+0x4c74], R13 ;  /* 0x004c740d01007387 */ /* 0x0001e20000100800 */
[----:B---3--:R-:W-:Y:S01]  /*14500*/  IMAD.X R17, R61, 0x1, R0, P4 ;  /* 0x000000013d117824 */ /* 0x008fe200020e0600 */
[----:B0-----:R-:W-:-:S02]  /*14510*/  IADD3 R13, P4, R12, R7, RZ ;  /* 0x000000070c0d7210 */ /* 0x001fc40007f9e0ff */
[----:B------:R-:W3:Y:S04]  /*14520*/  LDL.LU R12, [R1+0x8] ;  /* 0x00000800010c7983 */ /* 0x000ee80000300800 */
[----:B------:R0:W-:Y:S04]  /*14530*/  STL [R1+0x4c70], R17 ;  /* 0x004c701101007387 */ /* 0x0001e80000100800 */
[----:B------:R4:W-:Y:S01]  /*14540*/  STL [R1+0x4c60], R13 ;  /* 0x004c600d01007387 */ /* 0x0009e20000100800 */
[----:B0-----:R-:W-:Y:S01]  /*14550*/  IMAD.X R17, R61, 0x1, R3, P5 ;  /* 0x000000013d117824 */ /* 0x001fe200028e0603 */
[----:B----4-:R-:W-:-:S04]  /*14560*/  IADD3 R13, P5, R14, R8, RZ ;  /* 0x000000080e0d7210 */ /* 0x010fc80007fbe0ff */
[----:B------:R0:W-:Y:S04]  /*14570*/  STL [R1+0x4c58], R17 ;  /* 0x004c581101007387 */ /* 0x0001e80000100800 */
[----:B------:R1:W-:Y:S01]  /*14580*/  STL [R1+0x4c64], R13 ;  /* 0x004c640d01007387 */ /* 0x0003e20000100800 */
[----:B0-----:R-:W-:Y:S01]  /*14590*/  IMAD.X R17, R61, 0x1, R4, P6 ;  /* 0x000000013d117824 */ /* 0x001fe200030e0604 */
[----:B-1----:R-:W-:-:S04]  /*145a0*/  IADD3 R13, P6, R14, R2, RZ ;  /* 0x000000020e0d7210 */ /* 0x002fc80007fde0ff */
[----:B------:R-:W-:Y:S04]  /*145b0*/  STL [R1+0x4c5c], R17 ;  /* 0x004c5c1101007387 */ /* 0x000fe80000100800 */
[----:B------:R0:W-:Y:S04]  /*145c0*/  STL [R1+0x4c68], R13 ;  /* 0x004c680d01007387 */ /* 0x0001e80000100800 */
[----:B0-----:R-:W4:Y:S01]  /*145d0*/  LDL.LU R13, [R1+0x130] ;  /* 0x00013000010d7983 */ /* 0x001f220000300800 */
[----:B------:R-:W-:Y:S01]  /*145e0*/  IMAD.X R17, R61, 0x1, R5, P0 ;  /* 0x000000013d117824 */ /* 0x000fe200000e0605 */
[----:B------:R-:W-:-:S04]  /*145f0*/  IADD3 R61, P0, R14, R6, RZ ;  /* 0x000000060e3d7210 */ /* 0x000fc80007f1e0ff */
[----:B------:R-:W-:Y:S04]  /*14600*/  STL [R1+0x4c4c], R17 ;  /* 0x004c4c1101007387 */ /* 0x000fe80000100800 */
[----:B------:R0:W-:Y:S04]  /*14610*/  STL [R1+0x4c54], R61 ;  /* 0x004c543d01007387 */ /* 0x0001e80000100800 */
[----:B0-----:R-:W4:Y:S01]  /*14620*/  LDL.LU R61, [R1+0x4] ;  /* 0x00000400013d7983 */ /* 0x001f220000300800 */
[----:B--2---:R-:W-:-:S05]  /*14630*/  IMAD.X R17, R9, 0x1, R0, P1 ;  /* 0x0000000109117824 */ /* 0x004fca00008e0600 */
[----:B------:R0:W-:Y:S02]  /*14640*/  STL [R1+0x4c50], R17 ;  /* 0x004c501101007387 */ /* 0x0001e40000100800 */
[----:B0-----:R-:W-:Y:S01]  /*14650*/  IADD3 R17, P1, R14, R7, RZ ;  /* 0x000000070e117210 */ /* 0x001fe20007f3e0ff */
[----:B------:R-:W-:-:S04]  /*14660*/  IMAD.X R14, R9, 0x1, R3, P2 ;  /* 0x00000001090e7824 */ /* 0x000fc800010e0603 */
[----:B------:R5:W-:Y:S04]  /*14670*/  STL [R1+0x4c40], R17 ;  /* 0x004c401101007387 */ /* 0x000be80000100800 */
[----:B------:R0:W-:Y:S01]  /*14680*/  STL [R1+0x4c38], R14 ;  /* 0x004c380e01007387 */ /* 0x0001e20000100800 */
[----:B-----5:R-:W-:Y:S01]  /*14690*/  IADD3 R17, P2, R10, R8, RZ ;  /* 0x000000080a117210 */ /* 0x020fe20007f5e0ff */
[----:B0-----:R-:W-:-:S04]  /*146a0*/  IMAD.X R14, R9, 0x1, R4, P3 ;  /* 0x00000001090e7824 */ /* 0x001fc800018e0604 */
[----:B------:R-:W-:Y:S04]  /*146b0*/  STL [R1+0x4c44], R17 ;  /* 0x004c441101007387 */ /* 0x000fe80000100800 */
[----:B------:R0:W-:Y:S01]  /*146c0*/  STL [R1+0x4c3c], R14 ;  /* 0x004c3c0e01007387 */ /* 0x0001e20000100800 */
[----:B------:R-:W-:-:S03]  /*146d0*/  IMAD.X R9, R9, 0x1, R5, P4 ;  /* 0x0000000109097824 */ /* 0x000fc600020e0605 */
[----:B0-----:R-:W2:Y:S01]  /*146e0*/  LDL.LU R14, [R1+0x12c] ;  /* 0x00012c00010e7983 */ /* 0x001ea20000300800 */
[----:B------:R-:W-:-:S05]  /*146f0*/  IADD3 R17, P3, R10, R2, RZ ;  /* 0x000000020a117210 */ /* 0x000fca0007f7e0ff */
[----:B------:R-:W-:Y:S04]  /*14700*/  STL [R1+0x4c48], R17 ;  /* 0x004c481101007387 */ /* 0x000fe80000100800 */
[----:B------:R0:W-:Y:S04]  /*14710*/  STL [R1+0x4c2c], R9 ;  /* 0x004c2c0901007387 */ /* 0x0001e80000100800 */
[----:B0-----:R-:W5:Y:S01]  /*14720*/  LDL.LU R9, [R1] ;  /* 0x0000000001097983 */ /* 0x001f620000300800 */
[----:B------:R-:W-:-:S05]  /*14730*/  IADD3 R17, P4, R10, R6, RZ ;  /* 0x000000060a117210 */ /* 0x000fca0007f9e0ff */
[----:B------:R0:W-:Y:S02]  /*14740*/  STL [R1+0x4c34], R17 ;  /* 0x004c341101007387 */ /* 0x0001e40000100800 */
[----:B0-----:R-:W-:-:S05]  /*14750*/  IMAD.X R17, R16, 0x1, R0, P5 ;  /* 0x0000000110117824 */ /* 0x001fca00028e0600 */
[----:B------:R0:W-:Y:S02]  /*14760*/  STL [R1+0x4c30], R17 ;  /* 0x004c301101007387 */ /* 0x0001e40000100800 */
[----:B0-----:R-:W-:Y:S01]  /*14770*/  IADD3 R17, P5, R10, R7, RZ ;  /* 0x000000070a117210 */ /* 0x001fe20007fbe0ff */
[----:B------:R-:W-:-:S04]  /*14780*/  IMAD.X R10, R16, 0x1, R3, P6 ;  /* 0x00000001100a7824 */ /* 0x000fc800030e0603 */
[----:B------:R0:W-:Y:S04]  /*14790*/  STL [R1+0x4c20], R17 ;  /* 0x004c201101007387 */ /* 0x0001e80000100800 */
[----:B------:R1:W-:Y:S01]  /*147a0*/  STL [R1+0x4c18], R10 ;  /* 0x004c180a01007387 */ /* 0x0003e20000100800 */
[----:B0-----:R-:W-:-:S03]  /*147b0*/  IADD3 R17, P6, R11, R8, RZ ;  /* 0x000000080b117210 */ /* 0x001fc60007fde0ff */
[----:B-1----:R-:W5:Y:S04]  /*147c0*/  LDL.LU R10, [R1+0x128] ;  /* 0x00012800010a7983 */ /* 0x002f680000300800 */
[----:B------:R0:W-:Y:S02]  /*147d0*/  STL [R1+0x4c24], R17 ;  /* 0x004c241101007387 */ /* 0x0001e40000100800 */
[C---:B0-----:R-:W-:Y:S02]  /*147e0*/  IMAD.X R17, R16.reuse, 0x1, R4, P0 ;  /* 0x0000000110117824 */ /* 0x041fe400000e0604 */
[----:B------:R-:W-:-:S03]  /*147f0*/  IMAD.X R16, R16, 0x1, R5, P1 ;  /* 0x0000000110107824 */ /* 0x000fc600008e0605 */
[----:B------:R0:W-:Y:S02]  /*14800*/  STL [R1+0x4c1c], R17 ;  /* 0x004c1c1101007387 */ /* 0x0001e40000100800 */
[----:B0-----:R-:W-:-:S05]  /*14810*/  IADD3 R17, P0, R11, R2, RZ ;  /* 0x000000020b117210 */ /* 0x001fca0007f1e0ff */
[----:B------:R0:W-:Y:S04]  /*14820*/  STL [R1+0x4c28], R17 ;  /* 0x004c281101007387 */ /* 0x0001e80000100800 */
[----:B0-----:R-:W5:Y:S04]  /*14830*/  LDL.LU R17, [R1+0x5998] ;  /* 0x0059980001117983 */ /* 0x001f680000300800 */
[----:B------:R0:W-:Y:S02]  /*14840*/  STL [R1+0x4c0c], R16 ;  /* 0x004c0c1001007387 */ /* 0x0001e40000100800 */
[----:B0-----:R-:W-:-:S05]  /*14850*/  IADD3 R16, P1, R11, R6, RZ ;  /* 0x000000060b107210 */ /* 0x001fca0007f3e0ff */
[----:B------:R0:W-:Y:S02]  /*14860*/  STL [R1+0x4c14], R16 ;  /* 0x004c141001007387 */ /* 0x0001e40000100800 */
[----:B0-----:R-:W-:-:S05]  /*14870*/  IMAD.X R16, R15, 0x1, R0, P2 ;  /* 0x000000010f107824 */ /* 0x001fca00010e0600 */
[----:B------:R0:W-:Y:S02]  /*14880*/  STL [R1+0x4c10], R16 ;  /* 0x004c101001007387 */ /* 0x0001e40000100800 */
[----:B0-----:R-:W-:Y:S01]  /*14890*/  IADD3 R16, P2, R11, R7, RZ ;  /* 0x000000070b107210 */ /* 0x001fe20007f5e0ff */
[----:B------:R-:W-:-:S04]  /*148a0*/  IMAD.X R11, R15, 0x1, R3, P3 ;  /* 0x000000010f0b7824 */ /* 0x000fc800018e0603 */
[----:B------:R3:W-:Y:S04]  /*148b0*/  STL [R1+0x4c00], R16 ;  /* 0x004c001001007387 */ /* 0x0007e80000100800 */
[----:B------:R0:W-:Y:S01]  /*148c0*/  STL [R1+0x4bf8], R11 ;  /* 0x004bf80b01007387 */ /* 0x0001e20000100800 */
[----:B---3--:R-:W-:-:S03]  /*148d0*/  IADD3 R16, P3, R12, R8, RZ ;  /* 0x000000080c107210 */ /* 0x008fc60007f7e0ff */
[----:B0-----:R-:W3:Y:S04]  /*148e0*/  LDL.LU R11, [R1+0x124] ;  /* 0x00012400010b7983 */ /* 0x001ee80000300800 */
[----:B------:R0:W-:Y:S02]  /*148f0*/  STL [R1+0x4c04], R16 ;  /* 0x004c041001007387 */ /* 0x0001e40000100800 */
[C---:B0-----:R-:W-:Y:S02]  /*14900*/  IMAD.X R16, R15.reuse, 0x1, R4, P4 ;  /* 0x000000010f107824 */ /* 0x041fe400020e0604 */
[----:B------:R-:W-:-:S03]  /*14910*/  IMAD.X R15, R15, 0x1, R5, P5 ;  /* 0x000000010f0f7824 */ /* 0x000fc600028e0605 */
[----:B------:R0:W-:Y:S02]  /*14920*/  STL [R1+0x4bfc], R16 ;  /* 0x004bfc1001007387 */ /* 0x0001e40000100800 */
[----:B0-----:R-:W-:-:S05]  /*14930*/  IADD3 R16, P4, R12, R2, RZ ;  /* 0x000000020c107210 */ /* 0x001fca0007f9e0ff */
[----:B------:R0:W-:Y:S04]  /*14940*/  STL [R1+0x4c08], R16 ;  /* 0x004c081001007387 */ /* 0x0001e80000100800 */
[----:B0-----:R-:W3:Y:S04]  /*14950*/  LDL.LU R16, [R1+0x5994] ;  /* 0x0059940001107983 */ /* 0x001ee80000300800 */
[----:B------:R0:W-:Y:S02]  /*14960*/  STL [R1+0x4bec], R15 ;  /* 0x004bec0f01007387 */ /* 0x0001e40000100800 */
[----:B0-----:R-:W-:-:S05]  /*14970*/  IADD3 R15, P5, R12, R6, RZ ;  /* 0x000000060c0f7210 */ /* 0x001fca0007fbe0ff */
[----:B------:R4:W-:Y:S02]  /*14980*/  STL [R1+0x4bf4], R15 ;  /* 0x004bf40f01007387 */ /* 0x0009e40000100800 */
[----:B----4-:R-:W-:-:S05]  /*14990*/  IMAD.X R15, R13, 0x1, R0, P6 ;  /* 0x000000010d0f7824 */ /* 0x010fca00030e0600 */
[----:B------:R0:W-:Y:S02]  /*149a0*/  STL [R1+0x4bf0], R15 ;  /* 0x004bf00f01007387 */ /* 0x0001e40000100800 */
[----:B0-----:R-:W-:Y:S01]  /*149b0*/  IADD3 R15, P6, R12, R7, RZ ;  /* 0x000000070c0f7210 */ /* 0x001fe20007fde0ff */
[----:B------:R-:W-:-:S04]  /*149c0*/  IMAD.X R12, R13, 0x1, R3, P0 ;  /* 0x000000010d0c7824 */ /* 0x000fc800000e0603 */
[----:B------:R0:W-:Y:S04]  /*149d0*/  STL [R1+0x4be0], R15 ;  /* 0x004be00f01007387 */ /* 0x0001e80000100800 */
[----:B------:R1:W-:Y:S01]  /*149e0*/  STL [R1+0x4bd8], R12 ;  /* 0x004bd80c01007387 */ /* 0x0003e20000100800 */
[----:B0-----:R-:W-:-:S03]  /*149f0*/  IADD3 R15, P0, R61, R8, RZ ;  /* 0x000000083d0f7210 */ /* 0x001fc60007f1e0ff */
[----:B-1----:R-:W4:Y:S04]  /*14a00*/  LDL.LU R12, [R1+0x120] ;  /* 0x00012000010c7983 */ /* 0x002f280000300800 */
[----:B------:R0:W-:Y:S02]  /*14a10*/  STL [R1+0x4be4], R15 ;  /* 0x004be40f01007387 */ /* 0x0001e40000100800 */
[C---:B0-----:R-:W-:Y:S02]  /*14a20*/  IMAD.X R15, R13.reuse, 0x1, R4, P1 ;  /* 0x000000010d0f7824 */ /* 0x041fe400008e0604 */
[----:B------:R-:W-:-:S03]  /*14a30*/  IMAD.X R13, R13, 0x1, R5, P2 ;  /* 0x000000010d0d7824 */ /* 0x000fc600010e0605 */
[----:B------:R0:W-:Y:S02]  /*14a40*/  STL [R1+0x4bdc], R15 ;  /* 0x004bdc0f01007387 */ /* 0x0001e40000100800 */
[----:B0-----:R-:W-:-:S05]  /*14a50*/  IADD3 R15, P1, R61, R2, RZ ;  /* 0x000000023d0f7210 */ /* 0x001fca0007f3e0ff */
[----:B------:R0:W-:Y:S04]  /*14a60*/  STL [R1+0x4be8], R15 ;  /* 0x004be80f01007387 */ /* 0x0001e80000100800 */
[----:B0-----:R-:W4:Y:S04]  /*14a70*/  LDL.LU R15, [R1+0x5990] ;  /* 0x00599000010f7983 */ /* 0x001f280000300800 */
[----:B------:R0:W-:Y:S02]  /*14a80*/  STL [R1+0x4bcc], R13 ;  /* 0x004bcc0d01007387 */ /* 0x0001e40000100800 */
[----:B0-----:R-:W-:-:S05]  /*14a90*/  IADD3 R13, P2, R61, R6, RZ ;  /* 0x000000063d0d7210 */ /* 0x001fca0007f5e0ff */
[----:B------:R2:W-:Y:S02]  /*14aa0*/  STL [R1+0x4bd4], R13 ;  /* 0x004bd40d01007387 */ /* 0x0005e40000100800 */
[----:B--2---:R-:W-:Y:S01]  /*14ab0*/  IMAD.X R13, R14, 0x1, R0, P3 ;  /* 0x000000010e0d7824 */ /* 0x004fe200018e0600 */
[----:B------:R-:W-:-:S04]  /*14ac0*/  IADD3 R61, P3, R61, R7, RZ ;  /* 0x000000073d3d7210 */ /* 0x000fc80007f7e0ff */
[----:B------:R0:W-:Y:S04]  /*14ad0*/  STL [R1+0x4bd0], R13 ;  /* 0x004bd00d01007387 */ /* 0x0001e80000100800 */
[----:B0-----:R-:W2:Y:S04]  /*14ae0*/  LDL.LU R13, [R1+0x598c] ;  /* 0x00598c00010d7983 */ /* 0x001ea80000300800 */
[----:B------:R0:W-:Y:S02]  /*14af0*/  STL [R1+0x4bc0], R61 ;  /* 0x004bc03d01007387 */ /* 0x0001e40000100800 */
[----:B0-----:R-:W-:-:S05]  /*14b00*/  IMAD.X R61, R14, 0x1, R3, P4 ;  /* 0x000000010e3d7824 */ /* 0x001fca00020e0603 */
[----:B------:R5:W-:Y:S02]  /*14b10*/  STL [R1+0x4bb8], R61 ;  /* 0x004bb83d01007387 */ /* 0x000be40000100800 */
[----:B-----5:R-:W-:-:S05]  /*14b20*/  IADD3 R61, P4, R9, R8, RZ ;  /* 0x00000008093d7210 */ /* 0x020fca0007f9e0ff */
[----:B------:R0:W-:Y:S02]  /*14b30*/  STL [R1+0x4bc4], R61 ;  /* 0x004bc43d01007387 */ /* 0x0001e40000100800 */
[----:B0-----:R-:W-:-:S05]  /*14b40*/  IMAD.X R61, R14, 0x1, R4, P5 ;  /* 0x000000010e3d7824 */ /* 0x001fca00028e0604 */
[----:B------:R0:W-:Y:S02]  /*14b50*/  STL [R1+0x4bbc], R61 ;  /* 0x004bbc3d01007387 */ /* 0x0001e40000100800 */
[----:B0-----:R-:W-:-:S05]  /*14b60*/  IADD3 R61, P5, R9, R2, RZ ;  /* 0x00000002093d7210 */ /* 0x001fca0007fbe0ff */
[----:B------:R0:W-:Y:S04]  /*14b70*/  STL [R1+0x4bc8], R61 ;  /* 0x004bc83d01007387 */ /* 0x0001e80000100800 */
[----:B0-----:R-:W5:Y:S01]  /*14b80*/  LDL.LU R61, [R1+0x5988] ;  /* 0x00598800013d7983 */ /* 0x001f620000300800 */
[----:B------:R-:W-:-:S05]  /*14b90*/  IMAD.X R14, R14, 0x1, R5, P6 ;  /* 0x000000010e0e7824 */ /* 0x000fca00030e0605 */
[----:B------:R0:W-:Y:S02]  /*14ba0*/  STL [R1+0x4bac], R14 ;  /* 0x004bac0e01007387 */ /* 0x0001e40000100800 */
[----:B0-----:R-:W-:-:S05]  /*14bb0*/  IADD3 R14, P6, R9, R6, RZ ;  /* 0x00000006090e7210 */ /* 0x001fca0007fde0ff */
[----:B------:R0:W-:Y:S02]  /*14bc0*/  STL [R1+0x4bb4], R14 ;  /* 0x004bb40e01007387 */ /* 0x0001e40000100800 */
[----:B0-----:R-:W-:Y:S01]  /*14bd0*/  IMAD.X R14, R10, 0x1, R0, P0 ;  /* 0x000000010a0e7824 */ /* 0x001fe200000e0600 */
[----:B------:R-:W-:-:S04]  /*14be0*/  IADD3 R9, P0, R9, R7, RZ ;  /* 0x0000000709097210 */ /* 0x000fc80007f1e0ff */
[----:B------:R0:W-:Y:S04]  /*14bf0*/  STL [R1+0x4bb0], R14 ;  /* 0x004bb00e01007387 */ /* 0x0001e80000100800 */
[----:B------:R-:W-:Y:S01]  /*14c00*/  STL [R1+0x4ba0], R9 ;  /* 0x004ba00901007387 */ /* 0x000fe20000100800 */
[----:B0-----:R-:W-:-:S05]  /*14c10*/  IMAD.X R14, R10, 0x1, R3, P1 ;  /* 0x000000010a0e7824 */ /* 0x001fca00008e0603 */
[----:B------:R0:W-:Y:S04]  /*14c20*/  STL [R1+0x4b98], R14 ;  /* 0x004b980e01007387 */ /* 0x0001e80000100800 */
[----:B0-----:R-:W2:Y:S01]  /*14c30*/  LDL.LU R14, [R1+0x118] ;  /* 0x00011800010e7983 */ /* 0x001ea20000300800 */
        /* <DEDUP_REMOVED lines=11> */
[----:B---3--:R-:W-:-:S05]  /*14cf0*/  IMAD.X R10, R11, 0x1, R0, P4 ;  /* 0x000000010b0a7824 */ /* 0x008fca00020e0600 */
[----:B------:R0:W-:Y:S02]  /*14d00*/  STL [R1+0x4b90], R10 ;  /* 0x004b900a01007387 */ /* 0x0001e40000100800 */
[----:B0-----:R-:W-:Y:S02]  /*14d10*/  IADD3 R10, P4, R61, R7, RZ ;  /* 0x000000073d0a7210 */ /* 0x001fe40007f9e0ff */
[----:B------:R-:W3:Y:S04]  /*14d20*/  LDL.LU R61, [R1+0x11c] ;  /* 0x00011c00013d7983 */ /* 0x000ee80000300800 */
        /* <DEDUP_REMOVED lines=14> */
[----:B----4-:R-:W-:Y:S01]  /*14e10*/  IMAD.X R11, R12, 0x1, R0, P1 ;  /* 0x000000010c0b7824 */ /* 0x010fe200008e0600 */
[----:B------:R-:W-:-:S04]  /*14e20*/  IADD3 R9, P1, R9, R7, RZ ;  /* 0x0000000709097210 */ /* 0x000fc80007f3e0ff */
[----:B------:R0:W-:Y:S04]  /*14e30*/  STL [R1+0x4b70], R11 ;  /* 0x004b700b01007387 */ /* 0x0001e80000100800 */
[----:B------:R-:W-:Y:S01]  /*14e40*/  STL [R1+0x4b60], R9 ;  /* 0x004b600901007387 */ /* 0x000fe20000100800 */
[----:B0-----:R-:W-:-:S05]  /*14e50*/  IMAD.X R11, R12, 0x1, R3, P2 ;  /* 0x000000010c0b7824 */ /* 0x001fca00010e0603 */
[----:B------:R0:W-:Y:S02]  /*14e60*/  STL [R1+0x4b58], R11 ;  /* 0x004b580b01007387 */ /* 0x0001e40000100800 */
[----:B0-----:R-:W-:Y:S01]  /*14e70*/  IMAD.X R11, R12, 0x1, R4, P3 ;  /* 0x000000010c0b7824 */ /* 0x001fe200018e0604 */
[----:B-----5:R-:W-:-:S05]  /*14e80*/  IADD3 R9, P2, R10, R8, RZ ;  /* 0x000000080a097210 */ /* 0x020fca0007f5e0ff */
[----:B------:R0:W-:Y:S04]  /*14e90*/  STL [R1+0x4b64], R9 ;  /* 0x004b640901007387 */ /* 0x0001e80000100800 */
[----:B0-----:R-:W4:Y:S04]  /*14ea0*/  LDL.LU R9, [R1+0x110] ;  /* 0x0001100001097983 */ /* 0x001f280000300800 */
        /* <DEDUP_REMOVED lines=26> */
[----:B--2---:R-:W-:-:S05]  /*15050*/  IMAD.X R61, R14, 0x1, R0, P2 ;  /* 0x000000010e3d7824 */ /* 0x004fca00010e0600 */
[----:B------:R0:W-:Y:S02]  /*15060*/  STL [R1+0x4b30], R61 ;  /* 0x004b303d01007387 */ /* 0x0001e40000100800 */
[----:B0-----:R-:W-:Y:S01]  /*15070*/  IADD3 R61, P2, R11, R7, RZ ;  /* 0x000000070b3d7210 */ /* 0x001fe20007f5e0ff */
[----:B------:R-:W-:-:S04]  /*15080*/  IMAD.X R11, R14, 0x1, R3, P3 ;  /* 0x000000010e0b7824 */ /* 0x000fc800018e0603 */
[----:B------:R-:W-:Y:S04]  /*15090*/  STL [R1+0x4b20], R61 ;  /* 0x004b203d01007387 */ /* 0x000fe80000100800 */
[----:B------:R0:W-:Y:S02]  /*150a0*/  STL [R1+0x4b18], R11 ;  /* 0x004b180b01007387 */ /* 0x0001e40000100800 */
[C---:B0-----:R-:W-:Y:S02]  /*150b0*/  IMAD.X R11, R14.reuse, 0x1, R4, P4 ;  /* 0x000000010e0b7824 */ /* 0x041fe400020e0604 */
[----:B------:R-:W-:Y:S01]  /*150c0*/  IMAD.X R14, R14, 0x1, R5, P5 ;  /* 0x000000010e0e7824 */ /* 0x000fe200028e0605 */
[----:B-----5:R-:W-:-:S05]  /*150d0*/  IADD3 R61, P3, R12, R8, RZ ;  /* 0x000000080c3d7210 */ /* 0x020fca0007f7e0ff */
[----:B------:R0:W-:Y:S04]  /*150e0*/  STL [R1+0x4b24], R61 ;  /* 0x004b243d01007387 */ /* 0x0001e80000100800 */
[----:B0-----:R-:W2:Y:S04]  /*150f0*/  LDL.LU R61, [R1+0x108] ;  /* 0x00010800013d7983 */ /* 0x001ea80000300800 */
[----:B------:R0:W-:Y:S02]  /*15100*/  STL [R1+0x4b1c], R11 ;  /* 0x004b1c0b01007387 */ /* 0x0001e40000100800 */
[----:B0-----:R-:W-:-:S05]  /*15110*/  IADD3 R11, P4, R12, R2, RZ ;  /* 0x000000020c0b7210 */ /* 0x001fca0007f9e0ff */
[----:B------:R0:W-:Y:S04]  /*15120*/  STL [R1+0x4b28], R11 ;  /* 0x004b280b01007387 */ /* 0x0001e80000100800 */
[----:B------:R3:W-:Y:S01]  /*15130*/  STL [R1+0x4b0c], R14 ;  /* 0x004b0c0e01007387 */ /* 0x0007e20000100800 */
[----:B0-----:R-:W-:Y:S01]  /*15140*/  IADD3 R11, P5, R12, R6, RZ ;  /* 0x000000060c0b7210 */ /* 0x001fe20007fbe0ff */
[----:B---3--:R-:W-:-:S04]  /*15150*/  IMAD.X R14, R10, 0x1, R0, P6 ;  /* 0x000000010a0e7824 */ /* 0x008fc800030e0600 */
[----:B------:R0:W-:Y:S02]  /*15160*/  STL [R1+0x4b14], R11 ;  /* 0x004b140b01007387 */ /* 0x0001e40000100800 */
[----:B0-----:R-:W-:Y:S02]  /*15170*/  IADD3 R11, P6, R12, R7, RZ ;  /* 0x000000070c0b7210 */ /* 0x001fe40007fde0ff */
[----:B------:R-:W3:Y:S04]  /*15180*/  LDL.LU R12, [R1+0x10c] ;  /* 0x00010c00010c7983 */ /* 0x000ee80000300800 */
[----:B------:R0:W-:Y:S04]  /*15190*/  STL [R1+0x4b10], R14 ;  /* 0x004b100e01007387 */ /* 0x0001e80000100800 */
[----:B------:R1:W-:Y:S01]  /*151a0*/  STL [R1+0x4b00], R11 ;  /* 0x004b000b01007387 */ /* 0x0003e20000100800 */
[----:B0-----:R-:W-:Y:S01]  /*151b0*/  IMAD.X R14, R10, 0x1, R3, P0 ;  /* 0x000000010a0e7824 */ /* 0x001fe200000e0603 */
[----:B-1----:R-:W-:-:S04]  /*151c0*/  IADD3 R11, P0, R13, R8, RZ ;  /* 0x000000080d0b7210 */ /* 0x002fc80007f1e0ff */
[----:B------:R0:W-:Y:S04]  /*151d0*/  STL [R1+0x4af8], R14 ;  /* 0x004af80e01007387 */ /* 0x0001e80000100800 */
[----:B------:R1:W-:Y:S01]  /*151e0*/  STL [R1+0x4b04], R11 ;  /* 0x004b040b01007387 */ /* 0x0003e20000100800 */
[----:B0-----:R-:W-:-:S03]  /*151f0*/  IMAD.X R14, R10, 0x1, R4, P1 ;  /* 0x000000010a0e7824 */ /* 0x001fc600008e0604 */
[----:B-1----:R-:W5:Y:S04]  /*15200*/  LDL.LU R11, [R1+0x104] ;  /* 0x00010400010b7983 */ /* 0x002f680000300800 */
[----:B------:R0:W-:Y:S02]  /*15210*/  STL [R1+0x4afc], R14 ;  /* 0x004afc0e01007387 */ /* 0x0001e40000100800 */
[----:B0-----:R-:W-:-:S05]  /*15220*/  IADD3 R14, P1, R13, R2, RZ ;  /* 0x000000020d0e7210 */ /* 0x001fca0007f3e0ff */
[----:B------:R0:W-:Y:S04]  /*15230*/  STL [R1+0x4b08], R14 ;  /* 0x004b080e01007387 */ /* 0x0001e80000100800 */
[----:B0-----:R-:W2:Y:S01]  /*15240*/  LDL.LU R14, [R1+0x5974] ;  /* 0x00597400010e7983 */ /* 0x001ea20000300800 */
[----:B------:R-:W-:-:S05]  /*15250*/  IMAD.X R10, R10, 0x1, R5, P2 ;  /* 0x000000010a0a7824 */ /* 0x000fca00010e0605 */
[----:B------:R0:W-:Y:S02]  /*15260*/  STL [R1+0x4aec], R10 ;  /* 0x004aec0a01007387 */ /* 0x0001e40000100800 */
[----:B0-----:R-:W-:-:S05]  /*15270*/  IADD3 R10, P2, R13, R6, RZ ;  /* 0x000000060d0a7210 */ /* 0x001fca0007f5e0ff */
[----:B------:R4:W-:Y:S02]  /*15280*/  STL [R1+0x4af4], R10 ;  /* 0x004af40a01007387 */ /* 0x0009e40000100800 */
[----:B----4-:R-:W-:-:S05]  /*15290*/  IMAD.X R10, R9, 0x1, R0, P3 ;  /* 0x00000001090a7824 */ /* 0x010fca00018e0600 */
[----:B------:R0:W-:Y:S02]  /*152a0*/  STL [R1+0x4af0], R10 ;  /* 0x004af00a01007387 */ /* 0x0001e40000100800 */
[----:B0-----:R-:W-:Y:S01]  /*152b0*/  IADD3 R10, P3, R13, R7, RZ ;  /* 0x000000070d0a7210 */ /* 0x001fe20007f7e0ff */
[----:B------:R-:W-:-:S04]  /*152c0*/  IMAD.X R13, R9, 0x1, R3, P4 ;  /* 0x00000001090d7824 */ /* 0x000fc800020e0603 */
[----:B------:R-:W-:Y:S04]  /*152d0*/  STL [R1+0x4ae0], R10 ;  /* 0x004ae00a01007387 */ /* 0x000fe80000100800 */
[----:B------:R0:W-:Y:S02]  /*152e0*/  STL [R1+0x4ad8], R13 ;  /* 0x004ad80d01007387 */ /* 0x0001e40000100800 */
[----:B0-----:R-:W-:Y:S01]  /*152f0*/  IMAD.X R13, R9, 0x1, R4, P5 ;  /* 0x00000001090d7824 */ /* 0x001fe200028e0604 */
[----:B--2---:R-:W-:-:S05]  /*15300*/  IADD3 R10, P4, R14, R8, RZ ;  /* 0x000000080e0a7210 */ /* 0x004fca0007f9e0ff */
[----:B------:R0:W-:Y:S04]  /*15310*/  STL [R1+0x4ae4], R10 ;  /* 0x004ae40a01007387 */ /* 0x0001e80000100800 */
[----:B0-----:R-:W2:Y:S01]  /*15320*/  LDL.LU R10, [R1+0x100] ;  /* 0x00010000010a7983 */ /* 0x001ea20000300800 */
[----:B------:R-:W-:-:S03]  /*15330*/  IMAD.X R9, R9, 0x1, R5, P6 ;  /* 0x0000000109097824 */ /* 0x000fc600030e0605 */
[----:B------:R0:W-:Y:S02]  /*15340*/  STL [R1+0x4adc], R13 ;  /* 0x004adc0d01007387 */ /* 0x0001e40000100800 */
[----:B0-----:R-:W-:-:S05]  /*15350*/  IADD3 R13, P5, R14, R2, RZ ;  /* 0x000000020e0d7210 */ /* 0x001fca0007fbe0ff */
[----:B------:R0:W-:Y:S04]  /*15360*/  STL [R1+0x4ae8], R13 ;  /* 0x004ae80d01007387 */ /* 0x0001e80000100800 */
[----:B------:R3:W-:Y:S01]  /*15370*/  STL [R1+0x4acc], R9 ;  /* 0x004acc0901007387 */ /* 0x0007e20000100800 */
[----:B0-----:R-:W-:Y:S01]  /*15380*/  IADD3 R13, P6, R14, R6, RZ ;  /* 0x000000060e0d7210 */ /* 0x001fe20007fde0ff */
[----:B---3--:R-:W-:-:S04]  /*15390*/  IMAD.X R9, R12, 0x1, R0, P0 ;  /* 0x000000010c097824 */ /* 0x008fc800000e0600 */
[----:B------:R0:W-:Y:S04]  /*153a0*/  STL [R1+0x4ad4], R13 ;  /* 0x004ad40d01007387 */ /* 0x0001e80000100800 */
[----:B------:R1:W-:Y:S01]  /*153b0*/  STL [R1+0x4ad0], R9 ;  /* 0x004ad00901007387 */ /* 0x0003e20000100800 */
[----:B0-----:R-:W-:Y:S01]  /*153c0*/  IADD3 R13, P0, R14, R7, RZ ;  /* 0x000000070e0d7210 */ /* 0x001fe20007f1e0ff */
[----:B-1----:R-:W-:Y:S01]  /*153d0*/  IMAD.X R9, R12, 0x1, R3, P1 ;  /* 0x000000010c097824 */ /* 0x002fe200008e0603 */
[----:B------:R-:W-:-:S03]  /*153e0*/  IADD3 R14, P1, R15, R8, RZ ;  /* 0x000000080f0e7210 */ /* 0x000fc60007f3e0ff */
[----:B------:R0:W-:Y:S04]  /*153f0*/  STL [R1+0x4ac0], R13 ;  /* 0x004ac00d01007387 */ /* 0x0001e80000100800 */
[----:B------:R1:W-:Y:S01]  /*15400*/  STL [R1+0x4ab8], R9 ;  /* 0x004ab80901007387 */ /* 0x0003e20000100800 */
[----:B0-----:R-:W-:-:S03]  /*15410*/  IMAD.X R13, R12, 0x1, R4, P2 ;  /* 0x000000010c0d7824 */ /* 0x001fc600010e0604 */
[----:B-1----:R-:W3:Y:S04]  /*15420*/  LDL.LU R9, [R1+0xfc] ;  /* 0x0000fc0001097983 */ /* 0x002ee80000300800 */
[----:B------:R0:W-:Y:S04]  /*15430*/  STL [R1+0x4ac4], R14 ;  /* 0x004ac40e01007387 */ /* 0x0001e80000100800 */
[----:B------:R1:W-:Y:S01]  /*15440*/  STL [R1+0x4abc], R13 ;  /* 0x004abc0d01007387 */ /* 0x0003e20000100800 */
[C---:B0-----:R-:W-:Y:S01]  /*15450*/  IADD3 R14, P2, R15.reuse, R2, RZ ;  /* 0x000000020f0e7210 */ /* 0x041fe20007f5e0ff */
[----:B-1----:R-:W-:Y:S01]  /*15460*/  IMAD.X R13, R12, 0x1, R5, P3 ;  /* 0x000000010c0d7824 */ /* 0x002fe200018e0605 */
[----:B------:R-:W-:-:S03]  /*15470*/  IADD3 R12, P3, R15, R6, RZ ;  /* 0x000000060f0c7210 */ /* 0x000fc60007f7e0ff */
[----:B------:R0:W-:Y:S04]  /*15480*/  STL [R1+0x4ac8], R14 ;  /* 0x004ac80e01007387 */ /* 0x0001e80000100800 */
[----:B------:R1:W-:Y:S04]  /*15490*/  STL [R1+0x4aac], R13 ;  /* 0x004aac0d01007387 */ /* 0x0003e80000100800 */
[----:B------:R4:W-:Y:S01]  /*154a0*/  STL [R1+0x4ab4], R12 ;  /* 0x004ab40c01007387 */ /* 0x0009e20000100800 */
[----:B0-----:R-:W-:Y:S01]  /*154b0*/  IMAD.X R14, R61, 0x1, R0, P4 ;  /* 0x000000013d0e7824 */ /* 0x001fe200020e0600 */
[----:B-1----:R-:W-:-:S04]  /*154c0*/  IADD3 R13, P4, R15, R7, RZ ;  /* 0x000000070f0d7210 */ /* 0x002fc80007f9e0ff */
[----:B------:R0:W-:Y:S01]  /*154d0*/  STL [R1+0x4ab0], R14 ;  /* 0x004ab00e01007387 */ /* 0x0001e20000100800 */
[----:B----4-:R-:W-:-:S03]  /*154e0*/  IMAD.X R12, R61, 0x1, R3, P5 ;  /* 0x000000013d0c7824 */ /* 0x010fc600028e0603 */
[----:B------:R1:W-:Y:S04]  /*154f0*/  STL [R1+0x4aa0], R13 ;  /* 0x004aa00d01007387 */ /* 0x0003e80000100800 */
[----:B------:R4:W-:Y:S01]  /*15500*/  STL [R1+0x4a98], R12 ;  /* 0x004a980c01007387 */ /* 0x0009e20000100800 */
[C---:B0-----:R-:W-:Y:S01]  /*15510*/  IADD3 R14, P5, R16.reuse, R8, RZ ;  /* 0x00000008100e7210 */ /* 0x041fe20007fbe0ff */
[C---:B-1----:R-:W-:Y:S02]  /*15520*/  IMAD.X R13, R61.reuse, 0x1, R4, P6 ;  /* 0x000000013d0d7824 */ /* 0x042fe400030e0604 */
[----:B----4-:R-:W4:Y:S04]  /*15530*/  LDL.LU R12, [R1+0xf4] ;  /* 0x0000f400010c7983 */ /* 0x010f280000300800 */
        /* <DEDUP_REMOVED lines=8> */
[----:B-----5:R-:W-:Y:S01]  /*155c0*/  IMAD.X R14, R11, 0x1, R0, P1 ;  /* 0x000000010b0e7824 */ /* 0x020fe200008e0600 */
[----:B0-----:R-:W-:-:S04]  /*155d0*/  IADD3 R13, P1, R16, R7, RZ ;  /* 0x00000007100d7210 */ /* 0x001fc80007f3e0ff */
[----:B------:R0:W-:Y:S01]  /*155e0*/  STL [R1+0x4a90], R14 ;  /* 0x004a900e01007387 */ /* 0x0001e20000100800 */
[----:B-1----:R-:W-:-:S03]  /*155f0*/  IMAD.X R15, R11, 0x1, R3, P2 ;  /* 0x000000010b0f7824 */ /* 0x002fc600010e0603 */
[----:B------:R1:W-:Y:S04]  /*15600*/  STL [R1+0x4a80], R13 ;  /* 0x004a800d01007387 */ /* 0x0003e80000100800 */
[----:B------:R-:W-:Y:S01]  /*15610*/  STL [R1+0x4a78], R15 ;  /* 0x004a780f01007387 */ /* 0x000fe20000100800 */
[----:B0-----:R-:W-:-:S03]  /*15620*/  IADD3 R14, P2, R17, R8, RZ ;  /* 0x00000008110e7210 */ /* 0x001fc60007f5e0ff */
[----:B------:R-:W5:Y:S01]  /*15630*/  LDL.LU R61, [R1+0xf0] ;  /* 0x0000f000013d7983 */ /* 0x000f620000300800 */
[----:B-1----:R-:W-:-:S03]  /*15640*/  IMAD.X R13, R11, 0x1, R4, P3 ;  /* 0x000000010b0d7824 */ /* 0x002fc600018e0604 */
[----:B------:R0:W-:Y:S04]  /*15650*/  STL [R1+0x4a84], R14 ;  /* 0x004a840e01007387 */ /* 0x0001e80000100800 */
[----:B------:R1:W-:Y:S01]  /*15660*/  STL [R1+0x4a7c], R13 ;  /* 0x004a7c0d01007387 */ /* 0x0003e20000100800 */
[----:B0-----:R-:W-:Y:S01]  /*15670*/  IADD3 R14, P3, R17, R2, RZ ;  /* 0x00000002110e7210 */ /* 0x001fe20007f7e0ff */
[----:B-1----:R-:W-:Y:S01]  /*15680*/  IMAD.X R13, R11, 0x1, R5, P4 ;  /* 0x000000010b0d7824 */ /* 0x002fe200020e0605 */
[----:B------:R-:W-:-:S03]  /*15690*/  IADD3 R11, P4, R17, R6, RZ ;  /* 0x00000006110b7210 */ /* 0x000fc60007f9e0ff */
[----:B------:R2:W-:Y:S04]  /*156a0*/  STL [R1+0x4a88], R14 ;  /* 0x004a880e01007387 */ /* 0x0005e80000100800 */
[----:B------:R0:W-:Y:S04]  /*156b0*/  STL [R1+0x4a6c], R13 ;  /* 0x004a6c0d01007387 */ /* 0x0001e80000100800 */
[----:B------:R1:W-:Y:S01]  /*156c0*/  STL [R1+0x4a74], R11 ;  /* 0x004a740b01007387 */ /* 0x0003e20000100800 */
[C---:B--2---:R-:W-:Y:S01]  /*156d0*/  IMAD.X R14, R10.reuse, 0x1, R0, P5 ;  /* 0x000000010a0e7824 */ /* 0x044fe200028e0600 */
[----:B0-----:R-:W-:Y:S01]  /*156e0*/  IADD3 R13, P5, R17, R7, RZ ;  /* 0x00000007110d7210 */ /* 0x001fe20007fbe0ff */
[----:B-1----:R-:W-:-:S03]  /*156f0*/  IMAD.X R11, R10, 0x1, R3, P6 ;  /* 0x000000010a0b7824 */ /* 0x002fc600030e0603 */
[----:B------:R-:W-:Y:S04]  /*15700*/  STL [R1+0x4a70], R14 ;  /* 0x004a700e01007387 */ /* 0x000fe80000100800 */
[----:B------:R-:W-:Y:S04]  /*15710*/  STL [R1+0x4a60], R13 ;  /* 0x004a600d01007387 */ /* 0x000fe80000100800 */
[----:B------:R0:W-:Y:S04]  /*15720*/  STL [R1+0x4a58], R11 ;  /* 0x004a580b01007387 */ /* 0x0001e80000100800 */
[----:B0-----:R-:W2:Y:S01]  /*15730*/  LDL.LU R11, [R1+0xec] ;  /* 0x0000ec00010b7983 */ /* 0x001ea20000300800 */
[----:B------:R-:W-:Y:S01]  /*15740*/  IADD3 R14, P6, R18, R8, RZ ;  /* 0x00000008120e7210 */ /* 0x000fe20007fde0ff */
[----:B------:R-:W-:-:S04]  /*15750*/  IMAD.X R13, R10, 0x1, R4, P0 ;  /* 0x000000010a0d7824 */ /* 0x000fc800000e0604 */
        /* <DEDUP_REMOVED lines=8> */
[C---:B---3--:R-:W-:Y:S01]  /*157e0*/  IMAD.X R14, R9.reuse, 0x1, R0, P2 ;  /* 0x00000001090e7824 */ /* 0x048fe200010e0600 */
[----:B0-----:R-:W-:Y:S01]  /*157f0*/  IADD3 R13, P2, R18, R7, RZ ;  /* 0x00000007120d7210 */ /* 0x001fe20007f5e0ff */
[----:B-1----:R-:W-:-:S03]  /*15800*/  IMAD.X R10, R9, 0x1, R3, P3 ;  /* 0x00000001090a7824 */ /* 0x002fc600018e0603 */
[----:B------:R0:W-:Y:S04]  /*15810*/  STL [R1+0x4a50], R14 ;  /* 0x004a500e01007387 */ /* 0x0001e80000100800 */
[----:B------:R1:W-:Y:S04]  /*15820*/  STL [R1+0x4a40], R13 ;  /* 0x004a400d01007387 */ /* 0x0003e80000100800 */
[----:B------:R3:W-:Y:S01]  /*15830*/  STL [R1+0x4a38], R10 ;  /* 0x004a380a01007387 */ /* 0x0007e20000100800 */
[----:B0-----:R-:W-:Y:S01]  /*15840*/  IADD3 R14, P3, R19, R8, RZ ;  /* 0x00000008130e7210 */ /* 0x001fe20007f7e0ff */
[----:B-1----:R-:W-:-:S02]  /*15850*/  IMAD.X R13, R9, 0x1, R4, P4 ;  /* 0x00000001090d7824 */ /* 0x002fc400020e0604 */
[----:B---3--:R-:W3:Y:S04]  /*15860*/  LDL.LU R10, [R1+0xe8] ;  /* 0x0000e800010a7983 */ /* 0x008ee80000300800 */
        /* <DEDUP_REMOVED lines=8> */
[----:B----4-:R-:W-:Y:S01]  /*158f0*/  IMAD.X R14, R12, 0x1, R0, P6 ;  /* 0x000000010c0e7824 */ /* 0x010fe200030e0600 */
[----:B0-----:R-:W-:-:S04]  /*15900*/  IADD3 R13, P6, R19, R7, RZ ;  /* 0x00000007130d7210 */ /* 0x001fc80007fde0ff */
[----:B------:R0:W-:Y:S01]  /*15910*/  STL [R1+0x4a30], R14 ;  /* 0x004a300e01007387 */ /* 0x0001e20000100800 */
[----:B-1----:R-:W-:-:S03]  /*15920*/  IMAD.X R9, R12, 0x1, R3, P0 ;  /* 0x000000010c097824 */ /* 0x002fc600000e0603 */
[----:B------:R1:W-:Y:S04]  /*15930*/  STL [R1+0x4a20], R13 ;  /* 0x004a200d01007387 */ /* 0x0003e80000100800 */
[----:B------:R4:W-:Y:S01]  /*15940*/  STL [R1+0x4a18], R9 ;  /* 0x004a180901007387 */ /* 0x0009e20000100800 */
[----:B0-----:R-:W-:Y:S01]  /*15950*/  IADD3 R14, P0, R20, R8, RZ ;  /* 0x00000008140e7210 */ /* 0x001fe20007f1e0ff */
[----:B-1----:R-:W-:Y:S02]  /*15960*/  IMAD.X R13, R12, 0x1, R4, P1 ;  /* 0x000000010c0d7824 */ /* 0x002fe400008e0604 */
[----:B----4-:R-:W4:Y:S04]  /*15970*/  LDL.LU R9, [R1+0xe4] ;  /* 0x0000e40001097983 */ /* 0x010f280000300800 */
        /* <DEDUP_REMOVED lines=13> */
[----:B------:R5:W-:Y:S01]  /*15a50*/  STL [R1+0x49f8], R12 ;  /* 0x0049f80c01007387 */ /* 0x000be20000100800 */
[----:B0-----:R-:W-:Y:S01]  /*15a60*/  IADD3 R14, P4, R21, R8, RZ ;  /* 0x00000008150e7210 */ /* 0x001fe20007f9e0ff */
[----:B-1----:R-:W-:Y:S02]  /*15a70*/  IMAD.X R13, R61, 0x1, R4, P5 ;  /* 0x000000013d0d7824 */ /* 0x002fe400028e0604 */
[----:B-----5:R-:W5:Y:S04]  /*15a80*/  LDL.LU R12, [R1+0xe0] ;  /* 0x0000e000010c7983 */ /* 0x020f680000300800 */
        /* <DEDUP_REMOVED lines=8> */
[----:B--2---:R-:W-:Y:S01]  /*15b10*/  IMAD.X R14, R11, 0x1, R0, P0 ;  /* 0x000000010b0e7824 */ /* 0x004fe200000e0600 */
[----:B0-----:R-:W-:Y:S01]  /*15b20*/  IADD3 R13, P0, R21, R7, RZ ;  /* 0x00000007150d7210 */ /* 0x001fe20007f1e0ff */
[----:B-1----:R-:W-:-:S03]  /*15b30*/  IMAD.X R15, R11, 0x1, R3, P1 ;  /* 0x000000010b0f7824 */ /* 0x002fc600008e0603 */
[----:B------:R0:W-:Y:S04]  /*15b40*/  STL [R1+0x49f0], R14 ;  /* 0x0049f00e01007387 */ /* 0x0001e80000100800 */
[----:B------:R1:W-:Y:S04]  /*15b50*/  STL [R1+0x49e0], R13 ;  /* 0x0049e00d01007387 */ /* 0x0003e80000100800 */
[----:B------:R-:W-:Y:S04]  /*15b60*/  STL [R1+0x49d8], R15 ;  /* 0x0049d80f01007387 */ /* 0x000fe80000100800 */
[----:B------:R-:W2:Y:S01]  /*15b70*/  LDL.LU R61, [R1+0xdc] ;  /* 0x0000dc00013d7983 */ /* 0x000ea20000300800 */
[----:B0-----:R-:W-:Y:S01]  /*15b80*/  IADD3 R14, P1, R22, R8, RZ ;  /* 0x00000008160e7210 */ /* 0x001fe20007f3e0ff */
[----:B-1----:R-:W-:-:S04]  /*15b90*/  IMAD.X R13, R11, 0x1, R4, P2 ;  /* 0x000000010b0d7824 */ /* 0x002fc800010e0604 */
        /* <DEDUP_REMOVED lines=8> */
[----:B---3--:R-:W-:Y:S01]  /*15c20*/  IMAD.X R14, R10, 0x1, R0, P4 ;  /* 0x000000010a0e7824 */ /* 0x008fe200020e0600 */
        /* <DEDUP_REMOVED lines=39> */
[C---:B0-----:R-:W-:Y:S01]  /*15ea0*/  IADD3 R14, P6, R25.reuse, R8, RZ ;  /* 0x00000008190e7210 */ /* 0x041fe20007fde0ff */
[C---:B-1----:R-:W-:Y:S02]  /*15eb0*/  IMAD.X R13, R12.reuse, 0x1, R4, P0 ;  /* 0x000000010c0d7824 */ /* 0x042fe400000e0604 */
[----:B-----5:R-:W5:Y:S04]  /*15ec0*/  LDL.LU R9, [R1+0xd0] ;  /* 0x0000d00001097983 */ /* 0x020f680000300800 */
        /* <DEDUP_REMOVED lines=8> */
[----:B--2---:R-:W-:Y:S01]  /*15f50*/  IMAD.X R14, R61, 0x1, R0, P2 ;  /* 0x000000013d0e7824 */ /* 0x004fe200010e0600 */
[----:B0-----:R-:W-:Y:S01]  /*15f60*/  IADD3 R13, P2, R25, R7, RZ ;  /* 0x00000007190d7210 */ /* 0x001fe20007f5e0ff */
[C---:B-1----:R-:W-:Y:S01]  /*15f70*/  IMAD.X R12, R61.reuse, 0x1, R3, P3 ;  /* 0x000000013d0c7824 */ /* 0x042fe200018e0603 */
[----:B------:R-:W-:Y:S01]  /*15f80*/  UIMAD UR5, UR5, 0x69, URZ ;  /* 0x00000069050578a4 */ /* 0x000fe2000f8e023f */
[----:B------:R-:W0:Y:S01]  /*15f90*/  LDC R25, c[0x0][0x230] ;  /* 0x00008c00ff197b82 */ /* 0x000e220000000800 */
[----:B------:R-:W-:Y:S04]  /*15fa0*/  STL [R1+0x4970], R14 ;  /* 0x0049700e01007387 */ /* 0x000fe80000100800 */
[----:B------:R-:W-:Y:S04]  /*15fb0*/  STL [R1+0x4960], R13 ;  /* 0x0049600d01007387 */ /* 0x000fe80000100800 */
[----:B------:R1:W-:Y:S04]  /*15fc0*/  STL [R1+0x4958], R12 ;  /* 0x0049580c01007387 */ /* 0x0003e80000100800 */
[----:B-1----:R-:W2:Y:S01]  /*15fd0*/  LDL.LU R12, [R1+0xcc] ;  /* 0x0000cc00010c7983 */ /* 0x002ea20000300800 */
[----:B------:R-:W-:Y:S01]  /*15fe0*/  IADD3 R14, P3, R26, R8, RZ ;  /* 0x000000081a0e7210 */ /* 0x000fe20007f7e0ff */
[----:B------:R-:W-:-:S04]  /*15ff0*/  IMAD.X R13, R61, 0x1, R4, P4 ;  /* 0x000000013d0d7824 */ /* 0x000fc800020e0604 */
[----:B------:R1:W-:Y:S04]  /*16000*/  STL [R1+0x4964], R14 ;  /* 0x0049640e01007387 */ /* 0x0003e80000100800 */
[----:B------:R1:W-:Y:S02]  /*16010*/  STL [R1+0x495c], R13 ;  /* 0x00495c0d01007387 */ /* 0x0003e40000100800 */
[C---:B-1----:R-:W-:Y:S01]  /*16020*/  IADD3 R14, P4, R26.reuse, R2, RZ ;  /* 0x000000021a0e7210 */ /* 0x042fe20007f9e0ff */
[----:B------:R-:W-:Y:S01]  /*16030*/  IMAD.X R13, R61, 0x1, R5, P5 ;  /* 0x000000013d0d7824 */ /* 0x000fe200028e0605 */
[----:B------:R-:W-:-:S03]  /*16040*/  IADD3 R15, P5, R26, R6, RZ ;  /* 0x000000061a0f7210 */ /* 0x000fc60007fbe0ff */
[----:B------:R3:W-:Y:S04]  /*16050*/  STL [R1+0x4968], R14 ;  /* 0x0049680e01007387 */ /* 0x0007e80000100800 */
[----:B------:R1:W-:Y:S04]  /*16060*/  STL [R1+0x494c], R13 ;  /* 0x00494c0d01007387 */ /* 0x0003e80000100800 */
[----:B------:R0:W-:Y:S01]  /*16070*/  STL [R1+0x4954], R15 ;  /* 0x0049540f01007387 */ /* 0x0001e20000100800 */
[C---:B---3--:R-:W-:Y:S01]  /*16080*/  IMAD.X R14, R11.reuse, 0x1, R0, P6 ;  /* 0x000000010b0e7824 */ /* 0x048fe200030e0600 */
[----:B-1----:R-:W-:Y:S01]  /*16090*/  IADD3 R13, P6, R26, R7, RZ ;  /* 0x000000071a0d7210 */ /* 0x002fe20007fde0ff */
[----:B0-----:R-:W-:-:S03]  /*160a0*/  IMAD.X R15, R11, 0x1, R3, P0 ;  /* 0x000000010b0f7824 */ /* 0x001fc600000e0603 */
[----:B------:R0:W-:Y:S04]  /*160b0*/  STL [R1+0x4950], R14 ;  /* 0x0049500e01007387 */ /* 0x0001e80000100800 */
[----:B------:R1:W-:Y:S04]  /*160c0*/  STL [R1+0x4940], R13 ;  /* 0x0049400d01007387 */ /* 0x0003e80000100800 */
[----:B------:R-:W-:Y:S01]  /*160d0*/  STL [R1+0x4938], R15 ;  /* 0x0049380f01007387 */ /* 0x000fe20000100800 */
[----:B0-----:R-:W-:-:S03]  /*160e0*/  IADD3 R14, P0, R27, R8, RZ ;  /* 0x000000081b0e7210 */ /* 0x001fc60007f1e0ff */
[----:B------:R-:W3:Y:S01]  /*160f0*/  LDL.LU R61, [R1+0xc8] ;  /* 0x0000c800013d7983 */ /* 0x000ee20000300800 */
        /* <DEDUP_REMOVED lines=9> */
[C---:B----4-:R-:W-:Y:S01]  /*16190*/  IMAD.X R14, R10.reuse, 0x1, R0, P3 ;  /* 0x000000010a0e7824 */ /* 0x050fe200018e0600 */
[----:B0-----:R-:W-:Y:S01]  /*161a0*/  IADD3 R13, P3, R27, R7, RZ ;  /* 0x000000071b0d7210 */ /* 0x001fe20007f7e0ff */
[----:B-1----:R-:W-:-:S03]  /*161b0*/  IMAD.X R11, R10, 0x1, R3, P4 ;  /* 0x000000010a0b7824 */ /* 0x002fc600020e0603 */
[----:B------:R0:W-:Y:S04]  /*161c0*/  STL [R1+0x4930], R14 ;  /* 0x0049300e01007387 */ /* 0x0001e80000100800 */
[----:B------:R1:W-:Y:S04]  /*161d0*/  STL [R1+0x4920], R13 ;  /* 0x0049200d01007387 */ /* 0x0003e80000100800 */
[----:B------:R4:W-:Y:S01]  /*161e0*/  STL [R1+0x4918], R11 ;  /* 0x0049180b01007387 */ /* 0x0009e20000100800 */
[----:B0-----:R-:W-:Y:S01]  /*161f0*/  IADD3 R14, P4, R28, R8, RZ ;  /* 0x000000081c0e7210 */ /* 0x001fe20007f9e0ff */
[----:B-1----:R-:W-:-:S02]  /*16200*/  IMAD.X R13, R10, 0x1, R4, P5 ;  /* 0x000000010a0d7824 */ /* 0x002fc400028e0604 */
        /* <DEDUP_REMOVED lines=61> */
[----:B0-----:R-:W-:Y:S01]  /*165e0*/  IADD3 R13, P5, R31, R7, RZ ;  /* 0x000000071f0d7210 */ /* 0x001fe20007fbe0ff */
[----:B-1----:R-:W-:-:S03]  /*165f0*/  IMAD.X R15, R11, 0x1, R3, P6 ;  /* 0x000000010b0f7824 */ /* 0x002fc600030e0603 */
[----:B------:R0:W-:Y:S04]  /*16600*/  STL [R1+0x48b0], R14 ;  /* 0x0048b00e01007387 */ /* 0x0001e80000100800 */
[----:B------:R1:W-:Y:S04]  /*16610*/  STL [R1+0x48a0], R13 ;  /* 0x0048a00d01007387 */ /* 0x0003e80000100800 */
[----:B------:R-:W-:Y:S01]  /*16620*/  STL [R1+0x4898], R15 ;  /* 0x0048980f01007387 */ /* 0x000fe20000100800 */
[----:B0-----:R-:W-:-:S03]  /*16630*/  IADD3 R14, P6, R32, R8, RZ ;  /* 0x00000008200e7210 */ /* 0x001fc60007fde0ff */
[----:B------:R-:W4:Y:S01]  /*16640*/  LDL.LU R61, [R1+0xb4] ;  /* 0x0000b400013d7983 */ /* 0x000f220000300800 */
[----:B-1----:R-:W-:-:S03]  /*16650*/  IMAD.X R13, R11, 0x1, R4, P0 ;  /* 0x000000010b0d7824 */ /* 0x002fc600000e0604 */
        /* <DEDUP_REMOVED lines=9> */
[----:B0-----:R-:W-:Y:S01]  /*166f0*/  IADD3 R13, P2, R32, R7, RZ ;  /* 0x00000007200d7210 */ /* 0x001fe20007f5e0ff */
[----:B-1----:R-:W-:-:S03]  /*16700*/  IMAD.X R11, R10, 0x1, R3, P3 ;  /* 0x000000010a0b7824 */ /* 0x002fc600018e0603 */
[----:B------:R0:W-:Y:S04]  /*16710*/  STL [R1+0x4890], R14 ;  /* 0x0048900e01007387 */ /* 0x0001e80000100800 */
[----:B------:R1:W-:Y:S04]  /*16720*/  STL [R1+0x4880], R13 ;  /* 0x0048800d01007387 */ /* 0x0003e80000100800 */
[----:B------:R5:W-:Y:S01]  /*16730*/  STL [R1+0x4878], R11 ;  /* 0x0048780b01007387 */ /* 0x000be20000100800 */
[----:B0-----:R-:W-:Y:S01]  /*16740*/  IADD3 R14, P3, R33, R8, RZ ;  /* 0x00000008210e7210 */ /* 0x001fe20007f7e0ff */
[----:B-1----:R-:W-:-:S02]  /*16750*/  IMAD.X R13, R10, 0x1, R4, P4 ;  /* 0x000000010a0d7824 */ /* 0x002fc400020e0604 */
        /* <DEDUP_REMOVED lines=60> */
[C---:B-----5:R-:W-:Y:S01]  /*16b20*/  IMAD.X R14, R11.reuse, 0x1, R0, P4 ;  /* 0x000000010b0e7824 */ /* 0x060fe200020e0600 */
[----:B0-----:R-:W-:Y:S01]  /*16b30*/  IADD3 R13, P4, R36, R7, RZ ;  /* 0x00000007240d7210 */ /* 0x001fe20007f9e0ff */
[----:B-1----:R-:W-:-:S03]  /*16b40*/  IMAD.X R15, R11, 0x1, R3, P5 ;  /* 0x000000010b0f7824 */ /* 0x002fc600028e0603 */
[----:B------:R0:W-:Y:S04]  /*16b50*/  STL [R1+0x4810], R14 ;  /* 0x0048100e01007387 */ /* 0x0001e80000100800 */
        /* <DEDUP_REMOVED lines=255> */
[----:B------:R1:W-:Y:S01]  /*17b50*/  STL [R1+0x4620], R13 ;  /* 0x0046200d01007387 */ /* 0x0003e20000100800 */
[----:B0-----:R-:W-:-:S03]  /*17b60*/  IADD3 R14, P2, R52, R8, RZ ;  /* 0x00000008340e7210 */ /* 0x001fc60007f5e0ff */
[----:B------:R-:W-:Y:S01]  /*17b70*/  STL [R1+0x4618], R15 ;  /* 0x0046180f01007387 */ /* 0x000fe20000100800 */
[----:B-1----:R-:W-:-:S03]  /*17b80*/  IMAD.X R13, R11, 0x1, R4, P3 ;  /* 0x000000010b0d7824 */ /* 0x002fc600018e0604 */
[----:B------:R-:W4:Y:S04]  /*17b90*/  LDL.LU R61, [R1+0x2e0] ;  /* 0x0002e000013d7983 */ /* 0x000f280000300800 */
        /* <DEDUP_REMOVED lines=12> */
[----:B------:R1:W-:Y:S01]  /*17c60*/  STL [R1+0x45fc], R13 ;  /* 0x0045fc0d01007387 */ /* 0x0003e20000100800 */
[----:B0-----:R-:W-:-:S03]  /*17c70*/  IADD3 R14, P6, R53, R8, RZ ;  /* 0x00000008350e7210 */ /* 0x001fc60007fde0ff */
[----:B------:R0:W-:Y:S01]  /*17c80*/  STL [R1+0x45ec], R11 ;  /* 0x0045ec0b01007387 */ /* 0x0001e20000100800 */
[----:B-1----:R-:W-:-:S03]  /*17c90*/  IMAD.X R13, R10, 0x1, R4, P0 ;  /* 0x000000010a0d7824 */ /* 0x002fc600000e0604 */
[----:B0-----:R-:W5:Y:S04]  /*17ca0*/  LDL.LU R11, [R1+0x2e8] ;  /* 0x0002e800010b7983 */ /* 0x001f680000300800 */
        /* <DEDUP_REMOVED lines=15> */
[C---:B------:R-:W-:Y:S01]  /*17da0*/  IADD3 R14, P3, R54.reuse, R8, RZ ;  /* 0x00000008360e7210 */ /* 0x040fe20007f7e0ff */
[----:B------:R-:W-:Y:S01]  /*17db0*/  IMAD.X R13, R9, 0x1, R4, P4 ;  /* 0x00000001090d7824 */ /* 0x000fe200020e0604 */
[----:B------:R-:W-:-:S03]  /*17dc0*/  IADD3 R15, P4, R54, R2, RZ ;  /* 0x00000002360f7210 */ /* 0x000fc60007f9e0ff */
[----:B------:R0:W-:Y:S04]  /*17dd0*/  STL [R1+0x45e0], R14 ;  /* 0x0045e00e01007387 */ /* 0x0001e80000100800 */
[----:B------:R1:W-:Y:S01]  /*17de0*/  STL [R1+0x45d0], R13 ;  /* 0x0045d00d01007387 */ /* 0x0003e20000100800 */
[----:B0-----:R-:W-:-:S03]  /*17df0*/  IMAD.X R14, R9, 0x1, R5, P5 ;  /* 0x00000001090e7824 */ /* 0x001fc600028e0605 */
[----:B------:R-:W-:Y:S01]  /*17e00*/  STL [R1+0x45e4], R15 ;  /* 0x0045e40f01007387 */ /* 0x000fe20000100800 */
[----:B-1----:R-:W-:-:S03]  /*17e10*/  IADD3 R13, P5, R54, R6, RZ ;  /* 0x00000006360d7210 */ /* 0x002fc60007fbe0ff */
[----:B------:R0:W-:Y:S04]  /*17e20*/  STL [R1+0x45d4], R14 ;  /* 0x0045d40e01007387 */ /* 0x0001e80000100800 */
[----:B------:R1:W-:Y:S01]  /*17e30*/  STL [R1+0x45e8], R13 ;  /* 0x0045e80d01007387 */ /* 0x0003e20000100800 */
[----:B---3--:R-:W-:Y:S01]  /*17e40*/  IMAD.X R9, R12, 0x1, R0, P6 ;  /* 0x000000010c097824 */ /* 0x008fe200030e0600 */
[----:B0-----:R-:W-:Y:S01]  /*17e50*/  IADD3 R14, P6, R54, R7, RZ ;  /* 0x00000007360e7210 */ /* 0x001fe20007fde0ff */
[----:B-1----:R-:W-:-:S03]  /*17e60*/  IMAD.X R13, R12, 0x1, R3, P0 ;  /* 0x000000010c0d7824 */ /* 0x002fc600000e0603 */
[----:B------:R0:W-:Y:S04]  /*17e70*/  STL [R1+0x45d8], R9 ;  /* 0x0045d80901007387 */ /* 0x0001e80000100800 */
[----:B------:R1:W-:Y:S01]  /*17e80*/  STL [R1+0x45bc], R14 ;  /* 0x0045bc0e01007387 */ /* 0x0003e20000100800 */
[----:B0-----:R-:W-:-:S03]  /*17e90*/  IADD3 R9, P0, R55, R8, RZ ;  /* 0x0000000837097210 */ /* 0x001fc60007f1e0ff */
[----:B------:R0:W-:Y:S01]  /*17ea0*/  STL [R1+0x45ac], R13 ;  /* 0x0045ac0d01007387 */ /* 0x0001e20000100800 */
[----:B-1----:R-:W-:-:S03]  /*17eb0*/  IMAD.X R14, R12, 0x1, R4, P1 ;  /* 0x000000010c0e7824 */ /* 0x002fc600008e0604 */
[----:B------:R1:W-:Y:S01]  /*17ec0*/  STL [R1+0x45c0], R9 ;  /* 0x0045c00901007387 */ /* 0x0003e20000100800 */
[----:B0-----:R-:W-:-:S03]  /*17ed0*/  IADD3 R13, P1, R55, R2, RZ ;  /* 0x00000002370d7210 */ /* 0x001fc60007f3e0ff */
[----:B-1----:R-:W3:Y:S04]  /*17ee0*/  LDL.LU R9, [R1+0x2fc] ;  /* 0x0002fc0001097983 */ /* 0x002ee80000300800 */
[----:B------:R0:W-:Y:S04]  /*17ef0*/  STL [R1+0x45b0], R14 ;  /* 0x0045b00e01007387 */ /* 0x0001e80000100800 */
[----:B------:R1:W-:Y:S01]  /*17f00*/  STL [R1+0x45c4], R13 ;  /* 0x0045c40d01007387 */ /* 0x0003e20000100800 */
[----:B0-----:R-:W-:Y:S01]  /*17f10*/  IMAD.X R14, R12, 0x1, R5, P2 ;  /* 0x000000010c0e7824 */ /* 0x001fe200010e0605 */
[----:B-1----:R-:W-:-:S04]  /*17f20*/  IADD3 R13, P2, R55, R6, RZ ;  /* 0x00000006370d7210 */ /* 0x002fc80007f5e0ff */
[----:B------:R0:W-:Y:S04]  /*17f30*/  STL [R1+0x45b4], R14 ;  /* 0x0045b40e01007387 */ /* 0x0001e80000100800 */
[----:B------:R1:W-:Y:S01]  /*17f40*/  STL [R1+0x45c8], R13 ;  /* 0x0045c80d01007387 */ /* 0x0003e20000100800 */
[----:B----4-:R-:W-:Y:S01]  /*17f50*/  IMAD.X R12, R61, 0x1, R0, P3 ;  /* 0x000000013d0c7824 */ /* 0x010fe200018e0600 */
[----:B0-----:R-:W-:-:S04]  /*17f60*/  IADD3 R14, P3, R55, R7, RZ ;  /* 0x00000007370e7210 */ /* 0x001fc80007f7e0ff */
[----:B------:R0:W-:Y:S01]  /*17f70*/  STL [R1+0x45b8], R12 ;  /* 0x0045b80c01007387 */ /* 0x0001e20000100800 */
[----:B-1----:R-:W-:-:S03]  /*17f80*/  IMAD.X R13, R61, 0x1, R3, P4 ;  /* 0x000000013d0d7824 */ /* 0x002fc600020e0603 */
[----:B------:R1:W-:Y:S01]  /*17f90*/  STL [R1+0x459c], R14 ;  /* 0x00459c0e01007387 */ /* 0x0003e20000100800 */
[----:B0-----:R-:W-:-:S03]  /*17fa0*/  IADD3 R12, P4, R56, R8, RZ ;  /* 0x00000008380c7210 */ /* 0x001fc60007f9e0ff */
[----:B------:R0:W-:Y:S01]  /*17fb0*/  STL [R1+0x458c], R13 ;  /* 0x00458c0d01007387 */ /* 0x0001e20000100800 */
[----:B-1----:R-:W-:-:S03]  /*17fc0*/  IMAD.X R14, R61, 0x1, R4, P5 ;  /* 0x000000013d0e7824 */ /* 0x002fc600028e0604 */
[----:B------:R1:W-:Y:S04]  /*17fd0*/  STL [R1+0x45a0], R12 ;  /* 0x0045a00c01007387 */ /* 0x0003e80000100800 */
[----:B------:R-:W-:Y:S01]  /*17fe0*/  STL [R1+0x4590], R14 ;  /* 0x0045900e01007387 */ /* 0x000fe20000100800 */
[C---:B0-----:R-:W-:Y:S01]  /*17ff0*/  IADD3 R13, P5, R56.reuse, R2, RZ ;  /* 0x00000002380d7210 */ /* 0x041fe20007fbe0ff */
[----:B-1----:R-:W-:Y:S02]  /*18000*/  IMAD.X R12, R61, 0x1, R5, P6 ;  /* 0x000000013d0c7824 */ /* 0x002fe400030e0605 */
[----:B------:R-:W4:Y:S04]  /*18010*/  LDL.LU R61, [R1+0x300] ;  /* 0x00030000013d7983 */ /* 0x000f280000300800 */
[----:B------:R0:W-:Y:S04]  /*18020*/  STL [R1+0x45a4], R13 ;  /* 0x0045a40d01007387 */ /* 0x0001e80000100800 */
[----:B------:R5:W-:Y:S01]  /*18030*/  STL [R1+0x4594], R12 ;  /* 0x0045940c01007387 */ /* 0x000be20000100800 */
[----:B0-----:R-:W-:-:S05]  /*18040*/  IADD3 R13, P6, R56, R6, RZ ;  /* 0x00000006380d7210 */ /* 0x001fca0007fde0ff */
[----:B------:R0:W-:Y:S01]  /*18050*/  STL [R1+0x45a8], R13 ;  /* 0x0045a80d01007387 */ /* 0x0001e20000100800 */
[C---:B-----5:R-:W-:Y:S01]  /*18060*/  IMAD.X R12, R11.reuse, 0x1, R0, P0 ;  /* 0x000000010b0c7824 */ /* 0x060fe200000e0600 */
[----:B------:R-:W-:Y:S01]  /*18070*/  IADD3 R14, P0, R56, R7, RZ ;  /* 0x00000007380e7210 */ /* 0x000fe20007f1e0ff */
[----:B0-----:R-:W-:-:S03]  /*18080*/  IMAD.X R13, R11, 0x1, R3, P1 ;  /* 0x000000010b0d7824 */ /* 0x001fc600008e0603 */
[----:B------:R0:W-:Y:S04]  /*18090*/  STL [R1+0x4598], R12 ;  /* 0x0045980c01007387 */ /* 0x0001e80000100800 */
[----:B------:R1:W-:Y:S04]  /*180a0*/  STL [R1+0x457c], R14 ;  /* 0x00457c0e01007387 */ /* 0x0003e80000100800 */
[----:B------:R5:W-:Y:S01]  /*180b0*/  STL [R1+0x456c], R13 ;  /* 0x00456c0d01007387 */ /* 0x000be20000100800 */
[----:B0-----:R-:W-:Y:S01]  /*180c0*/  IADD3 R12, P1, R57, R8, RZ ;  /* 0x00000008390c7210 */ /* 0x001fe20007f3e0ff */
[----:B-1----:R-:W-:-:S04]  /*180d0*/  IMAD.X R14, R11, 0x1, R4, P2 ;  /* 0x000000010b0e7824 */ /* 0x002fc800010e0604 */
[----:B------:R0:W-:Y:S01]  /*180e0*/  STL [R1+0x4580], R12 ;  /* 0x0045800c01007387 */ /* 0x0001e20000100800 */
[----:B-----5:R-:W-:-:S03]  /*180f0*/  IADD3 R13, P2, R57, R2, RZ ;  /* 0x00000002390d7210 */ /* 0x020fc60007f5e0ff */
[----:B------:R1:W-:Y:S01]  /*18100*/  STL [R1+0x4570], R14 ;  /* 0x0045700e01007387 */ /* 0x0003e20000100800 */
[----:B0-----:R-:W-:Y:S01]  /*18110*/  IMAD.X R12, R11, 0x1, R5, P3 ;  /* 0x000000010b0c7824 */ /* 0x001fe200018e0605 */
[----:B------:R-:W-:Y:S02]  /*18120*/  IADD3 R11, P3, R57, R6, RZ ;  /* 0x00000006390b7210 */ /* 0x000fe40007f7e0ff */
[----:B-1----:R-:W5:Y:S04]  /*18130*/  LDL.LU R14, [R1+0x304] ;  /* 0x00030400010e7983 */ /* 0x002f680000300800 */
[----:B------:R2:W-:Y:S04]  /*18140*/  STL [R1+0x4584], R13 ;  /* 0x0045840d01007387 */ /* 0x0005e80000100800 */
[----:B------:R-:W-:Y:S04]  /*18150*/  STL [R1+0x4574], R12 ;  /* 0x0045740c01007387 */ /* 0x000fe80000100800 */
[----:B------:R-:W-:Y:S01]  /*18160*/  STL [R1+0x4588], R11 ;  /* 0x0045880b01007387 */ /* 0x000fe20000100800 */
[----:B--2---:R-:W-:-:S05]  /*18170*/  IMAD.X R13, R10, 0x1, R0, P4 ;  /* 0x000000010a0d7824 */ /* 0x004fca00020e0600 */
[----:B------:R0:W-:Y:S04]  /*18180*/  STL [R1+0x4578], R13 ;  /* 0x0045780d01007387 */ /* 0x0001e80000100800 */
[----:B0-----:R-:W2:Y:S01]  /*18190*/  LDL.LU R13, [R1+0x2c8] ;  /* 0x0002c800010d7983 */ /* 0x001ea20000300800 */
[----:B------:R-:W-:Y:S01]  /*181a0*/  IADD3 R12, P4, R57, R7, RZ ;  /* 0x00000007390c7210 */ /* 0x000fe20007f9e0ff */
[----:B------:R-:W-:Y:S01]  /*181b0*/  IMAD.X R11, R10, 0x1, R3, P5 ;  /* 0x000000010a0b7824 */ /* 0x000fe200028e0603 */
[----:B------:R-:W-:-:S03]  /*181c0*/  IADD3 R15, P5, R58, R8, RZ ;  /* 0x000000083a0f7210 */ /* 0x000fc60007fbe0ff */
[----:B------:R0:W-:Y:S04]  /*181d0*/  STL [R1+0x455c], R12 ;  /* 0x00455c0c01007387 */ /* 0x0001e80000100800 */
[----:B------:R1:W-:Y:S01]  /*181e0*/  STL [R1+0x454c], R11 ;  /* 0x00454c0b01007387 */ /* 0x0003e20000100800 */
[----:B0-----:R-:W-:-:S03]  /*181f0*/  IMAD.X R12, R10, 0x1, R4, P6 ;  /* 0x000000010a0c7824 */ /* 0x001fc600030e0604 */
[----:B------:R-:W-:Y:S01]  /*18200*/  STL [R1+0x4560], R15 ;  /* 0x0045600f01007387 */ /* 0x000fe20000100800 */
[----:B------:R-:W-:Y:S01]  /*18210*/  IMAD.X R10, R10, 0x1, R5, P0 ;  /* 0x000000010a0a7824 */ /* 0x000fe200000e0605 */
[C---:B-1----:R-:W-:Y:S02]  /*18220*/  IADD3 R11, P6, R58.reuse, R2, RZ ;  /* 0x000000023a0b7210 */ /* 0x042fe40007fde0ff */
[----:B------:R0:W-:Y:S04]  /*18230*/  STL [R1+0x4550], R12 ;  /* 0x0045500c01007387 */ /* 0x0001e80000100800 */
[----:B0-----:R-:W2:Y:S04]  /*18240*/  LDL.LU R12, [R1+0x308] ;  /* 0x00030800010c7983 */ /* 0x001ea80000300800 */
[----:B------:R0:W-:Y:S04]  /*18250*/  STL [R1+0x4564], R11 ;  /* 0x0045640b01007387 */ /* 0x0001e80000100800 */
[----:B------:R3:W-:Y:S01]  /*18260*/  STL [R1+0x4554], R10 ;  /* 0x0045540a01007387 */ /* 0x0007e20000100800 */
[----:B0-----:R-:W-:-:S05]  /*18270*/  IADD3 R11, P0, R58, R6, RZ ;  /* 0x000000063a0b7210 */ /* 0x001fca0007f1e0ff */
[----:B------:R0:W-:Y:S01]  /*18280*/  STL [R1+0x4568], R11 ;  /* 0x0045680b01007387 */ /* 0x0001e20000100800 */
[C---:B---3--:R-:W-:Y:S01]  /*18290*/  IMAD.X R10, R9.reuse, 0x1, R0, P1 ;  /* 0x00000001090a7824 */ /* 0x048fe200008e0600 */
[----:B------:R-:W-:Y:S02]  /*182a0*/  IADD3 R15, P1, R58, R7, RZ ;  /* 0x000000073a0f7210 */ /* 0x000fe40007f3e0ff */
[----:B0-----:R-:W3:Y:S04]  /*182b0*/  LDL.LU R11, [R1+0x2cc] ;  /* 0x0002cc00010b7983 */ /* 0x001ee80000300800 */
[----:B------:R0:W-:Y:S04]  /*182c0*/  STL [R1+0x4558], R10 ;  /* 0x0045580a01007387 */ /* 0x0001e80000100800 */
[----:B------:R1:W-:Y:S01]  /*182d0*/  STL [R1+0x453c], R15 ;  /* 0x00453c0f01007387 */ /* 0x0003e20000100800 */
[----:B0-----:R-:W-:Y:S01]  /*182e0*/  IMAD.X R10, R9, 0x1, R3, P2 ;  /* 0x00000001090a7824 */ /* 0x001fe200010e0603 */
[----:B------:R-:W-:Y:S01]  /*182f0*/  IADD3 R16, P2, R59, R8, RZ ;  /* 0x000000083b107210 */ /* 0x000fe20007f5e0ff */
[----:B-1----:R-:W-:-:S03]  /*18300*/  IMAD.X R15, R9, 0x1, R4, P3 ;  /* 0x00000001090f7824 */ /* 0x002fc600018e0604 */
[----:B------:R0:W-:Y:S01]  /*18310*/  STL [R1+0x452c], R10 ;  /* 0x00452c0a01007387 */ /* 0x0001e20000100800 */
[----:B------:R-:W-:-:S03]  /*18320*/  IMAD.X R9, R9, 0x1, R5, P4 ;  /* 0x0000000109097824 */ /* 0x000fc600020e0605 */
[----:B------:R-:W-:Y:S01]  /*18330*/  STL [R1+0x4540], R16 ;  /* 0x0045401001007387 */ /* 0x000fe20000100800 */
[----:B0-----:R-:W-:-:S03]  /*18340*/  IADD3 R10, P3, R59, R2, RZ ;  /* 0x000000023b0a7210 */ /* 0x001fc60007f7e0ff */
[----:B------:R0:W-:Y:S04]  /*18350*/  STL [R1+0x4530], R15 ;  /* 0x0045300f01007387 */ /* 0x0001e80000100800 */
[----:B------:R1:W-:Y:S01]  /*18360*/  STL [R1+0x4544], R10 ;  /* 0x0045440a01007387 */ /* 0x0003e20000100800 */
[----:B0-----:R-:W-:-:S03]  /*18370*/  IADD3 R15, P4, R59, R6, RZ ;  /* 0x000000063b0f7210 */ /* 0x001fc60007f9e0ff */
[----:B-1----:R-:W3:Y:S04]  /*18380*/  LDL.LU R10, [R1+0x30c] ;  /* 0x00030c00010a7983 */ /* 0x002ee80000300800 */
[----:B------:R4:W-:Y:S04]  /*18390*/  STL [R1+0x4534], R9 ;  /* 0x0045340901007387 */ /* 0x0009e80000100800 */
[----:B------:R0:W-:Y:S01]  /*183a0*/  STL [R1+0x4548], R15 ;  /* 0x0045480f01007387 */ /* 0x0001e20000100800 */
[----:B----4-:R-:W-:Y:S01]  /*183b0*/  IMAD.X R9, R61, 0x1, R0, P5 ;  /* 0x000000013d097824 */ /* 0x010fe200028e0600 */
[----:B------:R-:W-:Y:S01]  /*183c0*/  IADD3 R16, P5, R59, R7, RZ ;  /* 0x000000073b107210 */ /* 0x000fe20007fbe0ff */
[----:B0-----:R-:W-:-:S03]  /*183d0*/  IMAD.X R15, R61, 0x1, R3, P6 ;  /* 0x000000013d0f7824 */ /* 0x001fc600030e0603 */
[----:B------:R0:W-:Y:S01]  /*183e0*/  STL [R1+0x4538], R9 ;  /* 0x0045380901007387 */ /* 0x0001e20000100800 */
[----:B------:R-:W-:-:S03]  /*183f0*/  IADD3 R17, P6, R60, R8, RZ ;  /* 0x000000083c117210 */ /* 0x000fc60007fde0ff */
[----:B0-----:R-:W4:Y:S04]  /*18400*/  LDL.LU R9, [R1+0x2d4] ;  /* 0x0002d40001097983 */ /* 0x001f280000300800 */
[----:B------:R0:W-:Y:S04]  /*18410*/  STL [R1+0x451c], R16 ;  /* 0x00451c1001007387 */ /* 0x0001e80000100800 */
[----:B------:R1:W-:Y:S01]  /*18420*/  STL [R1+0x450c], R15 ;  /* 0x00450c0f01007387 */ /* 0x0003e20000100800 */
[----:B0-----:R-:W-:-:S03]  /*18430*/  IMAD.X R16, R61, 0x1, R4, P0 ;  /* 0x000000013d107824 */ /* 0x001fc600000e0604 */
[----:B------:R0:W-:Y:S01]  /*18440*/  STL [R1+0x4520], R17 ;  /* 0x0045201101007387 */ /* 0x0001e20000100800 */
[----:B-1----:R-:W-:-:S03]  /*18450*/  IADD3 R15, P0, R60, R2, RZ ;  /* 0x000000023c0f7210 */ /* 0x002fc60007f1e0ff */
[----:B------:R1:W-:Y:S01]  /*18460*/  STL [R1+0x4510], R16 ;  /* 0x0045101001007387 */ /* 0x0003e20000100800 */
[----:B0-----:R-:W-:-:S03]  /*18470*/  IMAD.X R17, R61, 0x1, R5, P1 ;  /* 0x000000013d117824 */ /* 0x001fc600008e0605 */
[----:B------:R-:W-:Y:S01]  /*18480*/  STL [R1+0x4524], R15 ;  /* 0x0045240f01007387 */ /* 0x000fe20000100800 */
[----:B-1----:R-:W-:-:S03]  /*18490*/  IADD3 R16, P1, R60, R6, RZ ;  /* 0x000000063c107210 */ /* 0x002fc60007f3e0ff */
[----:B------:R0:W-:Y:S04]  /*184a0*/  STL [R1+0x4514], R17 ;  /* 0x0045141101007387 */ /* 0x0001e80000100800 */
[----:B0-----:R-:W4:Y:S01]  /*184b0*/  LDL.LU R17, [R1+0x310] ;  /* 0x0003100001117983 */ /* 0x001f220000300800 */
[----:B-----5:R-:W-:-:S03]  /*184c0*/  IMAD.X R15, R14, 0x1, R0, P2 ;  /* 0x000000010e0f7824 */ /* 0x020fc600010e0600 */
[----:B------:R0:W-:Y:S04]  /*184d0*/  STL [R1+0x4528], R16 ;  /* 0x0045281001007387 */ /* 0x0001e80000100800 */
[----:B------:R1:W-:Y:S04]  /*184e0*/  STL [R1+0x4518], R15 ;  /* 0x0045180f01007387 */ /* 0x0003e80000100800 */
[----:B------:R-:W5:Y:S01]  /*184f0*/  LDL.LU R61, [R1+0x2dc] ;  /* 0x0002dc00013d7983 */ /* 0x000f620000300800 */
[----:B0-----:R-:W-:Y:S01]  /*18500*/  IADD3 R16, P2, R60, R7, RZ ;  /* 0x000000073c107210 */ /* 0x001fe20007f5e0ff */
[----:B-1----:R-:W-:-:S04]  /*18510*/  IMAD.X R15, R14, 0x1, R3, P3 ;  /* 0x000000010e0f7824 */ /* 0x002fc800018e0603 */
[----:B------:R-:W-:Y:S04]  /*18520*/  STL [R1+0x4440], R16 ;  /* 0x0044401001007387 */ /* 0x000fe80000100800 */
[----:B------:R0:W-:Y:S02]  /*18530*/  STL [R1+0x4424], R15 ;  /* 0x0044240f01007387 */ /* 0x0001e40000100800 */
[----:B0-----:R-:W-:Y:S01]  /*18540*/  IMAD.X R15, R14, 0x1, R4, P4 ;  /* 0x000000010e0f7824 */ /* 0x001fe200020e0604 */
[C---:B--2---:R-:W-:Y:S02]  /*18550*/  IADD3 R16, P3, R13.reuse, R8, RZ ;  /* 0x000000080d107210 */ /* 0x044fe40007f7e0ff */
[----:B------:R-:W-:-:S03]  /*18560*/  IADD3 R18, P4, R13, R2, RZ ;  /* 0x000000020d127210 */ /* 0x000fc60007f9e0ff */
[----:B------:R0:W-:Y:S04]  /*18570*/  STL [R1+0x4448], R16 ;  /* 0x0044481001007387 */ /* 0x0001e80000100800 */
[----:B------:R-:W-:Y:S01]  /*18580*/  STL [R1+0x4428], R15 ;  /* 0x0044280f01007387 */ /* 0x000fe20000100800 */
[----:B0-----:R-:W-:-:S03]  /*18590*/  IMAD.X R16, R14, 0x1, R5, P5 ;  /* 0x000000010e107824 */ /* 0x001fc600028e0605 */
        /* <DEDUP_REMOVED lines=8> */
[----:B-1----:R-:W-:-:S04]  /*18620*/  IMAD.X R14, R12, 0x1, R3, P0 ;  /* 0x000000010c0e7824 */ /* 0x002fc800000e0603 */
[----:B------:R0:W-:Y:S01]  /*18630*/  STL [R1+0x4460], R15 ;  /* 0x0044600f01007387 */ /* 0x0001e20000100800 */
[----:B------:R-:W-:Y:S01]  /*18640*/  IMAD.X R18, R12, 0x1, R4, P1 ;  /* 0x000000010c127824 */ /* 0x000fe200008e0604 */
[C---:B---3--:R-:W-:Y:S02]  /*18650*/  IADD3 R13, P0, R11.reuse, R8, RZ ;  /* 0x000000080b0d7210 */ /* 0x048fe40007f1e0ff */
[----:B0-----:R-:W3:Y:S04]  /*18660*/  LDL.LU R15, [R1+0x2e4] ;  /* 0x0002e400010f7983 */ /* 0x001ee80000300800 */
[----:B------:R0:W-:Y:S04]  /*18670*/  STL [R1+0x4434], R14 ;  /* 0x0044340e01007387 */ /* 0x0001e80000100800 */
[----:B------:R1:W-:Y:S01]  /*18680*/  STL [R1+0x4468], R13 ;  /* 0x0044680d01007387 */ /* 0x0003e20000100800 */
[----:B0-----:R-:W-:-:S03]  /*18690*/  IADD3 R14, P1, R11, R2, RZ ;  /* 0x000000020b0e7210 */ /* 0x001fc60007f3e0ff */
[----:B------:R-:W-:Y:S01]  /*186a0*/  STL [R1+0x4438], R18 ;  /* 0x0044381201007387 */ /* 0x000fe20000100800 */
[----:B-1----:R-:W-:Y:S01]  /*186b0*/  IMAD.X R13, R12, 0x1, R5, P2 ;  /* 0x000000010c0d7824 */ /* 0x002fe200010e0605 */
[----:B------:R-:W-:Y:S02]  /*186c0*/  IADD3 R12, P2, R11, R6, RZ ;  /* 0x000000060b0c7210 */ /* 0x000fe40007f5e0ff */
[----:B------:R0:W-:Y:S04]  /*186d0*/  STL [R1+0x4470], R14 ;  /* 0x0044700e01007387 */ /* 0x0001e80000100800 */
[----:B0-----:R-:W3:Y:S04]  /*186e0*/  LDL.LU R14, [R1+0x318] ;  /* 0x00031800010e7983 */ /* 0x001ee80000300800 */
[----:B------:R0:W-:Y:S04]  /*186f0*/  STL [R1+0x443c], R13 ;  /* 0x00443c0d01007387 */ /* 0x0001e80000100800 */
[----:B------:R1:W-:Y:S01]  /*18700*/  STL [R1+0x4478], R12 ;  /* 0x0044780c01007387 */ /* 0x0003e20000100800 */
[----:B------:R-:W-:-:S03]  /*18710*/  IMAD.X R18, R10, 0x1, R0, P3 ;  /* 0x000000010a127824 */ /* 0x000fc600018e0600 */
[----:B0-----:R-:W3:Y:S01]  /*18720*/  LDL.LU R13, [R1+0x2ec] ;  /* 0x0002ec00010d7983 */ /* 0x001ee20000300800 */
[----:B-1----:R-:W-:-:S03]  /*18730*/  IADD3 R12, P3, R11, R7, RZ ;  /* 0x000000070b0c7210 */ /* 0x002fc60007f7e0ff */
[----:B------:R0:W-:Y:S01]  /*18740*/  STL [R1+0x4444], R18 ;  /* 0x0044441201007387 */ /* 0x0001e20000100800 */
[----:B------:R-:W-:-:S03]  /*18750*/  IMAD.X R11, R10, 0x1, R3, P4 ;  /* 0x000000010a0b7824 */ /* 0x000fc600020e0603 */
[----:B------:R4:W-:Y:S04]  /*18760*/  STL [R1+0x4480], R12 ;  /* 0x0044800c01007387 */ /* 0x0009e80000100800 */
[----:B------:R1:W-:Y:S01]  /*18770*/  STL [R1+0x444c], R11 ;  /* 0x00444c0b01007387 */ /* 0x0003e20000100800 */
[----:B0-----:R-:W-:Y:S01]  /*18780*/  IMAD.X R18, R10, 0x1, R4, P5 ;  /* 0x000000010a127824 */ /* 0x001fe200028e0604 */
[C---:B----4-:R-:W-:Y:S02]  /*18790*/  IADD3 R12, P4, R9.reuse, R8, RZ ;  /* 0x00000008090c7210 */ /* 0x050fe40007f9e0ff */
[----:B-1----:R-:W-:-:S03]  /*187a0*/  IADD3 R11, P5, R9, R2, RZ ;  /* 0x00000002090b7210 */ /* 0x002fc60007fbe0ff */
[----:B------:R0:W-:Y:S04]  /*187b0*/  STL [R1+0x4488], R12 ;  /* 0x0044880c01007387 */ /* 0x0001e80000100800 */
[----:B0-----:R-:W4:Y:S04]  /*187c0*/  LDL.LU R12, [R1+0x31c] ;  /* 0x00031c00010c7983 */ /* 0x001f280000300800 */
[----:B------:R0:W-:Y:S04]  /*187d0*/  STL [R1+0x4454], R18 ;  /* 0x0044541201007387 */ /* 0x0001e80000100800 */
[----:B------:R1:W-:Y:S01]  /*187e0*/  STL [R1+0x4490], R11 ;  /* 0x0044900b01007387 */ /* 0x0003e20000100800 */
[----:B0-----:R-:W-:Y:S01]  /*187f0*/  IMAD.X R18, R10, 0x1, R5, P6 ;  /* 0x000000010a127824 */ /* 0x001fe200030e0605 */
[----:B------:R-:W-:-:S02]  /*18800*/  IADD3 R10, P6, R9, R6, RZ ;  /* 0x00000006090a7210 */ /* 0x000fc40007fde0ff */
[----:B-1----:R-:W4:Y:S04]  /*18810*/  LDL.LU R11, [R1+0x2f0] ;  /* 0x0002f000010b7983 */ /* 0x002f280000300800 */
[----:B------:R-:W-:Y:S01]  /*18820*/  STL [R1+0x445c], R18 ;  /* 0x00445c1201007387 */ /* 0x000fe20000100800 */
[----:B------:R-:W-:-:S03]  /*18830*/  IMAD.X R19, R17, 0x1, R0, P0 ;  /* 0x0000000111137824 */ /* 0x000fc600000e0600 */
[----:B------:R0:W-:Y:S04]  /*18840*/  STL [R1+0x4498], R10 ;  /* 0x0044980a01007387 */ /* 0x0001e80000100800 */
[----:B------:R1:W-:Y:S01]  /*18850*/  STL [R1+0x4464], R19 ;  /* 0x0044641301007387 */ /* 0x0003e20000100800 */
[----:B0-----:R-:W-:Y:S01]  /*18860*/  IADD3 R10, P0, R9, R7, RZ ;  /* 0x00000007090a7210 */ /* 0x001fe20007f1e0ff */
[----:B------:R-:W-:Y:S01]  /*18870*/  IMAD.X R18, R17, 0x1, R3, P1 ;  /* 0x0000000111127824 */ /* 0x000fe200008e0603 */
[----:B-----5:R-:W-:-:S03]  /*18880*/  IADD3 R9, P1, R61, R8, RZ ;  /* 0x000000083d097210 */ /* 0x020fc60007f3e0ff */
[----:B------:R0:W-:Y:S01]  /*18890*/  STL [R1+0x44a0], R10 ;  /* 0x0044a00a01007387 */ /* 0x0001e20000100800 */
[C---:B-1----:R-:W-:Y:S02]  /*188a0*/  IMAD.X R19, R17.reuse, 0x1, R4, P2 ;  /* 0x0000000111137824 */ /* 0x042fe400010e0604 */
[----:B------:R-:W-:Y:S01]  /*188b0*/  IMAD.X R17, R17, 0x1, R5, P3 ;  /* 0x0000000111117824 */ /* 0x000fe200018e0605 */
[----:B0-----:R-:W5:Y:S04]  /*188c0*/  LDL.LU R10, [R1+0x320] ;  /* 0x00032000010a7983 */ /* 0x001f680000300800 */
[----:B------:R0:W-:Y:S04]  /*188d0*/  STL [R1+0x446c], R18 ;  /* 0x00446c1201007387 */ /* 0x0001e80000100800 */
[----:B------:R1:W-:Y:S01]  /*188e0*/  STL [R1+0x44a8], R9 ;  /* 0x0044a80901007387 */ /* 0x0003e20000100800 */
[----:B0-----:R-:W-:-:S03]  /*188f0*/  IADD3 R18, P2, R61, R2, RZ ;  /* 0x000000023d127210 */ /* 0x001fc60007f5e0ff */
[----:B-1----:R-:W5:Y:S04]  /*18900*/  LDL.LU R9, [R1+0x2f8] ;  /* 0x0002f80001097983 */ /* 0x002f680000300800 */
[----:B------:R0:W-:Y:S04]  /*18910*/  STL [R1+0x4474], R19 ;  /* 0x0044741301007387 */ /* 0x0001e80000100800 */
[----:B------:R2:W-:Y:S01]  /*18920*/  STL [R1+0x44b0], R18 ;  /* 0x0044b01201007387 */ /* 0x0005e20000100800 */
[----:B0-----:R-:W-:-:S03]  /*18930*/  IADD3 R19, P3, R61, R6, RZ ;  /* 0x000000063d137210 */ /* 0x001fc60007f7e0ff */
[----:B------:R0:W-:Y:S04]  /*18940*/  STL [R1+0x447c], R17 ;  /* 0x00447c1101007387 */ /* 0x0001e80000100800 */
[----:B------:R1:W-:Y:S01]  /*18950*/  STL [R1+0x44b8], R19 ;  /* 0x0044b81301007387 */ /* 0x0003e20000100800 */
[C---:B--2---:R-:W-:Y:S01]  /*18960*/  IMAD.X R18, R16.reuse, 0x1, R0, P4 ;  /* 0x0000000110127824 */ /* 0x044fe200020e0600 */
[----:B0-----:R-:W-:Y:S02]  /*18970*/  IADD3 R17, P4, R61, R7, RZ ;  /* 0x000000073d117210 */ /* 0x001fe40007f9e0ff */
[----:B------:R-:W2:Y:S01]  /*18980*/  LDL.LU R61, [R1+0x324] ;  /* 0x00032400013d7983 */ /* 0x000ea20000300800 */
[----:B-1----:R-:W-:-:S03]  /*18990*/  IMAD.X R19, R16, 0x1, R3, P5 ;  /* 0x0000000110137824 */ /* 0x002fc600028e0603 */
[----:B------:R-:W-:Y:S04]  /*189a0*/  STL [R1+0x4484], R18 ;  /* 0x0044841201007387 */ /* 0x000fe80000100800 */
[----:B------:R0:W-:Y:S04]  /*189b0*/  STL [R1+0x44c0], R17 ;  /* 0x0044c01101007387 */ /* 0x0001e80000100800 */
[----:B------:R1:W-:Y:S01]  /*189c0*/  STL [R1+0x448c], R19 ;  /* 0x00448c1301007387 */ /* 0x0003e20000100800 */
[----:B0-----:R-:W-:Y:S01]  /*189d0*/  IMAD.X R17, R16, 0x1, R4, P6 ;  /* 0x0000000110117824 */ /* 0x001fe200030e0604 */
[----:B---3--:R-:W-:-:S02]  /*189e0*/  IADD3 R18, P5, R15, R8, RZ ;  /* 0x000000080f127210 */ /* 0x008fc40007fbe0ff */
[----:B-1----:R-:W-:-:S03]  /*189f0*/  IADD3 R19, P6, R15, R2, RZ ;  /* 0x000000020f137210 */ /* 0x002fc60007fde0ff */
[----:B------:R0:W-:Y:S04]  /*18a00*/  STL [R1+0x44c8], R18 ;  /* 0x0044c81201007387 */ /* 0x0001e80000100800 */
[----:B------:R1:W-:Y:S01]  /*18a10*/  STL [R1+0x4494], R17 ;  /* 0x0044941101007387 */ /* 0x0003e20000100800 */
[----:B0-----:R-:W-:-:S03]  /*18a20*/  IMAD.X R18, R16, 0x1, R5, P0 ;  /* 0x0000000110127824 */ /* 0x001fc600000e0605 */
[----:B------:R-:W-:Y:S01]  /*18a30*/  STL [R1+0x44d0], R19 ;  /* 0x0044d01301007387 */ /* 0x000fe20000100800 */
[----:B-1----:R-:W-:-:S03]  /*18a40*/  IADD3 R17, P0, R15, R6, RZ ;  /* 0x000000060f117210 */ /* 0x002fc60007f1e0ff */
[----:B------:R-:W-:Y:S04]  /*18a50*/  STL [R1+0x449c], R18 ;  /* 0x00449c1201007387 */ /* 0x000fe80000100800 */
[----:B------:R0:W-:Y:S01]  /*18a60*/  STL [R1+0x44d8], R17 ;  /* 0x0044d81101007387 */ /* 0x0001e20000100800 */
[C---:B------:R-:W-:Y:S01]  /*18a70*/  IMAD.X R16, R14.reuse, 0x1, R0, P1 ;  /* 0x000000010e107824 */ /* 0x040fe200008e0600 */
[----:B------:R-:W-:Y:S01]  /*18a80*/  IADD3 R15, P1, R15, R7, RZ ;  /* 0x000000070f0f7210 */ /* 0x000fe20007f3e0ff */
[----:B0-----:R-:W-:-:S03]  /*18a90*/  IMAD.X R17, R14, 0x1, R3, P2 ;  /* 0x000000010e117824 */ /* 0x001fc600010e0603 */
[----:B------:R0:W-:Y:S04]  /*18aa0*/  STL [R1+0x44a4], R16 ;  /* 0x0044a41001007387 */ /* 0x0001e80000100800 */
[----:B------:R1:W-:Y:S01]  /*18ab0*/  STL [R1+0x44e0], R15 ;  /* 0x0044e00f01007387 */ /* 0x0003e20000100800 */
[----:B0-----:R-:W-:-:S03]  /*18ac0*/  IADD3 R16, P2, R13, R8, RZ ;  /* 0x000000080d107210 */ /* 0x001fc60007f5e0ff */
[----:B------:R0:W-:Y:S01]  /*18ad0*/  STL [R1+0x44ac], R17 ;  /* 0x0044ac1101007387 */ /* 0x0001e20000100800 */
[----:B-1----:R-:W-:-:S03]  /*18ae0*/  IMAD.X R15, R14, 0x1, R4, P3 ;  /* 0x000000010e0f7824 */ /* 0x002fc600018e0604 */
[----:B------:R1:W-:Y:S04]  /*18af0*/  STL [R1+0x44e8], R16 ;  /* 0x0044e81001007387 */ /* 0x0003e80000100800 */
[----:B------:R3:W-:Y:S01]  /*18b00*/  STL [R1+0x44b4], R15 ;  /* 0x0044b40f01007387 */ /* 0x0007e20000100800 */
[----:B0-----:R-:W-:Y:S01]  /*18b10*/  IADD3 R17, P3, R13, R2, RZ ;  /* 0x000000020d117210 */ /* 0x001fe20007f7e0ff */
[----:B-1----:R-:W-:-:S04]  /*18b20*/  IMAD.X R16, R14, 0x1, R5, P4 ;  /* 0x000000010e107824 */ /* 0x002fc800020e0605 */
[----:B------:R-:W-:Y:S01]  /*18b30*/  STL [R1+0x44f0], R17 ;  /* 0x0044f01101007387 */ /* 0x000fe20000100800 */
[----:B---3--:R-:W-:-:S03]  /*18b40*/  IADD3 R15, P4, R13, R6, RZ ;  /* 0x000000060d0f7210 */ /* 0x008fc60007f9e0ff */
[----:B------:R-:W-:Y:S04]  /*18b50*/  STL [R1+0x44bc], R16 ;  /* 0x0044bc1001007387 */ /* 0x000fe80000100800 */
[----:B------:R0:W-:Y:S01]  /*18b60*/  STL [R1+0x44f4], R15 ;  /* 0x0044f40f01007387 */ /* 0x0001e20000100800 */
[C---:B----4-:R-:W-:Y:S01]  /*18b70*/  IMAD.X R14, R12.reuse, 0x1, R0, P5 ;  /* 0x000000010c0e7824 */ /* 0x050fe200028e0600 */
[----:B------:R-:W-:Y:S01]  /*18b80*/  IADD3 R13, P5, R13, R7, RZ ;  /* 0x000000070d0d7210 */ /* 0x000fe20007fbe0ff */
[----:B0-----:R-:W-:-:S03]  /*18b90*/  IMAD.X R15, R12, 0x1, R3, P6 ;  /* 0x000000010c0f7824 */ /* 0x001fc600030e0603 */
[----:B------:R0:W-:Y:S04]  /*18ba0*/  STL [R1+0x44c4], R14 ;  /* 0x0044c40e01007387 */ /* 0x0001e80000100800 */
[----:B------:R1:W-:Y:S04]  /*18bb0*/  STL [R1+0x44f8], R13 ;  /* 0x0044f80d01007387 */ /* 0x0003e80000100800 */
[----:B------:R3:W-:Y:S01]  /*18bc0*/  STL [R1+0x44cc], R15 ;  /* 0x0044cc0f01007387 */ /* 0x0007e20000100800 */
[C---:B0-----:R-:W-:Y:S01]  /*18bd0*/  IADD3 R14, P6, R11.reuse, R8, RZ ;  /* 0x000000080b0e7210 */ /* 0x041fe20007fde0ff */
[----:B-1----:R-:W-:Y:S01]  /*18be0*/  IMAD.X R13, R12, 0x1, R4, P0 ;  /* 0x000000010c0d7824 */ /* 0x002fe200000e0604 */
[----:B---3--:R-:W-:-:S03]  /*18bf0*/  IADD3 R15, P0, R11, R2, RZ ;  /* 0x000000020b0f7210 */ /* 0x008fc60007f1e0ff */
[----:B------:R0:W-:Y:S04]  /*18c00*/  STL [R1+0x44fc], R14 ;  /* 0x0044fc0e01007387 */ /* 0x0001e80000100800 */
[----:B------:R1:W-:Y:S01]  /*18c10*/  STL [R1+0x44d4], R13 ;  /* 0x0044d40d01007387 */ /* 0x0003e20000100800 */
[----:B0-----:R-:W-:-:S03]  /*18c20*/  IMAD.X R14, R12, 0x1, R5, P1 ;  /* 0x000000010c0e7824 */ /* 0x001fc600008e0605 */
[----:B------:R-:W-:Y:S01]  /*18c30*/  STL [R1+0x4500], R15 ;  /* 0x0045000f01007387 */ /* 0x000fe20000100800 */
[----:B-1----:R-:W-:-:S03]  /*18c40*/  IADD3 R13, P1, R11, R6, RZ ;  /* 0x000000060b0d7210 */ /* 0x002fc60007f3e0ff */
[----:B------:R-:W-:Y:S04]  /*18c50*/  STL [R1+0x44dc], R14 ;  /* 0x0044dc0e01007387 */ /* 0x000fe80000100800 */
[----:B------:R0:W-:Y:S01]  /*18c60*/  STL [R1+0x4504], R13 ;  /* 0x0045040d01007387 */ /* 0x0001e20000100800 */
[C---:B-----5:R-:W-:Y:S01]  /*18c70*/  IMAD.X R12, R10.reuse, 0x1, R0, P2 ;  /* 0x000000010a0c7824 */ /* 0x060fe200010e0600 */
[----:B------:R-:W-:Y:S01]  /*18c80*/  IADD3 R11, P2, R11, R7, RZ ;  /* 0x000000070b0b7210 */ /* 0x000fe20007f5e0ff */
[----:B0-----:R-:W-:-:S03]  /*18c90*/  IMAD.X R13, R10, 0x1, R3, P3 ;  /* 0x000000010a0d7824 */ /* 0x001fc600018e0603 */
[----:B------:R0:W-:Y:S04]  /*18ca0*/  STL [R1+0x44e4], R12 ;  /* 0x0044e40c01007387 */ /* 0x0001e80000100800 */
[----:B------:R1:W-:Y:S04]  /*18cb0*/  STL [R1+0x4508], R11 ;  /* 0x0045080b01007387 */ /* 0x0003e80000100800 */
[----:B------:R-:W-:Y:S01]  /*18cc0*/  STL [R1+0x44ec], R13 ;  /* 0x0044ec0d01007387 */ /* 0x000fe20000100800 */
[C---:B0-----:R-:W-:Y:S01]  /*18cd0*/  IADD3 R12, P3, R9.reuse, R8, RZ ;  /* 0x00000008090c7210 */ /* 0x041fe20007f7e0ff */
[C---:B-1----:R-:W-:Y:S01]  /*18ce0*/  IMAD.X R11, R10.reuse, 0x1, R4, P4 ;  /* 0x000000010a0b7824 */ /* 0x042fe200020e0604 */
[----:B------:R-:W-:Y:S01]  /*18cf0*/  IADD3 R8, P4, R9, R2, RZ ;  /* 0x0000000209087210 */ /* 0x000fe20007f9e0ff */
[----:B------:R-:W-:-:S02]  /*18d00*/  IMAD.X R10, R10, 0x1, R5, P5 ;  /* 0x000000010a0a7824 */ /* 0x000fc400028e0605 */
[----:B------:R-:W-:Y:S01]  /*18d10*/  STL [R1+0x4420], R12 ;  /* 0x0044200c01007387 */ /* 0x000fe20000100800 */
[----:B------:R-:W-:-:S03]  /*18d20*/  IADD3 R2, P5, R9, R6, RZ ;  /* 0x0000000609027210 */ /* 0x000fc60007fbe0ff */
[----:B------:R-:W-:Y:S04]  /*18d30*/  STL [R1+0x441c], R11 ;  /* 0x00441c0b01007387 */ /* 0x000fe80000100800 */
[----:B------:R-:W-:Y:S04]  /*18d40*/  STL [R1+0x4418], R8 ;  /* 0x0044180801007387 */ /* 0x000fe80000100800 */
[----:B------:R-:W-:Y:S04]  /*18d50*/  STL [R1+0x4414], R10 ;  /* 0x0044140a01007387 */ /* 0x000fe80000100800 */
[----:B------:R0:W-:Y:S02]  /*18d60*/  STL [R1+0x4410], R2 ;  /* 0x0044100201007387 */ /* 0x0001e40000100800 */
[----:B0-----:R-:W-:Y:S01]  /*18d70*/  SHF.R.S32.HI R2, RZ, 0x1f, R9 ;  /* 0x0000001fff027819 */ /* 0x001fe20000011409 */
[----:B--2---:R-:W-:Y:S01]  /*18d80*/  IMAD.X R8, R61, 0x1, R0, P6 ;  /* 0x000000013d087824 */ /* 0x004fe200030e0600 */
[----:B------:R-:W-:-:S04]  /*18d90*/  IADD3 R6, P6, R9, R7, RZ ;  /* 0x0000000709067210 */ /* 0x000fc80007fde0ff */
[----:B------:R0:W-:Y:S04]  /*18da0*/  STL [R1+0x440c], R8 ;  /* 0x00440c0801007387 */ /* 0x0001e80000100800 */
[----:B------:R1:W-:Y:S01]  /*18db0*/  STL [R1+0x4408], R6 ;  /* 0x0044080601007387 */ /* 0x0003e20000100800 */
[C---:B------:R-:W-:Y:S02]  /*18dc0*/  IMAD.X R7, R61.reuse, 0x1, R5, P2 ;  /* 0x000000013d077824 */ /* 0x040fe400010e0605 */
[C---:B0-----:R-:W-:Y:S02]  /*18dd0*/  IMAD.X R8, R61.reuse, 0x1, R3, P0 ;  /* 0x000000013d087824 */ /* 0x041fe400000e0603 */
[----:B-1----:R-:W-:-:S03]  /*18de0*/  IMAD.X R6, R61, 0x1, R4, P1 ;  /* 0x000000013d067824 */ /* 0x002fc600008e0604 */
[----:B------:R-:W-:Y:S01]  /*18df0*/  STL [R1+0x43fc], R8 ;  /* 0x0043fc0801007387 */ /* 0x000fe20000100800 */
[----:B------:R-:W-:-:S03]  /*18e00*/  IMAD.X R0, R2, 0x1, R0, P3 ;  /* 0x0000000102007824 */ /* 0x000fc600018e0600 */
[----:B------:R0:W-:Y:S04]  /*18e10*/  STL [R1+0x4400], R6 ;  /* 0x0044000601007387 */ /* 0x0001e80000100800 */
[----:B------:R-:W-:Y:S01]  /*18e20*/  STL [R1+0x4404], R7 ;  /* 0x0044040701007387 */ /* 0x000fe20000100800 */
[----:B0-----:R-:W-:-:S03]  /*18e30*/  IMAD.X R6, R2, 0x1, R3, P4 ;  /* 0x0000000102067824 */ /* 0x001fc600020e0603 */
[----:B------:R0:W-:Y:S01]  /*18e40*/  STL [R1+0x43f8], R0 ;  /* 0x0043f80001007387 */ /* 0x0001e20000100800 */
[----:B------:R-:W-:-:S03]  /*18e50*/  IMAD.X R3, R2, 0x1, R4, P5 ;  /* 0x0000000102037824 */ /* 0x000fc600028e0604 */
[----:B------:R-:W-:Y:S04]  /*18e60*/  STL [R1+0x43f4], R6 ;  /* 0x0043f40601007387 */ /* 0x000fe80000100800 */
[----:B------:R-:W2:Y:S01]  /*18e70*/  LDL.LU R15, [R1+0x344] ;  /* 0x00034400010f7983 */ /* 0x000ea20000300800 */
[----:B0-----:R-:W-:-:S03]  /*18e80*/  IMAD.X R0, R2, 0x1, R5, P6 ;  /* 0x0000000102007824 */ /* 0x001fc600030e0605 */
        /* <DEDUP_REMOVED lines=8> */
[----:B------:R-:W5:Y:S01]  /*18f10*/  LDL.LU R61, [R1+0x328] ;  /* 0x00032800013d7983 */ /* 0x000f620000300800 */
[----:B--2---:R-:W-:-:S02]  /*18f20*/  IMAD R0, R15, UR56, RZ ;  /* 0x000000380f007c24 */ /* 0x004fc4000f8e02ff */
[----:B---3--:R-:W-:-:S03]  /*18f30*/  IMAD R2, R14, UR56, RZ ;  /* 0x000000380e027c24 */ /* 0x008fc6000f8e02ff */
[----:B------:R-:W-:Y:S01]  /*18f40*/  IADD3 R16, P4, R0, UR34, RZ ;  /* 0x0000002200107c10 */ /* 0x000fe2000ff9e0ff */
[----:B----4-:R-:W-:Y:S01]  /*18f50*/  IMAD R3, R13, UR56, RZ ;  /* 0x000000380d037c24 */ /* 0x010fe2000f8e02ff */
[----:B------:R-:W-:Y:S01]  /*18f60*/  IADD3 R18, P5, R2, UR34, RZ ;  /* 0x0000002202127c10 */ /* 0x000fe2000ffbe0ff */
[----:B-----5:R-:W-:-:S03]  /*18f70*/  IMAD R4, R12, UR56, RZ ;  /* 0x000000380c047c24 */ /* 0x020fc6000f8e02ff */
[----:B------:R-:W-:Y:S01]  /*18f80*/  IADD3 R19, P3, R3, UR34, RZ ;  /* 0x0000002203137c10 */ /* 0x000fe2000ff7e0ff */
[----:B------:R-:W-:Y:S01]  /*18f90*/  IMAD R5, R11, UR56, RZ ;  /* 0x000000380b057c24 */ /* 0x000fe2000f8e02ff */
[----:B------:R-:W-:Y:S01]  /*18fa0*/  IADD3 R20, P2, R4, UR34, RZ ;  /* 0x0000002204147c10 */ /* 0x000fe2000ff5e0ff */
[----:B------:R-:W-:-:S03]  /*18fb0*/  IMAD R6, R10, UR56, RZ ;  /* 0x000000380a067c24 */ /* 0x000fc6000f8e02ff */
[----:B------:R-:W-:Y:S01]  /*18fc0*/  IADD3 R21, P1, R5, UR34, RZ ;  /* 0x0000002205157c10 */ /* 0x000fe2000ff3e0ff */
[----:B------:R-:W-:Y:S01]  /*18fd0*/  IMAD R7, R9, UR56, RZ ;  /* 0x0000003809077c24 */ /* 0x000fe2000f8e02ff */
[----:B------:R-:W-:Y:S01]  /*18fe0*/  STL [R1+0x1de4], R16 ;  /* 0x001de41001007387 */ /* 0x000fe20000100800 */
[----:B------:R-:W-:Y:S01]  /*18ff0*/  IADD3 R22, P0, R6, UR34, RZ ;  /* 0x0000002206167c10 */ /* 0x000fe2000ff1e0ff */
[----:B------:R-:W-:Y:S01]  /*19000*/  IMAD R8, R61, UR56, RZ ;  /* 0x000000383d087c24 */ /* 0x000fe2000f8e02ff */
[----:B------:R-:W-:Y:S01]  /*19010*/  LEA.HI.X.SX32 R9, R0, UR35, 0x1, P4 ;  /* 0x0000002300097c11 */ /* 0x000fe2000a0f0eff */
[----:B------:R-:W-:Y:S01]  /*19020*/  STL [R1+0x1dec], R18 ;  /* 0x001dec1201007387 */ /* 0x000fe20000100800 */
[----:B------:R-:W-:Y:S01]  /*19030*/  IADD3 R23, P4, R7, UR34, RZ ;  /* 0x0000002207177c10 */ /* 0x000fe2000ff9e0ff */
[----:B------:R-:W-:Y:S01]  /*19040*/  UIMAD UR6, UR6, 0x68, URZ ;  /* 0x00000068060678a4 */ /* 0x000fe2000f8e023f */
[----:B------:R-:W-:Y:S01]  /*19050*/  LEA.HI.X.SX32 R10, R2, UR35, 0x1, P5 ;  /* 0x00000023020a7c11 */ /* 0x000fe2000a8f0eff */
[----:B------:R-:W-:Y:S01]  /*19060*/  STL [R1+0x1df4], R19 ;  /* 0x001df41301007387 */ /* 0x000fe20000100800 */
[----:B------:R-:W-:Y:S01]  /*19070*/  IADD3 R24, P5, R8, UR34, RZ ;  /* 0x0000002208187c10 */ /* 0x000fe2000ffbe0ff */
[----:B------:R-:W-:-:S02]  /*19080*/  UIMAD UR34, UR13, 0x7f, URZ ;  /* 0x0000007f0d2278a4 */ /* 0x000fc4000f8e023f */
[----:B------:R-:W-:Y:S01]  /*19090*/  STL [R1+0x1dfc], R20 ;  /* 0x001dfc1401007387 */ /* 0x000fe20000100800 */
[----:B------:R-:W-:Y:S01]  /*190a0*/  LEA.HI.X.SX32 R11, R3, UR35, 0x1, P3 ;  /* 0x00000023030b7c11 */ /* 0x000fe200098f0eff */
[----:B------:R-:W-:Y:S02]  /*190b0*/  UIMAD UR7, UR7, 0x67, URZ ;  /* 0x00000067070778a4 */ /* 0x000fe4000f8e023f */
[----:B------:R-:W-:Y:S01]  /*190c0*/  STL [R1+0x1e04], R21 ;  /* 0x001e041501007387 */ /* 0x000fe20000100800 */
[----:B------:R-:W-:Y:S01]  /*190d0*/  LEA.HI.X.SX32 R12, R4, UR35, 0x1, P2 ;  /* 0x00000023040c7c11 */ /* 0x000fe200090f0eff */
[----:B------:R-:W-:Y:S02]  /*190e0*/  UIMAD UR8, UR8, 0x66, URZ ;  /* 0x00000066080878a4 */ /* 0x000fe4000f8e023f */
[----:B------:R-:W-:Y:S01]  /*190f0*/  STL [R1+0x1e0c], R22 ;  /* 0x001e0c1601007387 */ /* 0x000fe20000100800 */
[----:B------:R-:W-:Y:S01]  /*19100*/  LEA.HI.X.SX32 R13, R5, UR35, 0x1, P1 ;  /* 0x00000023050d7c11 */ /* 0x000fe200088f0eff */
        /* <DEDUP_REMOVED lines=11> */
[----:B------:R-:W-:Y:S01]  /*191c0*/  IADD3 R0, P6, R24, UR34, RZ ;  /* 0x0000002218007c10 */ /* 0x000fe2000ffde0ff */
[----:B------:R-:W-:Y:S02]  /*191d0*/  UIMAD UR14, UR14, 0x61, URZ ;  /* 0x000000610e0e78a4 */ /* 0x000fe4000f8e023f */
[----:B------:R-:W-:Y:S01]  /*191e0*/  STL [R1+0x1df0], R11 ;  /* 0x001df00b01007387 */ /* 0x000fe20000100800 */
[----:B------:R-:W-:Y:S02]  /*191f0*/  UIMAD UR15, UR15, 0x60, URZ ;  /* 0x000000600f0f78a4 */ /* 0x000fe4000f8e023f */
[----:B------:R-:W-:Y:S01]  /*19200*/  UIMAD UR16, UR16, 0x5f, URZ ;  /* 0x0000005f101078a4 */ /* 0x000fe2000f8e023f */
[----:B------:R-:W-:Y:S01]  /*19210*/  STL [R1+0x1df8], R12 ;  /* 0x001df80c01007387 */ /* 0x000fe20000100800 */
[----:B------:R-:W-:Y:S02]  /*19220*/  UIMAD UR17, UR17, 0x5e, URZ ;  /* 0x0000005e111178a4 */ /* 0x000fe4000f8e023f */
[----:B------:R-:W-:Y:S01]  /*19230*/  UIMAD UR18, UR18, 0x5d, URZ ;  /* 0x0000005d121278a4 */ /* 0x000fe2000f8e023f */
[----:B------:R-:W-:Y:S01]  /*19240*/  STL [R1+0x1e00], R13 ;  /* 0x001e000d01007387 */ /* 0x000fe20000100800 */
[----:B------:R-:W-:-:S02]  /*19250*/  UIMAD UR19, UR19, 0x5c, URZ ;  /* 0x0000005c131378a4 */ /* 0x000fc4000f8e023f */
[----:B------:R-:W-:Y:S01]  /*19260*/  UIMAD UR20, UR20, 0x5b, URZ ;  /* 0x0000005b141478a4 */ /* 0x000fe2000f8e023f */
        /* <DEDUP_REMOVED lines=9> */
[----:B------:R0:W-:Y:S01]  /*19300*/  STL [R1+0x2434], R0 ;  /* 0x0024340001007387 */ /* 0x0001e20000100800 */
[----:B------:R-:W-:Y:S01]  /*19310*/  IADD3 R2, P4, R22, UR34, RZ ;  /* 0x0000002216027c10 */ /* 0x000fe2000ff9e0ff */
[----:B------:R-:W-:Y:S02]  /*19320*/  USHF.R.S32.HI UR35, URZ, 0x1f, UR34 ;  /* 0x0000001f3f237899 */ /* 0x000fe40008011422 */
[----:B------:R-:W-:Y:S01]  /*19330*/  IADD3 R3, P3, R21, UR34, RZ ;  /* 0x0000002215037c10 */ /* 0x000fe2000ff7e0ff */
[----:B------:R-:W-:Y:S02]  /*19340*/  UIMAD UR27, UR27, 0x54, URZ ;  /* 0x000000541b1b78a4 */ /* 0x000fe4000f8e023f */
[----:B------:R-:W-:Y:S02]  /*19350*/  UIMAD UR28, UR28, 0x53, URZ ;  /* 0x000000531c1c78a4 */ /* 0x000fe4000f8e023f */
[----:B------:R-:W-:Y:S01]  /*19360*/  UIMAD UR29, UR29, 0x52, URZ ;  /* 0x000000521d1d78a4 */ /* 0x000fe2000f8e023f */
[----:B0-----:R-:W-:Y:S01]  /*19370*/  IADD3 R0, P5, R23, UR34, RZ ;  /* 0x0000002217007c10 */ /* 0x001fe2000ffbe0ff */
[----:B------:R-:W-:-:S02]  /*19380*/  UIMAD UR32, UR32, 0x51, URZ ;  /* 0x00000051202078a4 */ /* 0x000fc4000f8e023f */
[----:B------:R-:W-:Y:S02]  /*19390*/  UIMAD UR33, UR33, 0x50, URZ ;  /* 0x00000050212178a4 */ /* 0x000fe4000f8e023f */
[----:B------:R0:W-:Y:S01]  /*193a0*/  STL [R1+0x243c], R0 ;  /* 0x00243c0001007387 */ /* 0x0001e20000100800 */
[----:B------:R-:W-:Y:S02]  /*193b0*/  UIMAD UR36, UR36, 0x4f, URZ ;  /* 0x0000004f242478a4 */ /* 0x000fe4000f8e023f */
[----:B------:R-:W-:Y:S01]  /*193c0*/  UIMAD UR37, UR37, 0x4e, URZ ;  /* 0x0000004e252578a4 */ /* 0x000fe2000f8e023f */
[----:B------:R1:W-:Y:S01]  /*193d0*/  STL [R1+0x2444], R2 ;  /* 0x0024440201007387 */ /* 0x0003e20000100800 */
[----:B------:R-:W-:Y:S02]  /*193e0*/  UIMAD UR38, UR38, 0x4d, URZ ;  /* 0x0000004d262678a4 */ /* 0x000fe4000f8e023f */
[----:B------:R-:W-:Y:S02]  /*193f0*/  UIMAD UR39, UR39, 0x4c, URZ ;  /* 0x0000004c272778a4 */ /* 0x000fe4000f8e023f */
[----:B------:R-:W-:Y:S01]  /*19400*/  UIMAD UR40, UR40, 0x4b, URZ ;  /* 0x0000004b282878a4 */ /* 0x000fe2000f8e023f */
[----:B0-----:R-:W-:Y:S01]  /*19410*/  IADD3 R0, P2, R20, UR34, RZ ;  /* 0x0000002214007c10 */ /* 0x001fe2000ff5e0ff */
[----:B------:R0:W-:Y:S01]  /*19420*/  STL [R1+0x244c], R3 ;  /* 0x00244c0301007387 */ /* 0x0001e20000100800 */
[----:B------:R-:W-:Y:S01]  /*19430*/  UIMAD UR41, UR41, 0x4a, URZ ;  /* 0x0000004a292978a4 */ /* 0x000fe2000f8e023f */
[----:B-1----:R-:W-:-:S02]  /*19440*/  IADD3 R2, P1, R19, UR34, RZ ;  /* 0x0000002213027c10 */ /* 0x002fc4000ff3e0ff */
[----:B------:R1:W-:Y:S01]  /*19450*/  STL [R1+0x2454], R0 ;  /* 0x0024540001007387 */ /* 0x0003e20000100800 */
[----:B------:R-:W-:Y:S02]  /*19460*/  UIMAD UR42, UR42, 0x49, URZ ;  /* 0x000000492a2a78a4 */ /* 0x000fe4000f8e023f */
[----:B------:R-:W-:Y:S02]  /*19470*/  UIMAD UR43, UR43, 0x48, URZ ;  /* 0x000000482b2b78a4 */ /* 0x000fe4000f8e023f */
[----:B------:R-:W-:Y:S01]  /*19480*/  UIMAD UR44, UR44, 0x47, URZ ;  /* 0x000000472c2c78a4 */ /* 0x000fe2000f8e023f */
[----:B0-----:R-:W-:Y:S01]  /*19490*/  IADD3 R3, P0, R18, UR34, RZ ;  /* 0x0000002212037c10 */ /* 0x001fe2000ff1e0ff */
[----:B------:R0:W-:Y:S01]  /*194a0*/  STL [R1+0x245c], R2 ;  /* 0x00245c0201007387 */ /* 0x0001e20000100800 */
[----:B------:R-:W-:Y:S01]  /*194b0*/  UIMAD UR45, UR45, 0x46, URZ ;  /* 0x000000462d2d78a4 */ /* 0x000fe2000f8e023f */
[----:B-1----:R-:W-:Y:S02]  /*194c0*/  IADD3.X R0, R17, UR35, RZ, P6, !PT ;  /* 0x0000002311007c10 */ /* 0x002fe4000b7fe4ff */
[----:B------:R1:W-:Y:S01]  /*194d0*/  STL [R1+0x2464], R3 ;  /* 0x0024640301007387 */ /* 0x0003e20000100800 */
[----:B------:R-:W-:-:S02]  /*194e0*/  UIMAD UR46, UR46, 0x45, URZ ;  /* 0x000000452e2e78a4 */ /* 0x000fc4000f8e023f */
[----:B------:R-:W-:Y:S01]  /*194f0*/  UIMAD UR47, UR47, 0x44, URZ ;  /* 0x000000442f2f78a4 */ /* 0x000fe2000f8e023f */
[----:B------:R2:W-:Y:S01]  /*19500*/  STL [R1+0x2430], R0 ;  /* 0x0024300001007387 */ /* 0x0005e20000100800 */
[----:B------:R-:W-:Y:S01]  /*19510*/  UIMAD UR48, UR48, 0x42, URZ ;  /* 0x00000042303078a4 */ /* 0x000fe2000f8e023f */
[----:B0-----:R-:W-:Y:S01]  /*19520*/  IADD3 R2, P6, R16, UR34, RZ ;  /* 0x0000002210027c10 */ /* 0x001fe2000ffde0ff */
[----:B------:R-:W-:Y:S02]  /*19530*/  UIMAD UR49, UR49, 0x41, URZ ;  /* 0x00000041313178a4 */ /* 0x000fe4000f8e023f */
[----:B------:R-:W-:Y:S01]  /*19540*/  USHF.L.U32 UR50, UR50, 0x6, URZ ;  /* 0x0000000632327899 */ /* 0x000fe2000800063f */
[----:B-1----:R-:W-:Y:S01]  /*19550*/  IADD3.X R3, R14, UR35, RZ, P4, !PT ;  /* 0x000000230e037c10 */ /* 0x002fe2000a7fe4ff */
[----:B------:R-:W-:Y:S02]  /*19560*/  UIMAD UR51, UR51, 0x3f, URZ ;  /* 0x0000003f333378a4 */ /* 0x000fe4000f8e023f */
[----:B------:R-:W-:Y:S01]  /*19570*/  UIMAD UR52, UR52, 0x3e, URZ ;  /* 0x0000003e343478a4 */ /* 0x000fe2000f8e023f */
[----:B--2---:R-:W-:Y:S01]  /*19580*/  IADD3.X R0, R15, UR35, RZ, P5, !PT ;  /* 0x000000230f007c10 */ /* 0x004fe2000affe4ff */
[----:B------:R0:W-:Y:S01]  /*19590*/  STL [R1+0x246c], R2 ;  /* 0x00246c0201007387 */ /* 0x0001e20000100800 */
[----:B------:R-:W-:-:S02]  /*195a0*/  UIMAD UR53, UR53, 0x3d, URZ ;  /* 0x0000003d353578a4 */ /* 0x000fc4000f8e023f */
[----:B------:R-:W-:Y:S01]  /*195b0*/  UIMAD UR54, UR54, 0x3c, URZ ;  /* 0x0000003c363678a4 */ /* 0x000fe2000f8e023f */
[----:B------:R1:W-:Y:S01]  /*195c0*/  STL [R1+0x2438], R0 ;  /* 0x0024380001007387 */ /* 0x0003e20000100800 */
[----:B------:R-:W-:Y:S01]  /*195d0*/  UIMAD UR55, UR55, 0x3b, URZ ;  /* 0x0000003b373778a4 */ /* 0x000fe2000f8e023f */
[----:B------:R-:W-:Y:S01]  /*195e0*/  ULDC UR56, c[0x0][0x238] ;  /* 0x00008e0000387ab9 */ /* 0x000fe20000000800 */
[----:B0-----:R-:W-:Y:S01]  /*195f0*/  IADD3.X R2, R13, UR35, RZ, P3, !PT ;  /* 0x000000230d027c10 */ /* 0x001fe20009ffe4ff */
[----:B------:R0:W-:Y:S01]  /*19600*/  STL [R1+0x2440], R3 ;  /* 0x0024400301007387 */ /* 0x0001e20000100800 */
[----:B-1----:R-:W-:-:S03]  /*19610*/  IADD3.X R0, R12, UR35, RZ, P2, !PT ;  /* 0x000000230c007c10 */ /* 0x002fc600097fe4ff */
[----:B------:R1:W-:Y:S01]  /*19620*/  STL [R1+0x2448], R2 ;  /* 0x0024480201007387 */ /* 0x0003e20000100800 */
[----:B------:R-:W-:-:S03]  /*19630*/  UIMAD UR34, UR13, 0x7e, URZ ;  /* 0x0000007e0d2278a4 */ /* 0x000fc6000f8e023f */
[----:B------:R2:W-:Y:S01]  /*19640*/  STL [R1+0x2450], R0 ;  /* 0x0024500001007387 */ /* 0x0005e20000100800 */
[----:B0-----:R-:W-:Y:S02]  /*19650*/  IADD3.X R3, R11, UR35, RZ, P1, !PT ;  /* 0x000000230b037c10 */ /* 0x001fe40008ffe4ff */
[----:B-1----:R-:W-:-:S03]  /*19660*/  IADD3.X R2, R10, UR35, RZ, P0, !PT ;  /* 0x000000230a027c10 */ /* 0x002fc600087fe4ff */
[----:B------:R0:W-:Y:S01]  /*19670*/  STL [R1+0x2458], R3 ;  /* 0x0024580301007387 */ /* 0x0001e20000100800 */
[----:B--2---:R-:W-:-:S03]  /*19680*/  IADD3.X R0, R9, UR35, RZ, P6, !PT ;  /* 0x0000002309007c10 */ /* 0x004fc6000b7fe4ff */
[----:B------:R1:W-:Y:S04]  /*19690*/  STL [R1+0x2460], R2 ;  /* 0x0024600201007387 */ /* 0x0003e80000100800 */
[----:B------:R2:W-:Y:S01]  /*196a0*/  STL [R1+0x2468], R0 ;  /* 0x0024680001007387 */ /* 0x0005e20000100800 */
[----:B0-----:R-:W-:Y:S01]  /*196b0*/  IADD3 R3, P6, R24, UR34, RZ ;  /* 0x0000002218037c10 */ /* 0x001fe2000ffde0ff */
[----:B------:R-:W-:Y:S02]  /*196c0*/  USHF.R.S32.HI UR35, URZ, 0x1f, UR34 ;  /* 0x0000001f3f237899 */ /* 0x000fe40008011422 */
[----:B-1----:R-:W-:Y:S02]  /*196d0*/  IADD3 R2, P4, R22, UR34, RZ ;  /* 0x0000002216027c10 */ /* 0x002fe4000ff9e0ff */
[----:B--2---:R-:W-:Y:S01]  /*196e0*/  IADD3 R0, P5, R23, UR34, RZ ;  /* 0x0000002217007c10 */ /* 0x004fe2000ffbe0ff */
[----:B------:R0:W-:Y:S04]  /*196f0*/  STL [R1+0x2474], R3 ;  /* 0x0024740301007387 */ /* 0x0001e80000100800 */
[----:B------:R1:W-:Y:S01]  /*19700*/  STL [R1+0x247c], R0 ;  /* 0x00247c0001007387 */ /* 0x0003e20000100800 */
[----:B0-----:R-:W-:-:S03]  /*19710*/  IADD3 R3, P3, R21, UR34, RZ ;  /* 0x0000002215037c10 */ /* 0x001fc6000ff7e0ff */
[----:B------:R0:W-:Y:S01]  /*19720*/  STL [R1+0x2484], R2 ;  /* 0x0024840201007387 */ /* 0x0001e20000100800 */
[----:B-1----:R-:W-:-:S03]  /*19730*/  IADD3 R0, P2, R20, UR34, RZ ;  /* 0x0000002214007c10 */ /* 0x002fc6000ff5e0ff */
[----:B------:R1:W-:Y:S04]  /*19740*/  STL [R1+0x248c], R3 ;  /* 0x00248c0301007387 */ /* 0x0003e80000100800 */
[----:B------:R2:W-:Y:S01]  /*19750*/  STL [R1+0x2494], R0 ;  /* 0x0024940001007387 */ /* 0x0005e20000100800 */
[----:B0-----:R-:W-:Y:S02]  /*19760*/  IADD3 R2, P1, R19, UR34, RZ ;  /* 0x0000002213027c10 */ /* 0x001fe4000ff3e0ff */
[----:B-1----:R-:W-:-:S03]  /*19770*/  IADD3 R3, P0, R18, UR34, RZ ;  /* 0x0000002212037c10 */ /* 0x002fc6000ff1e0ff */
[----:B------:R0:W-:Y:S01]  /*19780*/  STL [R1+0x249c], R2 ;  /* 0x00249c0201007387 */ /* 0x0001e20000100800 */
[----:B--2---:R-:W-:-:S03]  /*19790*/  IADD3.X R0, R17, UR35, RZ, P6, !PT ;  /* 0x0000002311007c10 */ /* 0x004fc6000b7fe4ff */
[----:B------:R1:W-:Y:S04]  /*197a0*/  STL [R1+0x24a4], R3 ;  /* 0x0024a40301007387 */ /* 0x0003e80000100800 */
[----:B------:R2:W-:Y:S01]  /*197b0*/  STL [R1+0x2470], R0 ;  /* 0x0024700001007387 */ /* 0x0005e20000100800 */
[----:B0-----:R-:W-:Y:S02]  /*197c0*/  IADD3 R2, P6, R16, UR34, RZ ;  /* 0x0000002210027c10 */ /* 0x001fe4000ffde0ff */
[----:B-1----:R-:W-:Y:S02]  /*197d0*/  IADD3.X R3, R14, UR35, RZ, P4, !PT ;  /* 0x000000230e037c10 */ /* 0x002fe4000a7fe4ff */
[----:B--2---:R-:W-:Y:S01]  /*197e0*/  IADD3.X R0, R15, UR35, RZ, P5, !PT ;  /* 0x000000230f007c10 */ /* 0x004fe2000affe4ff */
[----:B------:R0:W-:Y:S04]  /*197f0*/  STL [R1+0x24ac], R2 ;  /* 0x0024ac0201007387 */ /* 0x0001e80000100800 */
[----:B------:R1:W-:Y:S01]  /*19800*/  STL [R1+0x2478], R0 ;  /* 0x0024780001007387 */ /* 0x0003e20000100800 */
[----:B0-----:R-:W-:-:S03]  /*19810*/  IADD3.X R2, R13, UR35, RZ, P3, !PT ;  /* 0x000000230d027c10 */ /* 0x001fc60009ffe4ff */
        /* <DEDUP_REMOVED lines=475> */
[----:B------:R-:W-:Y:S01]  /*1b5d0*/  UIMAD UR34, UR13, 0x6f, URZ ;  /* 0x0000006f0d2278a4 */ /* 0x000fe2000f8e023f */
[----:B0-----:R-:W-:-:S02]  /*1b5e0*/  IADD3.X R2, R13, UR35, RZ, P3, !PT ;  /* 0x000000230d027c10 */ /* 0x001fc40009ffe4ff */
[----:B------:R0:W-:Y:S01]  /*1b5f0*/  STL [R1+0x2800], R3 ;  /* 0x0028000301007387 */ /* 0x0001e20000100800 */
[----:B-1----:R-:W-:-:S03]  /*1b600*/  IADD3.X R0, R12, UR35, RZ, P2, !PT ;  /* 0x000000230c007c10 */ /* 0x002fc600097fe4ff */
[----:B------:R1:W-:Y:S04]  /*1b610*/  STL [R1+0x2808], R2 ;  /* 0x0028080201007387 */ /* 0x0003e80000100800 */
[----:B------:R2:W-:Y:S01]  /*1b620*/  STL [R1+0x2810], R0 ;  /* 0x0028100001007387 */ /* 0x0005e20000100800 */
[----:B0-----:R-:W-:Y:S02]  /*1b630*/  IADD3.X R3, R11, UR35, RZ, P1, !PT ;  /* 0x000000230b037c10 */ /* 0x001fe40008ffe4ff */
[----:B-1----:R-:W-:-:S03]  /*1b640*/  IADD3.X R2, R10, UR35, RZ, P0, !PT ;  /* 0x000000230a027c10 */ /* 0x002fc600087fe4ff */
[----:B------:R0:W-:Y:S01]  /*1b650*/  STL [R1+0x2818], R3 ;  /* 0x0028180301007387 */ /* 0x0001e20000100800 */
[----:B--2---:R-:W-:-:S03]  /*1b660*/  IADD3.X R0, R9, UR35, RZ, P6, !PT ;  /* 0x0000002309007c10 */ /* 0x004fc6000b7fe4ff */
[----:B------:R1:W-:Y:S04]  /*1b670*/  STL [R1+0x2820], R2 ;  /* 0x0028200201007387 */ /* 0x0003e80000100800 */
[----:B------:R2:W-:Y:S01]  /*1b680*/  STL [R1+0x2828], R0 ;  /* 0x0028280001007387 */ /* 0x0005e20000100800 */
[----:B0-----:R-:W-:Y:S02]  /*1b690*/  IADD3 R3, P6, R24, UR34, RZ ;  /* 0x0000002218037c10 */ /* 0x001fe4000ffde0ff */
[----:B-1----:R-:W-:-:S03]  /*1b6a0*/  IADD3 R2, P5, R23, UR34, RZ ;  /* 0x0000002217027c10 */ /* 0x002fc6000ffbe0ff */
[----:B------:R0:W-:Y:S01]  /*1b6b0*/  STL [R1+0x2834], R3 ;  /* 0x0028340301007387 */ /* 0x0001e20000100800 */
[----:B--2---:R-:W-:-:S03]  /*1b6c0*/  IADD3 R0, P4, R22, UR34, RZ ;  /* 0x0000002216007c10 */ /* 0x004fc6000ff9e0ff */
[----:B------:R1:W-:Y:S01]  /*1b6d0*/  STL [R1+0x283c], R2 ;  /* 0x00283c0201007387 */ /* 0x0003e20000100800 */
[----:B------:R-:W-:-:S03]  /*1b6e0*/  USHF.R.S32.HI UR35, URZ, 0x1f, UR34 ;  /* 0x0000001f3f237899 */ /* 0x000fc60008011422 */
[----:B------:R2:W-:Y:S01]  /*1b6f0*/  STL [R1+0x2844], R0 ;  /* 0x0028440001007387 */ /* 0x0005e20000100800 */
[----:B0-----:R-:W-:Y:S02]  /*1b700*/  IADD3 R3, P3, R21, UR34, RZ ;  /* 0x0000002215037c10 */ /* 0x001fe4000ff7e0ff */
[----:B-1----:R-:W-:-:S03]  /*1b710*/  IADD3 R2, P2, R20, UR34, RZ ;  /* 0x0000002214027c10 */ /* 0x002fc6000ff5e0ff */
[----:B------:R0:W-:Y:S01]  /*1b720*/  STL [R1+0x284c], R3 ;  /* 0x00284c0301007387 */ /* 0x0001e20000100800 */
[----:B--2---:R-:W-:-:S03]  /*1b730*/  IADD3 R0, P1, R19, UR34, RZ ;  /* 0x0000002213007c10 */ /* 0x004fc6000ff3e0ff */
[----:B------:R1:W-:Y:S04]  /*1b740*/  STL [R1+0x2854], R2 ;  /* 0x0028540201007387 */ /* 0x0003e80000100800 */
[----:B------:R2:W-:Y:S01]  /*1b750*/  STL [R1+0x285c], R0 ;  /* 0x00285c0001007387 */ /* 0x0005e20000100800 */
[----:B0-----:R-:W-:Y:S02]  /*1b760*/  IADD3 R3, P0, R18, UR34, RZ ;  /* 0x0000002212037c10 */ /* 0x001fe4000ff1e0ff */
[----:B-1----:R-:W-:-:S03]  /*1b770*/  IADD3.X R2, R17, UR35, RZ, P6, !PT ;  /* 0x0000002311027c10 */ /* 0x002fc6000b7fe4ff */
[----:B------:R0:W-:Y:S01]  /*1b780*/  STL [R1+0x2864], R3 ;  /* 0x0028640301007387 */ /* 0x0001e20000100800 */
[----:B--2---:R-:W-:-:S03]  /*1b790*/  IADD3 R0, P6, R16, UR34, RZ ;  /* 0x0000002210007c10 */ /* 0x004fc6000ffde0ff */
[----:B------:R-:W-:Y:S01]  /*1b7a0*/  STL [R1+0x2830], R2 ;  /* 0x0028300201007387 */ /* 0x000fe20000100800 */
[----:B------:R-:W-:Y:S01]  /*1b7b0*/  UIMAD UR56, UR56, 0x3a, URZ ;  /* 0x0000003a383878a4 */ /* 0x000fe2000f8e023f */
[----:B------:R-:W-:Y:S02]  /*1b7c0*/  ULDC UR34, c[0x0][0x238] ;  /* 0x00008e0000227ab9 */ /* 0x000fe40000000800 */
[----:B------:R1:W-:Y:S01]  /*1b7d0*/  STL [R1+0x286c], R0 ;  /* 0x00286c0001007387 */ /* 0x0003e20000100800 */
[----:B0-----:R-:W-:Y:S02]  /*1b7e0*/  IADD3.X R3, R14, UR35, RZ, P4, !PT ;  /* 0x000000230e037c10 */ /* 0x001fe4000a7fe4ff */
[----:B-1----:R-:W-:Y:S02]  /*1b7f0*/  IADD3.X R0, R15, UR35, RZ, P5, !PT ;  /* 0x000000230f007c10 */ /* 0x002fe4000affe4ff */
[----:B------:R-:W-:-:S03]  /*1b800*/  IADD3.X R2, R13, UR35, RZ, P3, !PT ;  /* 0x000000230d027c10 */ /* 0x000fc60009ffe4ff */
[----:B------:R0:W-:Y:S04]  /*1b810*/  STL [R1+0x2838], R0 ;  /* 0x0028380001007387 */ /* 0x0001e80000100800 */
[----:B------:R1:W-:Y:S01]  /*1b820*/  STL [R1+0x2840], R3 ;  /* 0x0028400301007387 */ /* 0x0003e20000100800 */
[----:B0-----:R-:W-:-:S03]  /*1b830*/  IADD3.X R0, R12, UR35, RZ, P2, !PT ;  /* 0x000000230c007c10 */ /* 0x001fc600097fe4ff */
[----:B------:R0:W-:Y:S01]  /*1b840*/  STL [R1+0x2848], R2 ;  /* 0x0028480201007387 */ /* 0x0001e20000100800 */
[----:B-1----:R-:W-:-:S03]  /*1b850*/  IADD3.X R3, R11, UR35, RZ, P1, !PT ;  /* 0x000000230b037c10 */ /* 0x002fc60008ffe4ff */
[----:B------:R1:W-:Y:S01]  /*1b860*/  STL [R1+0x2850], R0 ;  /* 0x0028500001007387 */ /* 0x0003e20000100800 */
[----:B0-----:R-:W-:-:S03]  /*1b870*/  IADD3.X R2, R10, UR35, RZ, P0, !PT ;  /* 0x000000230a027c10 */ /* 0x001fc600087fe4ff */
[----:B------:R0:W-:Y:S01]  /*1b880*/  STL [R1+0x2858], R3 ;  /* 0x0028580301007387 */ /* 0x0001e20000100800 */
[----:B-1----:R-:W-:-:S03]  /*1b890*/  IADD3.X R0, R9, UR35, RZ, P6, !PT ;  /* 0x0000002309007c10 */ /* 0x002fc6000b7fe4ff */
        /* <DEDUP_REMOVED lines=299> */
[----:B------:R1:W-:Y:S01]  /*1cb50*/  STL [R1+0x2a70], R2 ;  /* 0x002a700201007387 */ /* 0x0003e20000100800 */
[----:B------:R-:W2:Y:S01]  /*1cb60*/  S2R R61, SR_TID.X ;  /* 0x00000000003d7919 */ /* 0x000ea20000002100 */
[----:B------:R-:W-:Y:S01]  /*1cb70*/  UIMAD UR7, UR7, 0x31, URZ ;  /* 0x00000031070778a4 */ /* 0x000fe2000f8e023f */
[----:B0-----:R-:W-:Y:S01]  /*1cb80*/  IADD3.X R3, R14, UR35, RZ, P4, !PT ;  /* 0x000000230e037c10 */ /* 0x001fe2000a7fe4ff */
[----:B------:R-:W-:Y:S01]  /*1cb90*/  ULDC UR8, c[0x0][0x238] ;  /* 0x00008e0000087ab9 */ /* 0x000fe20000000800 */
[----:B------:R0:W-:Y:S01]  /*1cba0*/  STL [R1+0x2aac], R0 ;  /* 0x002aac0001007387 */ /* 0x0001e20000100800 */
[----:B-1----:R-:W-:Y:S02]  /*1cbb0*/  IADD3.X R2, R13, UR35, RZ, P3, !PT ;  /* 0x000000230d027c10 */ /* 0x002fe40009ffe4ff */
[----:B0-----:R-:W-:-:S05]  /*1cbc0*/  IADD3.X R0, R15, UR35, RZ, P5, !PT ;  /* 0x000000230f007c10 */ /* 0x001fca000affe4ff */
        /* <DEDUP_REMOVED lines=14> */
[----:B---3--:R-:W-:-:S03]  /*1ccb0*/  IADD3 R0, P4, R22, UR9, RZ ;  /* 0x0000000916007c10 */ /* 0x008fc6000ff9e0ff */
[----:B------:R1:W-:Y:S01]  /*1ccc0*/  STL [R1+0x2abc], R2 ;  /* 0x002abc0201007387 */ /* 0x0003e20000100800 */
[----:B------:R-:W-:-:S03]  /*1ccd0*/  USHF.R.S32.HI UR35, URZ, 0x1f, UR9 ;  /* 0x0000001f3f237899 */ /* 0x000fc60008011409 */
[----:B------:R3:W-:Y:S01]  /*1cce0*/  STL [R1+0x2ac4], R0 ;  /* 0x002ac40001007387 */ /* 0x0007e20000100800 */
[----:B0-----:R-:W-:Y:S02]  /*1ccf0*/  IADD3 R3, P3, R21, UR9, RZ ;  /* 0x0000000915037c10 */ /* 0x001fe4000ff7e0ff */
[----:B-1----:R-:W-:-:S03]  /*1cd00*/  IADD3 R2, P2, R20, UR9, RZ ;  /* 0x0000000914027c10 */ /* 0x002fc6000ff5e0ff */
[----:B------:R0:W-:Y:S01]  /*1cd10*/  STL [R1+0x2acc], R3 ;  /* 0x002acc0301007387 */ /* 0x0001e20000100800 */
[----:B---3--:R-:W-:-:S03]  /*1cd20*/  IADD3 R0, P1, R19, UR9, RZ ;  /* 0x0000000913007c10 */ /* 0x008fc6000ff3e0ff */
[----:B------:R1:W-:Y:S04]  /*1cd30*/  STL [R1+0x2ad4], R2 ;  /* 0x002ad40201007387 */ /* 0x0003e80000100800 */
[----:B------:R3:W-:Y:S01]  /*1cd40*/  STL [R1+0x2adc], R0 ;  /* 0x002adc0001007387 */ /* 0x0007e20000100800 */
[----:B0-----:R-:W-:Y:S02]  /*1cd50*/  IADD3 R3, P0, R18, UR9, RZ ;  /* 0x0000000912037c10 */ /* 0x001fe4000ff1e0ff */
[----:B-1----:R-:W-:-:S03]  /*1cd60*/  IADD3.X R2, R17, UR35, RZ, P6, !PT ;  /* 0x0000002311027c10 */ /* 0x002fc6000b7fe4ff */
[----:B------:R0:W-:Y:S01]  /*1cd70*/  STL [R1+0x2ae4], R3 ;  /* 0x002ae40301007387 */ /* 0x0001e20000100800 */
[----:B---3--:R-:W-:-:S03]  /*1cd80*/  IADD3 R0, P6, R16, UR9, RZ ;  /* 0x0000000910007c10 */ /* 0x008fc6000ffde0ff */
        /* <DEDUP_REMOVED lines=107> */
[----:B------:R-:W-:Y:S01]  /*1d440*/  VIADD R25, R25, 0x7f ;  /* 0x0000007f19197836 */ /* 0x000fe20000000000 */
[----:B------:R-:W-:Y:S01]  /*1d450*/  ULDC UR12, c[0x0][0x238] ;  /* 0x00008e00000c7ab9 */ /* 0x000fe20000000800 */
        /* <DEDUP_REMOVED lines=33> */
[----:B------:R-:W-:-:S03]  /*1d670*/  ULDC UR14, c[0x0][0x238] ;  /* 0x00008e00000e7ab9 */ /* 0x000fc60000000800 */
        /* <DEDUP_REMOVED lines=1494> */
[----:B------:R1:W-:Y:S01]  /*233e0*/  STL [R1+0x36d8], R2 ;  /* 0x0036d80201007387 */ /* 0x0003e20000100800 */
[----:B------:R-:W-:-:S03]  /*233f0*/  ULDC UR61, c[0x0][0x238] ;  /* 0x00008e00003d7ab9 */ /* 0x000fc60000000800 */
[----:B------:R3:W-:Y:S01]  /*23400*/  STL [R1+0x3714], R0 ;  /* 0x0037140001007387 */ /* 0x0007e20000100800 */
[----:B0-----:R-:W-:Y:S02]  /*23410*/  IADD3.X R3, R14, UR35, RZ, P4, !PT ;  /* 0x000000230e037c10 */ /* 0x001fe4000a7fe4ff */
[----:B-1----:R-:W-:Y:S02]  /*23420*/  IADD3.X R2, R13, UR35, RZ, P3, !PT ;  /* 0x000000230d027c10 */ /* 0x002fe40009ffe4ff */
[----:B---3--:R-:W-:-:S05]  /*23430*/  IADD3.X R0, R15, UR35, RZ, P5, !PT ;  /* 0x000000230f007c10 */ /* 0x008fca000affe4ff */
        /* <DEDUP_REMOVED lines=12> */
[----:B-1----:R-:W-:Y:S02]  /*23500*/  IADD3 R2, P6, R24, UR5, RZ ;  /* 0x0000000518027c10 */ /* 0x002fe4000ffde0ff */
[----:B---3--:R-:W-:-:S03]  /*23510*/  IADD3 R0, P4, R22, UR5, RZ ;  /* 0x0000000516007c10 */ /* 0x008fc6000ff9e0ff */
[----:B------:R0:W-:Y:S01]  /*23520*/  STL [R1+0x371c], R2 ;  /* 0x00371c0201007387 */ /* 0x0001e20000100800 */
[----:B------:R-:W-:-:S03]  /*23530*/  USHF.R.S32.HI UR35, URZ, 0x1f, UR5 ;  /* 0x0000001f3f237899 */ /* 0x000fc60008011405 */
[----:B------:R1:W-:Y:S04]  /*23540*/  STL [R1+0x3724], R3 ;  /* 0x0037240301007387 */ /* 0x0003e80000100800 */
[----:B------:R3:W-:Y:S01]  /*23550*/  STL [R1+0x372c], R0 ;  /* 0x00372c0001007387 */ /* 0x0007e20000100800 */
[----:B0-----:R-:W-:Y:S02]  /*23560*/  IADD3 R2, P3, R21, UR5, RZ ;  /* 0x0000000515027c10 */ /* 0x001fe4000ff7e0ff */
[----:B-1----:R-:W-:-:S03]  /*23570*/  IADD3 R3, P2, R20, UR5, RZ ;  /* 0x0000000514037c10 */ /* 0x002fc6000ff5e0ff */
[----:B------:R0:W-:Y:S01]  /*23580*/  STL [R1+0x3734], R2 ;  /* 0x0037340201007387 */ /* 0x0001e20000100800 */
[----:B---3--:R-:W-:-:S03]  /*23590*/  IADD3 R0, P1, R19, UR5, RZ ;  /* 0x0000000513007c10 */ /* 0x008fc6000ff3e0ff */
[----:B------:R-:W-:Y:S04]  /*235a0*/  STL [R1+0x373c], R3 ;  /* 0x00373c0301007387 */ /* 0x000fe80000100800 */
[----:B------:R1:W-:Y:S01]  /*235b0*/  STL [R1+0x3744], R0 ;  /* 0x0037440001007387 */ /* 0x0003e20000100800 */
[----:B0-----:R-:W-:Y:S02]  /*235c0*/  IADD3 R2, P0, R18, UR5, RZ ;  /* 0x0000000512027c10 */ /* 0x001fe4000ff1e0ff */
[----:B-1----:R-:W-:-:S03]  /*235d0*/  IADD3.X R0, R17, UR35, RZ, P6, !PT ;  /* 0x0000002311007c10 */ /* 0x002fc6000b7fe4ff */
[----:B------:R-:W-:Y:S04]  /*235e0*/  STL [R1+0x374c], R2 ;  /* 0x00374c0201007387 */ /* 0x000fe80000100800 */
[----:B------:R0:W-:Y:S02]  /*235f0*/  STL [R1+0x3718], R0 ;  /* 0x0037180001007387 */ /* 0x0001e40000100800 */
[----:B0-----:R-:W-:Y:S01]  /*23600*/  IADD3 R0, P6, R16, UR5, RZ ;  /* 0x0000000510007c10 */ /* 0x001fe2000ffde0ff */
[----:B------:R-:W-:-:S04]  /*23610*/  ULDC UR5, c[0x0][0x238] ;  /* 0x00008e0000057ab9 */ /* 0x000fc80000000800 */
[----:B------:R0:W-:Y:S01]  /*23620*/  STL [R1+0x3754], R0 ;  /* 0x0037540001007387 */ /* 0x0001e20000100800 */
[----:B------:R-:W-:Y:S02]  /*23630*/  IADD3.X R5, R14, UR35, RZ, P4, !PT ;  /* 0x000000230e057c10 */ /* 0x000fe4000a7fe4ff */
[----:B------:R-:W-:Y:S02]  /*23640*/  IADD3.X R4, R13, UR35, RZ, P3, !PT ;  /* 0x000000230d047c10 */ /* 0x000fe40009ffe4ff */
        /* <DEDUP_REMOVED lines=14> */
[----:B---3--:R-:W-:Y:S01]  /*23730*/  IADD3 R0, P5, R23, UR6, RZ ;  /* 0x0000000617007c10 */ /* 0x008fe2000ffbe0ff */
        /* <DEDUP_REMOVED lines=15> */
[----:B------:R-:W-:Y:S01]  /*23830*/  IADD3.X R6, R14, UR35, RZ, P4, !PT ;  /* 0x000000230e067c10 */ /* 0x000fe2000a7fe4ff */
[----:B------:R-:W-:Y:S02]  /*23840*/  ULDC UR6, c[0x0][0x238] ;  /* 0x00008e0000067ab9 */ /* 0x000fe40000000800 */
[----:B------:R1:W-:Y:S01]  /*23850*/  STL [R1+0x3794], R4 ;  /* 0x0037940401007387 */ /* 0x0003e20000100800 */
[----:B0-----:R-:W-:Y:S02]  /*23860*/  IADD3.X R5, R13, UR35, RZ, P3, !PT ;  /* 0x000000230d057c10 */ /* 0x001fe40009ffe4ff */
[----:B-1----:R-:W-:-:S05]  /*23870*/  IADD3.X R4, R15, UR35, RZ, P5, !PT ;  /* 0x000000230f047c10 */ /* 0x002fca000affe4ff */
        /* <DEDUP_REMOVED lines=9> */
[----:B------:R1:W-:Y:S01]  /*23910*/  STL [R1+0x3788], R5 ;  /* 0x0037880501007387 */ /* 0x0003e20000100800 */
[----:B--2---:R-:W-:-:S03]  /*23920*/  LOP3.LUT R3, R61, 0x3, RZ, 0xc0, !PT ;  /* 0x000000033d037812 */ /* 0x004fc600078ec0ff */
[----:B------:R2:W-:Y:S01]  /*23930*/  STL [R1+0x3790], R4 ;  /* 0x0037900401007387 */ /* 0x0005e20000100800 */
[----:B0-----:R-:W-:Y:S02]  /*23940*/  IADD3 R6, P6, R24, UR7, RZ ;  /* 0x0000000718067c10 */ /* 0x001fe4000ffde0ff */
[----:B-1----:R-:W-:-:S03]  /*23950*/  IADD3 R5, P5, R23, UR7, RZ ;  /* 0x0000000717057c10 */ /* 0x002fc6000ffbe0ff */
[----:B------:R0:W-:Y:S01]  /*23960*/  STL [R1+0x379c], R6 ;  /* 0x00379c0601007387 */ /* 0x0001e20000100800 */
[----:B--2---:R-:W-:-:S03]  /*23970*/  IADD3 R4, P4, R22, UR7, RZ ;  /* 0x0000000716047c10 */ /* 0x004fc6000ff9e0ff */
[----:B------:R1:W-:Y:S01]  /*23980*/  STL [R1+0x37a4], R5 ;  /* 0x0037a40501007387 */ /* 0x0003e20000100800 */
[----:B------:R-:W-:Y:S01]  /*23990*/  SHF.R.U32.HI R0, RZ, 0x2, R61 ;  /* 0x00000002ff007819 */ /* 0x000fe2000001163d */
[----:B------:R-:W-:Y:S02]  /*239a0*/  USHF.R.S32.HI UR35, URZ, 0x1f, UR7 ;  /* 0x0000001f3f237899 */ /* 0x000fe40008011407 */
[----:B------:R2:W-:Y:S01]  /*239b0*/  STL [R1+0x37ac], R4 ;  /* 0x0037ac0401007387 */ /* 0x0005e20000100800 */
[----:B0-----:R-:W-:Y:S01]  /*239c0*/  IADD3 R6, P3, R21, UR7, RZ ;  /* 0x0000000715067c10 */ /* 0x001fe2000ff7e0ff */
[----:B------:R-:W-:Y:S01]  /*239d0*/  IMAD R3, R3, 0x420, RZ ;  /* 0x0000042003037824 */ /* 0x000fe200078e02ff */
[----:B-1----:R-:W-:-:S03]  /*239e0*/  IADD3 R5, P2, R20, UR7, RZ ;  /* 0x0000000714057c10 */ /* 0x002fc6000ff5e0ff */
[----:B------:R0:W-:Y:S01]  /*239f0*/  STL [R1+0x37b4], R6 ;  /* 0x0037b40601007387 */ /* 0x0001e20000100800 */
[----:B------:R-:W-:Y:S02]  /*23a00*/  SGXT.U32 R0, R0, 0x3 ;  /* 0x000000030000781a */ /* 0x000fe40000000000 */
[----:B--2---:R-:W-:Y:S01]  /*23a10*/  IADD3 R4, P1, R19, UR7, RZ ;  /* 0x0000000713047c10 */ /* 0x004fe2000ff3e0ff */
[----:B------:R1:W-:Y:S01]  /*23a20*/  STL [R1+0x37bc], R5 ;  /* 0x0037bc0501007387 */ /* 0x0003e20000100800 */
[----:B------:R-:W-:-:S03]  /*23a30*/  LOP3.LUT R0, R3, R0, RZ, 0xfc, !PT ;  /* 0x0000000003007212 */ /* 0x000fc600078efcff */
[----:B------:R2:W-:Y:S01]  /*23a40*/  STL [R1+0x37c4], R4 ;  /* 0x0037c40401007387 */ /* 0x0005e20000100800 */
[----:B0-----:R-:W-:Y:S02]  /*23a50*/  IADD3 R6, P0, R18, UR7, RZ ;  /* 0x0000000712067c10 */ /* 0x001fe4000ff1e0ff */
[----:B------:R-:W-:Y:S02]  /*23a60*/  IADD3.X R3, R15, UR35, RZ, P5, !PT ;  /* 0x000000230f037c10 */ /* 0x000fe4000affe4ff */
[----:B-1----:R-:W-:Y:S01]  /*23a70*/  IADD3.X R5, R17, UR35, RZ, P6, !PT ;  /* 0x0000002311057c10 */ /* 0x002fe2000b7fe4ff */
[----:B------:R-:W-:Y:S01]  /*23a80*/  STL [R1+0x37cc], R6 ;  /* 0x0037cc0601007387 */ /* 0x000fe20000100800 */
[----:B--2---:R-:W-:-:S03]  /*23a90*/  IADD3 R4, P6, R16, UR7, RZ ;  /* 0x0000000710047c10 */ /* 0x004fc6000ffde0ff */
[----:B------:R0:W-:Y:S01]  /*23aa0*/  STL [R1+0x3798], R5 ;  /* 0x0037980501007387 */ /* 0x0001e20000100800 */
[----:B------:R-:W-:Y:S01]  /*23ab0*/  SHF.R.S32.HI R2, RZ, 0x1f, R25 ;  /* 0x0000001fff027819 */ /* 0x000fe20000011419 */
[----:B------:R-:W-:Y:S02]  /*23ac0*/  ULDC UR7, c[0x0][0x238] ;  /* 0x00008e0000077ab9 */ /* 0x000fe40000000800 */
        /* <DEDUP_REMOVED lines=15> */
[----:B-1----:R-:W-:Y:S02]  /*23bc0*/  IADD3 R4, P4, R22, UR8, RZ ;  /* 0x0000000816047c10 */ /* 0x002fe4000ff9e0ff */
[----:B--2---:R-:W-:Y:S01]  /*23bd0*/  IADD3 R3, P5, R23, UR8, RZ ;  /* 0x0000000817037c10 */ /* 0x004fe2000ffbe0ff */
[----:B------:R0:W-:Y:S01]  /*23be0*/  STL [R1+0x37dc], R5 ;  /* 0x0037dc0501007387 */ /* 0x0001e20000100800 */
[----:B------:R-:W-:-:S03]  /*23bf0*/  USHF.R.S32.HI UR35, URZ, 0x1f, UR8 ;  /* 0x0000001f3f237899 */ /* 0x000fc60008011408 */
[----:B------:R1:W-:Y:S04]  /*23c00*/  STL [R1+0x37e4], R3 ;  /* 0x0037e40301007387 */ /* 0x0003e80000100800 */
        /* <DEDUP_REMOVED lines=72> */
[----:B------:R-:W-:Y:S02]  /*24090*/  LOP3.LUT R3, R61, 0x7, RZ, 0xc0, !PT ;  /* 0x000000073d037812 */ /* 0x000fe400078ec0ff */
[----:B--2---:R-:W-:Y:S01]  /*240a0*/  IADD3 R5, P1, R19, UR10, RZ ;  /* 0x0000000a13057c10 */ /* 0x004fe2000ff3e0ff */
[----:B------:R1:W-:Y:S01]  /*240b0*/  STL [R1+0x387c], R6 ;  /* 0x00387c0601007387 */ /* 0x0003e20000100800 */
[----:B------:R-:W-:-:S03]  /*240c0*/  IMAD.SHL.U32 R4, R61, 0x2, RZ ;  /* 0x000000023d047824 */ /* 0x000fc600078e00ff */
[----:B------:R2:W-:Y:S01]  /*240d0*/  STL [R1+0x3884], R5 ;  /* 0x0038840501007387 */ /* 0x0005e20000100800 */
[----:B0-----:R-:W-:Y:S01]  /*240e0*/  IADD3 R7, P0, R18, UR10, RZ ;  /* 0x0000000a12077c10 */ /* 0x001fe2000ff1e0ff */
[----:B------:R-:W-:Y:S01]  /*240f0*/  IMAD R3, R3, 0x90, RZ ;  /* 0x0000009003037824 */ /* 0x000fe200078e02ff */
[----:B-1----:R-:W-:-:S03]  /*24100*/  IADD3.X R6, R17, UR35, RZ, P6, !PT ;  /* 0x0000002311067c10 */ /* 0x002fc6000b7fe4ff */
[----:B------:R-:W-:Y:S01]  /*24110*/  STL [R1+0x388c], R7 ;  /* 0x00388c0701007387 */ /* 0x000fe20000100800 */
[----:B--2---:R-:W-:-:S03]  /*24120*/  IADD3 R5, P6, R16, UR10, RZ ;  /* 0x0000000a10057c10 */ /* 0x004fc6000ffde0ff */
[----:B------:R-:W-:Y:S01]  /*24130*/  STL [R1+0x3858], R6 ;  /* 0x0038580601007387 */ /* 0x000fe20000100800 */
[----:B------:R-:W-:Y:S01]  /*24140*/  LOP3.LUT R3, R3, 0x30, R4, 0x78, !PT ;  /* 0x0000003003037812 */ /* 0x000fe200078e7804 */
[----:B------:R-:W-:Y:S02]  /*24150*/  ULDC UR10, c[0x0][0x238] ;  /* 0x00008e00000a7ab9 */ /* 0x000fe40000000800 */
[----:B------:R0:W-:Y:S01]  /*24160*/  STL [R1+0x3894], R5 ;  /* 0x0038940501007387 */ /* 0x0001e20000100800 */
[----:B------:R-:W-:Y:S02]  /*24170*/  IADD3.X R4, R14, UR35, RZ, P4, !PT ;  /* 0x000000230e047c10 */ /* 0x000fe4000a7fe4ff */
[----:B0-----:R-:W-:-:S05]  /*24180*/  IADD3.X R5, R15, UR35, RZ, P5, !PT ;  /* 0x000000230f057c10 */ /* 0x001fca000affe4ff */
[----:B------:R0:W-:Y:S04]  /*24190*/  STL [R1+0x3860], R5 ;  /* 0x0038600501007387 */ /* 0x0001e80000100800 */
[----:B------:R1:W-:Y:S01]  /*241a0*/  STL [R1+0x3868], R4 ;  /* 0x0038680401007387 */ /* 0x0003e20000100800 */
[----:B------:R-:W-:Y:S02]  /*241b0*/  IADD3.X R6, R11, UR35, RZ, P1, !PT ;  /* 0x000000230b067c10 */ /* 0x000fe40008ffe4ff */
[----:B0-----:R-:W-:Y:S02]  /*241c0*/  IADD3.X R5, R13, UR35, RZ, P3, !PT ;  /* 0x000000230d057c10 */ /* 0x001fe40009ffe4ff */
[----:B-1----:R-:W-:-:S03]  /*241d0*/  IADD3.X R4, R12, UR35, RZ, P2, !PT ;  /* 0x000000230c047c10 */ /* 0x002fc600097fe4ff */
[----:B------:R0:W-:Y:S04]  /*241e0*/  STL [R1+0x3870], R5 ;  /* 0x0038700501007387 */ /* 0x0001e80000100800 */
        /* <DEDUP_REMOVED lines=21> */
[----:B------:R-:W-:Y:S01]  /*24340*/  STL [R1+0x38cc], R6 ;  /* 0x0038cc0601007387 */ /* 0x000fe20000100800 */
[----:B--2---:R-:W-:-:S03]  /*24350*/  IADD3 R4, P6, R16, UR11, RZ ;  /* 0x0000000b10047c10 */ /* 0x004fc6000ffde0ff */
[----:B------:R-:W-:Y:S01]  /*24360*/  STL [R1+0x3898], R5 ;  /* 0x0038980501007387 */ /* 0x000fe20000100800 */
[----:B------:R-:W-:Y:S01]  /*24370*/  LEA.HI R2, R2, R25, RZ, 0x7 ;  /* 0x0000001902027211 */ /* 0x000fe200078f38ff */
[----:B------:R-:W-:Y:S02]  /*24380*/  ULDC UR11, c[0x0][0x238] ;  /* 0x00008e00000b7ab9 */ /* 0x000fe40000000800 */
[----:B------:R0:W-:Y:S04]  /*24390*/  STL [R1+0x38d4], R4 ;  /* 0x0038d40401007387 */ /* 0x0001e80000100800 */
        /* <DEDUP_REMOVED lines=1024> */
[----:B------:R-:W-:Y:S01]  /*283a0*/  STL [R1+0x4bc], RZ ;  /* 0x0004bcff01007387 */ /* 0x000fe20000100800 */
[----:B------:R-:W-:-:S02]  /*283b0*/  USHF.L.U32 UR13, UR13, 0x7, URZ ;  /* 0x000000070d0d7899 */ /* 0x000fc4000800063f */
[----:B------:R-:W-:Y:S02]  /*283c0*/  UIMAD UR12, UR12, 0x2c, URZ ;  /* 0x0000002c0c0c78a4 */ /* 0x000fe4000f8e023f */
[----:B------:R-:W-:Y:S02]  /*283d0*/  UIMAD UR14, UR14, 0x2b, URZ ;  /* 0x0000002b0e0e78a4 */ /* 0x000fe4000f8e023f */
[----:B------:R-:W-:Y:S02]  /*283e0*/  UIMAD UR15, UR15, 0x2a, URZ ;  /* 0x0000002a0f0f78a4 */ /* 0x000fe4000f8e023f */
[----:B------:R-:W-:Y:S02]  /*283f0*/  UIMAD UR16, UR16, 0x29, URZ ;  /* 0x00000029101078a4 */ /* 0x000fe4000f8e023f */
[----:B------:R-:W-:Y:S02]  /*28400*/  UIMAD UR17, UR17, 0x28, URZ ;  /* 0x00000028111178a4 */ /* 0x000fe4000f8e023f */
[----:B------:R-:W-:-:S02]  /*28410*/  UIMAD UR18, UR18, 0x27, URZ ;  /* 0x00000027121278a4 */ /* 0x000fc4000f8e023f */
[----:B------:R-:W-:Y:S02]  /*28420*/  UIMAD UR19, UR19, 0x26, URZ ;  /* 0x00000026131378a4 */ /* 0x000fe4000f8e023f */
[----:B------:R-:W-:Y:S02]  /*28430*/  UIMAD UR20, UR20, 0x25, URZ ;  /* 0x00000025141478a4 */ /* 0x000fe4000f8e023f */
[----:B------:R-:W-:Y:S02]  /*28440*/  UIMAD UR21, UR21, 0x24, URZ ;  /* 0x00000024151578a4 */ /* 0x000fe4000f8e023f */
[----:B------:R-:W-:Y:S02]  /*28450*/  UIMAD UR22, UR22, 0x23, URZ ;  /* 0x00000023161678a4 */ /* 0x000fe4000f8e023f */
[----:B------:R-:W-:Y:S02]  /*28460*/  UIMAD UR23, UR23, 0x22, URZ ;  /* 0x00000022171778a4 */ /* 0x000fe4000f8e023f */
[----:B------:R-:W-:-:S02]  /*28470*/  UIMAD UR24, UR24, 0x21, URZ ;  /* 0x00000021181878a4 */ /* 0x000fc4000f8e023f */
[----:B------:R-:W-:Y:S02]  /*28480*/  USHF.L.U32 UR25, UR25, 0x5, URZ ;  /* 0x0000000519197899 */ /* 0x000fe4000800063f */
        /* <DEDUP_REMOVED lines=15> */
[----:B------:R-:W-:Y:S02]  /*28580*/  USHF.L.U32 UR45, UR45, 0x4, URZ ;  /* 0x000000042d2d7899 */ /* 0x000fe4000800063f */
        /* <DEDUP_REMOVED lines=11> */
[----:B------:R-:W-:Y:S02]  /*28640*/  USHF.L.U32 UR34, UR34, 0x2, URZ ;  /* 0x0000000222227899 */ /* 0x000fe4000800063f */
[----:B------:R-:W-:-:S02]  /*28650*/  UIMAD UR57, UR57, 0x3, URZ ;  /* 0x00000003393978a4 */ /* 0x000fc4000f8e023f */
[----:B------:R-:W-:Y:S02]  /*28660*/  USHF.L.U32 UR58, UR58, 0x1, URZ ;  /* 0x000000013a3a7899 */ /* 0x000fe4000800063f */
[----:B------:R-:W-:Y:S01]  /*28670*/  USHF.R.S32.HI UR59, URZ, 0x1f, UR59 ;  /* 0x0000001f3f3b7899 */ /* 0x000fe2000801143b */
[----:B0-----:R-:W-:Y:S01]  /*28680*/  IADD3.X R4, R15, UR35, RZ, P5, !PT ;  /* 0x000000230f047c10 */ /* 0x001fe2000affe4ff */
[----:B------:R-:W-:Y:S01]  /*28690*/  UIMAD UR11, UR11, 0x43, URZ ;  /* 0x000000430b0b78a4 */ /* 0x000fe2000f8e023f */
[----:B------:R-:W-:Y:S02]  /*286a0*/  IADD3.X R6, R14, UR35, RZ, P4, !PT ;  /* 0x000000230e067c10 */ /* 0x000fe4000a7fe4ff */
[----:B------:R-:W-:Y:S01]  /*286b0*/  IADD3.X R5, R13, UR35, RZ, P3, !PT ;  /* 0x000000230d057c10 */ /* 0x000fe20009ffe4ff */
[----:B------:R0:W-:Y:S04]  /*286c0*/  STL [R1+0x38a0], R4 ;  /* 0x0038a00401007387 */ /* 0x0001e80000100800 */
[----:B------:R1:W-:Y:S04]  /*286d0*/  STL [R1+0x38a8], R6 ;  /* 0x0038a80601007387 */ /* 0x0003e80000100800 */
[----:B------:R2:W-:Y:S01]  /*286e0*/  STL [R1+0x38b0], R5 ;  /* 0x0038b00501007387 */ /* 0x0005e20000100800 */
[----:B0-----:R-:W-:-:S02]  /*286f0*/  IADD3.X R4, R12, UR35, RZ, P2, !PT ;  /* 0x000000230c047c10 */ /* 0x001fc400097fe4ff */
[----:B-1----:R-:W-:-:S03]  /*28700*/  IADD3.X R6, R11, UR35, RZ, P1, !PT ;  /* 0x000000230b067c10 */ /* 0x002fc60008ffe4ff */
[----:B------:R0:W-:Y:S01]  /*28710*/  STL [R1+0x38b8], R4 ;  /* 0x0038b80401007387 */ /* 0x0001e20000100800 */
[----:B--2---:R-:W-:-:S03]  /*28720*/  IADD3.X R5, R10, UR35, RZ, P0, !PT ;  /* 0x000000230a057c10 */ /* 0x004fc600087fe4ff */
[----:B------:R1:W-:Y:S04]  /*28730*/  STL [R1+0x38c0], R6 ;  /* 0x0038c00601007387 */ /* 0x0003e80000100800 */
[----:B------:R2:W-:Y:S01]  /*28740*/  STL [R1+0x38c8], R5 ;  /* 0x0038c80501007387 */ /* 0x0005e20000100800 */
[----:B0-----:R-:W-:Y:S01]  /*28750*/  IADD3.X R4, R9, UR35, RZ, P6, !PT ;  /* 0x0000002309047c10 */ /* 0x001fe2000b7fe4ff */
[----:B------:R-:W-:Y:S02]  /*28760*/  USHF.R.S32.HI UR35, URZ, 0x1f, UR12 ;  /* 0x0000001f3f237899 */ /* 0x000fe4000801140c */
[----:B-1----:R-:W-:Y:S02]  /*28770*/  IADD3 R6, P6, R24, UR12, RZ ;  /* 0x0000000c18067c10 */ /* 0x002fe4000ffde0ff */
[----:B------:R0:W-:Y:S01]  /*28780*/  STL [R1+0x38d0], R4 ;  /* 0x0038d00401007387 */ /* 0x0001e20000100800 */
[----:B--2---:R-:W-:-:S03]  /*28790*/  IADD3 R5, P4, R22, UR12, RZ ;  /* 0x0000000c16057c10 */ /* 0x004fc6000ff9e0ff */
[----:B------:R1:W-:Y:S01]  /*287a0*/  STL [R1+0x38dc], R6 ;  /* 0x0038dc0601007387 */ /* 0x0003e20000100800 */
[----:B0-----:R-:W-:Y:S02]  /*287b0*/  IADD3 R4, P5, R23, UR12, RZ ;  /* 0x0000000c17047c10 */ /* 0x001fe4000ffbe0ff */
[----:B-1----:R-:W-:-:S03]  /*287c0*/  IADD3 R6, P3, R21, UR12, RZ ;  /* 0x0000000c15067c10 */ /* 0x002fc6000ff7e0ff */
[----:B------:R0:W-:Y:S04]  /*287d0*/  STL [R1+0x38e4], R4 ;  /* 0x0038e40401007387 */ /* 0x0001e80000100800 */
        /* <DEDUP_REMOVED lines=8> */
[----:B0-----:R-:W-:Y:S02]  /*28860*/  IADD3.X R4, R17, UR35, RZ, P6, !PT ;  /* 0x0000002311047c10 */ /* 0x001fe4000b7fe4ff */
[----:B-1----:R-:W-:-:S03]  /*28870*/  IADD3 R5, P6, R16, UR12, RZ ;  /* 0x0000000c10057c10 */ /* 0x002fc6000ffde0ff */
[----:B------:R0:W-:Y:S01]  /*28880*/  STL [R1+0x38d8], R4 ;  /* 0x0038d80401007387 */ /* 0x0001e20000100800 */
[----:B------:R-:W-:Y:S01]  /*28890*/  USHF.R.S32.HI UR12, URZ, 0x1f, UR14 ;  /* 0x0000001f3f0c7899 */ /* 0x000fe2000801140e */
[----:B--2---:R-:W-:Y:S02]  /*288a0*/  IADD3.X R6, R14, UR35, RZ, P4, !PT ;  /* 0x000000230e067c10 */ /* 0x004fe4000a7fe4ff */
[----:B------:R1:W-:Y:S01]  /*288b0*/  STL [R1+0x3914], R5 ;  /* 0x0039140501007387 */ /* 0x0003e20000100800 */
[----:B0-----:R-:W-:Y:S02]  /*288c0*/  IADD3.X R4, R15, UR35, RZ, P5, !PT ;  /* 0x000000230f047c10 */ /* 0x001fe4000affe4ff */
[----:B-1----:R-:W-:-:S03]  /*288d0*/  IADD3.X R5, R13, UR35, RZ, P3, !PT ;  /* 0x000000230d057c10 */ /* 0x002fc60009ffe4ff */
[----:B------:R0:W-:Y:S04]  /*288e0*/  STL [R1+0x38e0], R4 ;  /* 0x0038e00401007387 */ /* 0x0001e80000100800 */
        /* <DEDUP_REMOVED lines=8> */
[----:B0-----:R-:W-:Y:S01]  /*28970*/  IADD3.X R4, R9, UR35, RZ, P6, !PT ;  /* 0x0000002309047c10 */ /* 0x001fe2000b7fe4ff */
[----:B------:R-:W-:Y:S01]  /*28980*/  USHF.R.S32.HI UR35, URZ, 0x1f, UR15 ;  /* 0x0000001f3f237899 */ /* 0x000fe2000801140f */
[----:B-1----:R-:W-:-:S03]  /*28990*/  IADD3 R6, P6, R24, UR14, RZ ;  /* 0x0000000e18067c10 */ /* 0x002fc6000ffde0ff */
        /* <DEDUP_REMOVED lines=693> */
[----:B------:R-:W-:Y:S01]  /*2b4f0*/  STL [R1+0x3e4c], R6 ;  /* 0x003e4c0601007387 */ /* 0x000fe20000100800 */
[----:B0-----:R-:W-:Y:S02]  /*2b500*/  IADD3.X R4, R17, UR23, RZ, P6, !PT ;  /* 0x0000001711047c10 */ /* 0x001fe4000b7fe4ff */
[----:B-1----:R-:W-:-:S03]  /*2b510*/  IADD3 R5, P6, R16, UR38, RZ ;  /* 0x0000002610057c10 */ /* 0x002fc6000ffde0ff */
[----:B------:R0:W-:Y:S01]  /*2b520*/  STL [R1+0x3e18], R4 ;  /* 0x003e180401007387 */ /* 0x0001e20000100800 */
[----:B------:R-:W-:-:S03]  /*2b530*/  USHF.R.S32.HI UR38, URZ, 0x1f, UR11 ;  /* 0x0000001f3f267899 */ /* 0x000fc6000801140b */
[----:B------:R1:W-:Y:S01]  /*2b540*/  STL [R1+0x3e54], R5 ;  /* 0x003e540501007387 */ /* 0x0003e20000100800 */
[----:B0-----:R-:W-:Y:S02]  /*2b550*/  SHF.R.S32.HI R4, RZ, 0x7, R2 ;  /* 0x00000007ff047819 */ /* 0x001fe40000011402 */
[----:B------:R-:W-:Y:S02]  /*2b560*/  IADD3.X R2, R15, UR23, RZ, P5, !PT ;  /* 0x000000170f027c10 */ /* 0x000fe4000affe4ff */
[----:B-1----:R-:W-:Y:S02]  /*2b570*/  IADD3.X R5, R14, UR23, RZ, P4, !PT ;  /* 0x000000170e057c10 */ /* 0x002fe4000a7fe4ff */
        /* <DEDUP_REMOVED lines=11> */
[----:B------:R-:W-:Y:S01]  /*2b630*/  USHF.R.S32.HI UR23, URZ, 0x1f, UR13 ;  /* 0x0000001f3f177899 */ /* 0x000fe2000801140d */
[----:B-1----:R-:W-:-:S03]  /*2b640*/  LOP3.LUT R5, R0, 0x40, RZ, 0x3c, !PT ;  /* 0x0000004000057812 */ /* 0x002fc600078e3cff */
[----:B------:R0:W-:Y:S01]  /*2b650*/  STL [R1+0x3e50], R2 ;  /* 0x003e500201007387 */ /* 0x0001e20000100800 */
[----:B--2---:R-:W-:Y:S02]  /*2b660*/  LOP3.LUT R4, R0, 0x20, RZ, 0x3c, !PT ;  /* 0x0000002000047812 */ /* 0x004fe400078e3cff */
[----:B------:R-:W-:Y:S02]  /*2b670*/  LOP3.LUT R4, R3, 0x40, RZ, 0x3c, !PT ;  /* 0x0000004003047812 */ /* 0x000fe400078e3cff */
[----:B------:R-:W-:Y:S02]  /*2b680*/  IADD3 R3, P2, R24, UR39, RZ ;  /* 0x0000002718037c10 */ /* 0x000fe4000ff5e0ff */
[----:B------:R-:W-:Y:S02]  /*2b690*/  IADD3 R4, P0, R22, UR39, RZ ;  /* 0x0000002716047c10 */ /* 0x000fe4000ff1e0ff */
[----:B0-----:R-:W-:Y:S01]  /*2b6a0*/  LOP3.LUT R2, R0, 0x60, RZ, 0x3c, !PT ;  /* 0x0000006000027812 */ /* 0x001fe200078e3cff */
[----:B------:R0:W-:Y:S01]  /*2b6b0*/  STL [R1+0x3e5c], R3 ;  /* 0x003e5c0301007387 */ /* 0x0001e20000100800 */
[----:B------:R-:W-:-:S05]  /*2b6c0*/  IADD3 R2, P1, R23, UR39, RZ ;  /* 0x0000002717027c10 */ /* 0x000fca000ff3e0ff */
[----:B------:R1:W-:Y:S01]  /*2b6d0*/  STL [R1+0x3e64], R2 ;  /* 0x003e640201007387 */ /* 0x0003e20000100800 */
[----:B0-----:R-:W-:-:S03]  /*2b6e0*/  IADD3 R3, P4, R21, UR39, RZ ;  /* 0x0000002715037c10 */ /* 0x001fc6000ff9e0ff */
[----:B------:R0:W-:Y:S04]  /*2b6f0*/  STL [R1+0x3e6c], R4 ;  /* 0x003e6c0401007387 */ /* 0x0001e80000100800 */
[----:B------:R2:W-:Y:S01]  /*2b700*/  STL [R1+0x3e74], R3 ;  /* 0x003e740301007387 */ /* 0x0005e20000100800 */
[----:B-1----:R-:W-:Y:S02]  /*2b710*/  IADD3 R2, P6, R20, UR39, RZ ;  /* 0x0000002714027c10 */ /* 0x002fe4000ffde0ff */
[----:B0-----:R-:W-:-:S03]  /*2b720*/  IADD3 R4, P5, R19, UR39, RZ ;  /* 0x0000002713047c10 */ /* 0x001fc6000ffbe0ff */
[----:B------:R0:W-:Y:S01]  /*2b730*/  STL [R1+0x3e7c], R2 ;  /* 0x003e7c0201007387 */ /* 0x0001e20000100800 */
[----:B--2---:R-:W-:-:S03]  /*2b740*/  IADD3 R3, P3, R18, UR39, RZ ;  /* 0x0000002712037c10 */ /* 0x004fc6000ff7e0ff */
[----:B------:R1:W-:Y:S04]  /*2b750*/  STL [R1+0x3e84], R4 ;  /* 0x003e840401007387 */ /* 0x0003e80000100800 */
[----:B------:R2:W-:Y:S01]  /*2b760*/  STL [R1+0x3e8c], R3 ;  /* 0x003e8c0301007387 */ /* 0x0005e20000100800 */
[----:B0-----:R-:W-:Y:S02]  /*2b770*/  IADD3.X R2, R17, UR12, RZ, P2, !PT ;  /* 0x0000000c11027c10 */ /* 0x001fe400097fe4ff */
[----:B-1----:R-:W-:-:S03]  /*2b780*/  IADD3 R4, P2, R16, UR39, RZ ;  /* 0x0000002710047c10 */ /* 0x002fc6000ff5e0ff */
[----:B------:R0:W-:Y:S01]  /*2b790*/  STL [R1+0x3e58], R2 ;  /* 0x003e580201007387 */ /* 0x0001e20000100800 */
[----:B--2---:R-:W-:-:S03]  /*2b7a0*/  IADD3.X R3, R15, UR12, RZ, P1, !PT ;  /* 0x0000000c0f037c10 */ /* 0x004fc60008ffe4ff */
[----:B------:R1:W-:Y:S04]  /*2b7b0*/  STL [R1+0x3e94], R4 ;  /* 0x003e940401007387 */ /* 0x0003e80000100800 */
[----:B------:R2:W-:Y:S01]  /*2b7c0*/  STL [R1+0x3e60], R3 ;  /* 0x003e600301007387 */ /* 0x0005e20000100800 */
[----:B0-----:R-:W-:Y:S02]  /*2b7d0*/  IADD3 R2, P1, R24, UR40, RZ ;  /* 0x0000002818027c10 */ /* 0x001fe4000ff3e0ff */
[----:B-1----:R-:W-:-:S03]  /*2b7e0*/  IADD3.X R4, R14, UR12, RZ, P0, !PT ;  /* 0x0000000c0e047c10 */ /* 0x002fc600087fe4ff */
        /* <DEDUP_REMOVED lines=710> */
[----:B------:R1:W-:Y:S01]  /*2e450*/  STL [R1+0x43d8], R4 ;  /* 0x0043d80401007387 */ /* 0x0003e20000100800 */
[----:B0-----:R-:W-:-:S05]  /*2e460*/  IADD3.X R2, R9, UR38, RZ, P1, !PT ;  /* 0x0000002609027c10 */ /* 0x001fca0008ffe4ff */
[----:B------:R1:W-:Y:S04]  /*2e470*/  STL [R1+0x43e8], R2 ;  /* 0x0043e80201007387 */ /* 0x0003e80000100800 */
[----:B------:R1:W-:Y:S02]  /*2e480*/  STL [R1+0x43e0], R3 ;  /* 0x0043e00301007387 */ /* 0x0003e40000100800 */
.L_x_1:
[----:B------:R-:W2:Y:S01]  /*2e490*/  LDL R5, [R1+0x1de0] ;  /* 0x001de00001057983 */ /* 0x000ea20000100800 */
[----:B-1----:R-:W0:Y:S03]  /*2e4a0*/  LDC R2, c[0x0][0x230] ;  /* 0x00008c00ff027b82 */ /* 0x002e260000000800 */
[----:B--2---:R1:W-:Y:S04]  /*2e4b0*/  STL [R1+0x68e8], R5 ;  /* 0x0068e80501007387 */ /* 0x0043e80000100800 */
[----:B------:R-:W2:Y:S04]  /*2e4c0*/  LDL R4, [R1+0x1de4] ;  /* 0x001de40001047983 */ /* 0x000ea80000100800 */
[----:B-1----:R-:W0:Y:S04]  /*2e4d0*/  LDL R5, [R1+0x2208] ;  /* 0x0022080001057983 */ /* 0x002e280000100800 */
[----:B------:R-:W-:Y:S04]  /*2e4e0*/  STL [R1+0x5b18], R29 ;  /* 0x005b181d01007387 */ /* 0x000fe80000100800 */
        /* <DEDUP_REMOVED lines=884> */
[----:B------:R1:W-:Y:S04]  /*31c30*/  STL [R1+0x68e4], R30 ;  /* 0x0068e41e01007387 */ /* 0x0003e80000100800 */
        /* <DEDUP_REMOVED lines=50> */
[----:B------:R-:W-:Y:S01]  /*31f60*/  STL [R1+0x5a44], R53 ;  /* 0x005a443501007387 */ /* 0x000fe20000100800 */
[----:B0-----:R-:W-:-:S03]  /*31f70*/  IMAD R2, R5, -0x80, R2 ;  /* 0xffffff8005027824 */ /* 0x001fc600078e0202 */
[----:B------:R-:W-:Y:S04]  /*31f80*/  STL [R1+0x5a40], R55 ;  /* 0x005a403701007387 */ /* 0x000fe80000100800 */
[----:B------:R-:W-:Y:S04]  /*31f90*/  STL [R1+0x5a3c], R56 ;  /* 0x005a3c3801007387 */ /* 0x000fe80000100800 */
[----:B------:R-:W-:Y:S04]  /*31fa0*/  STL [R1+0x5a38], R57 ;  /* 0x005a383901007387 */ /* 0x000fe80000100800 */
[----:B-----5:R-:W-:Y:S04]  /*31fb0*/  STL [R1+0x5974], R0 ;  /* 0x0059740001007387 */ /* 0x020fe80000100800 */
[----:B------:R-:W2:Y:S01]  /*31fc0*/  LDL.LU R5, [R1+0x68e8] ;  /* 0x0068e80001057983 */ /* 0x000ea20000300800 */
[----:B------:R-:W-:-:S02]  /*31fd0*/  ISETP.GT.AND P0, PT, R2, RZ, PT ;  /* 0x000000ff0200720c */ /* 0x000fc40003f04270 */
[----:B-1----:R-:W-:-:S11]  /*31fe0*/  PRMT R30, RZ, 0x7610, R30 ;  /* 0x00007610ff1e7816 */ /* 0x002fd6000000001e */
[----:B--2---:R-:W2:Y:S04]  /*31ff0*/  @P0 LDG.E.U8 R30, desc[UR30][R4.64] ;  /* 0x0000001e041e0981 */ /* 0x004ea8000c1e1100 */
[----:B--2---:R0:W-:Y:S04]  /*32000*/  STL [R1+0x1f84], R30 ;  /* 0x001f841e01007387 */ /* 0x0041e80000100800 */
[----:B0-----:R-:W2:Y:S04]  /*32010*/  LDL.LU R30, [R1+0x68e4] ;  /* 0x0068e400011e7983 */ /* 0x001ea80000300800 */
[----:B------:R-:W3:Y:S04]  /*32020*/  LDL R4, [R1+0x1de8] ;  /* 0x001de80001047983 */ /* 0x000ee80000100800 */
[----:B------:R-:W3:Y:S01]  /*32030*/  LDL R5, [R1+0x1dec] ;  /* 0x001dec0001057983 */ /* 0x000ee20000100800 */
[----:B------:R-:W-:-:S02]  /*32040*/  PRMT R29, RZ, 0x7610, R29 ;  /* 0x00007610ff1d7816 */ /* 0x000fc4000000001d */
[----:B---3--:R-:W-:-:S04]  /*32050*/  @P0 LOP3.LUT R5, R5, R4, RZ, 0x3c, !PT ;  /* 0x0000000405050212 */ /* 0x008fc800078e3cff */
[----:B------:R-:W-:-:S04]  /*32060*/  @P0 LOP3.LUT R4, R5, R4, RZ, 0x3c, !PT ;  /* 0x0000000405040212 */ /* 0x000fc800078e3cff */
[----:B------:R-:W-:-:S05]  /*32070*/  @P0 LOP3.LUT R5, R5, R4, RZ, 0x3c, !PT ;  /* 0x0000000405050212 */ /* 0x000fca00078e3cff */
[----:B------:R-:W3:Y:S04]  /*32080*/  @P0 LDG.E.U8 R29, desc[UR30][R4.64] ;  /* 0x0000001e041d0981 */ /* 0x000ee8000c1e1100 */
[----:B---3--:R0:W-:Y:S04]  /*32090*/  STL [R1+0x1f80], R29 ;  /* 0x001f801d01007387 */ /* 0x0081e80000100800 */
[----:B0-----:R-:W3:Y:S04]  /*320a0*/  LDL.LU R29, [R1+0x68e0] ;  /* 0x0068e000011d7983 */ /* 0x001ee80000300800 */
[----:B------:R-:W4:Y:S04]  /*320b0*/  LDL R4, [R1+0x1df0] ;  /* 0x001df00001047983 */ /* 0x000f280000100800 */
[----:B------:R-:W4:Y:S01]  /*320c0*/  LDL R5, [R1+0x1df4] ;  /* 0x001df40001057983 */ /* 0x000f220000100800 */
[----:B------:R-:W-:-:S02]  /*320d0*/  PRMT R31, RZ, 0x7610, R31 ;  /* 0x00007610ff1f7816 */ /* 0x000fc4000000001f */
[----:B----4-:R-:W-:-:S04]  /*320e0*/  @P0 LOP3.LUT R5, R5, R4, RZ, 0x3c, !PT ;  /* 0x0000000405050212 */ /* 0x010fc800078e3cff */
[----:B------:R-:W-:-:S04]  /*320f0*/  @P0 LOP3.LUT R4, R5, R4, RZ, 0x3c, !PT ;  /* 0x0000000405040212 */ /* 0x000fc800078e3cff */
[----:B------:R-:W-:-:S05]  /*32100*/  @P0 LOP3.LUT R5, R5, R4, RZ, 0x3c, !PT ;  /* 0x0000000405050212 */ /* 0x000fca00078e3cff */
[----:B------:R-:W4:Y:S04]  /*32110*/  @P0 LDG.E.U8 R31, desc[UR30][R4.64] ;  /* 0x0000001e041f0981 */ /* 0x000f28000c1e1100 */
[----:B----4-:R0:W-:Y:S04]  /*32120*/  STL [R1+0x1f7c], R31 ;  /* 0x001f7c1f01007387 */ /* 0x0101e80000100800 */
[----:B0-----:R-:W4:Y:S04]  /*32130*/  LDL.LU R31, [R1+0x68dc] ;  /* 0x0068dc00011f7983 */ /* 0x001f280000300800 */
[----:B------:R-:W2:Y:S04]  /*32140*/  LDL R4, [R1+0x1df8] ;  /* 0x001df80001047983 */ /* 0x000ea80000100800 */
[----:B------:R-:W2:Y:S01]  /*32150*/  LDL R5, [R1+0x1dfc] ;  /* 0x001dfc0001057983 */ /* 0x000ea20000100800 */
[----:B---3--:R-:W-:-:S02]  /*32160*/  PRMT R29, RZ, 0x7610, R29 ;  /* 0x00007610ff1d7816 */ /* 0x008fc4000000001d */
[----:B--2---:R-:W-:-:S04]  /*32170*/  @P0 LOP3.LUT R5, R5, R4, RZ, 0x3c, !PT ;  /* 0x0000000405050212 */ /* 0x004fc800078e3cff */
[----:B------:R-:W-:-:S04]  /*32180*/  @P0 LOP3.LUT R4, R5, R4, RZ, 0x3c, !PT ;  /* 0x0000000405040212 */ /* 0x000fc800078e3cff */
[----:B------:R-:W-:-:S05]  /*32190*/  @P0 LOP3.LUT R5, R5, R4, RZ, 0x3c, !PT ;  /* 0x0000000405050212 */ /* 0x000fca00078e3cff */
[----:B------:R-:W2:Y:S04]  /*321a0*/  @P0 LDG.E.U8 R29, desc[UR30][R4.64] ;  /* 0x0000001e041d0981 */ /* 0x000ea8000c1e1100 */
[----:B--2---:R0:W-:Y:S04]  /*321b0*/  STL [R1+0x1f78], R29 ;  /* 0x001f781d01007387 */ /* 0x0041e80000100800 */
[----:B0-----:R-:W2:Y:S04]  /*321c0*/  LDL.LU R29, [R1+0x68d8] ;  /* 0x0068d800011d7983 */ /* 0x001ea80000300800 */
[----:B------:R-:W3:Y:S04]  /*321d0*/  LDL R4, [R1+0x1e00] ;  /* 0x001e000001047983 */ /* 0x000ee80000100800 */
[----:B------:R-:W3:Y:S01]  /*321e0*/  LDL R5, [R1+0x1e04] ;  /* 0x001e040001057983 */ /* 0x000ee20000100800 */
[----:B----4-:R-:W-:-:S02]  /*321f0*/  PRMT R31, RZ, 0x7610, R31 ;  /* 0x00007610ff1f7816 */ /* 0x010fc4000000001f */
        /* <DEDUP_REMOVED lines=8> */
[----:B--2---:R-:W-:-:S02]  /*32280*/  PRMT R29, RZ, 0x7610, R29 ;  /* 0x00007610ff1d7816 */ /* 0x004fc4000000001d */
[----:B----4-:R-:W-:-:S04]  /*32290*/  @P0 LOP3.LUT R5, R5, R4, RZ, 0x3c, !PT ;  /* 0x0000000405050212 */ /* 0x010fc800078e3cff */
[----:B------:R-:W-:-:S04]  /*322a0*/  @P0 LOP3.LUT R4, R5, R4, RZ, 0x3c, !PT ;  /* 0x0000000405040212 */ /* 0x000fc800078e3cff */
[----:B------:R-:W-:-:S05]  /*322b0*/  @P0 LOP3.LUT R5, R5, R4, RZ, 0x3c, !PT ;  /* 0x0000000405050212 */ /* 0x000fca00078e3cff */
[----:B------:R-:W2:Y:S04]  /*322c0*/  @P0 LDG.E.U8 R29, desc[UR30][R4.64] ;  /* 0x0000001e041d0981 */ /* 0x000ea8000c1e1100 */
[----:B--2---:R0:W-:Y:S04]  /*322d0*/  STL [R1+0x1f70], R29 ;  /* 0x001f701d01007387 */ /* 0x0041e80000100800 */
[----:B0-----:R-:W2:Y:S04]  /*322e0*/  LDL.LU R29, [R1+0x68d0] ;  /* 0x0068d000011d7983 */ /* 0x001ea80000300800 */
[----:B------:R-:W4:Y:S04]  /*322f0*/  LDL R4, [R1+0x1e10] ;  /* 0x001e100001047983 */ /* 0x000f280000100800 */
[----:B------:R-:W4:Y:S01]  /*32300*/  LDL R5, [R1+0x1e14] ;  /* 0x001e140001057983 */ /* 0x000f220000100800 */
[----:B---3--:R-:W-:-:S02]  /*32310*/  PRMT R31, RZ, 0x7610, R31 ;  /* 0x00007610ff1f7816 */ /* 0x008fc4000000001f */
[----:B----4-:R-:W-:-:S04]  /*32320*/  @P0 LOP3.LUT R5, R5, R4, RZ, 0x3c, !PT ;  /* 0x0000000405050212 */ /* 0x010fc800078e3cff */
        /* <DEDUP_REMOVED lines=11> */
[----:B------:R-:W2:Y:S01]  /*323e0*/  @P0 LDG.E.U8 R29, desc[UR30][R4.64] ;  /* 0x0000001e041d0981 */ /* 0x000ea2000c1e1100 */
[----:B------:R-:W-:-:S03]  /*323f0*/  ISETP.GT.AND P1, PT, R2, 0x1, PT ;  /* 0x000000010200780c */ /* 0x000fc60003f24270 */
        /* <DEDUP_REMOVED lines=8015> */
[----:B------:R-:W-:-:S02]  /*518f0*/  PRMT R28, RZ, 0x7610, R28 ;  /* 0x00007610ff1c7816 */ /* 0x000fc4000000001c */
        /* <DEDUP_REMOVED lines=12> */
[----:B------:R-:W3:Y:S01]  /*519c0*/  @P0 LDG.E.U8 R27, desc[UR30][R4.64] ;  /* 0x0000001e041b0981 */ /* 0x000ee2000c1e1100 */
[----:B------:R-:W-:-:S03]  /*519d0*/  ISETP.GT.AND P1, PT, R2, 0x6f, PT ;  /* 0x0000006f0200780c */ /* 0x000fc60003f24270 */
        /* <DEDUP_REMOVED lines=71> */
[----:B------:R-:W2:Y:S01]  /*51e50*/  @P1 LDG.E.U8 R11, desc[UR30][R4.64] ;  /* 0x0000001e040b1981 */ /* 0x000ea2000c1e1100 */
[----:B------:R-:W-:-:S03]  /*51e60*/  ISETP.GT.AND P0, PT, R2, 0x70, PT ;  /* 0x000000700200780c */ /* 0x000fc60003f04270 */
        /* <DEDUP_REMOVED lines=71> */
[----:B------:R-:W4:Y:S01]  /*522e0*/  @P0 LDG.E.U8 R18, desc[UR30][R4.64] ;  /* 0x0000001e04120981 */ /* 0x000f22000c1e1100 */
[----:B------:R-:W-:-:S03]  /*522f0*/  ISETP.GT.AND P1, PT, R2, 0x71, PT ;  /* 0x000000710200780c */ /* 0x000fc60003f24270 */
        /* <DEDUP_REMOVED lines=309> */
[----:B------:R0:W2:Y:S04]  /*53650*/  @P1 LDG.E.U8 R29, desc[UR30][R4.64] ;  /* 0x0000001e041d1981 */ /* 0x0000a8000c1e1100 */
[----:B------:R-:W0:Y:S04]  /*53660*/  LDL R4, [R1+0x26d8] ;  /* 0x0026d80001047983 */ /* 0x000e280000100800 */
[----:B------:R-:W0:Y:S01]  /*53670*/  LDL R5, [R1+0x26dc] ;  /* 0x0026dc0001057983 */ /* 0x000e220000100800 */
[----:B------:R-:W-:Y:S02]  /*53680*/  PRMT R55, RZ, 0x7610, R55 ;  /* 0x00007610ff377816 */ /* 0x000fe40000000037 */
[----:B0-----:R-:W-:-:S04]  /*53690*/  @P1 LOP3.LUT R5, R5, R4, RZ, 0x3c, !PT ;  /* 0x0000000405051212 */ /* 0x001fc800078e3cff */
[----:B------:R-:W-:-:S04]  /*536a0*/  @P1 LOP3.LUT R4, R5, R4, RZ, 0x3c, !PT ;  /* 0x0000000405041212 */ /* 0x000fc800078e3cff */
[----:B------:R-:W-:-:S05]  /*536b0*/  @P1 LOP3.LUT R5, R5, R4, RZ, 0x3c, !PT ;  /* 0x0000000405051212 */ /* 0x000fca00078e3cff */
[----:B------:R-:W3:Y:S04]  /*536c0*/  @P1 LDG.E.U8 R55, desc[UR30][R4.64] ;  /* 0x0000001e04371981 */ /* 0x000ee8000c1e1100 */
[----:B--2---:R0:W-:Y:S04]  /*536d0*/  STL [R1+0x74], R29 ;  /* 0x0000741d01007387 */ /* 0x0041e80000100800 */
[----:B0-----:R-:W2:Y:S04]  /*536e0*/  LDL R29, [R1+0x26bc] ;  /* 0x0026bc00011d7983 */ /* 0x001ea80000100800 */
        /* <DEDUP_REMOVED lines=8> */
[----:B------:R0:W4:Y:S04]  /*53770*/  @P1 LDG.E.U8 R31, desc[UR30][R4.64] ;  /* 0x0000001e041f1981 */ /* 0x000128000c1e1100 */
[----:B------:R-:W0:Y:S04]  /*53780*/  LDL R4, [R1+0x26c8] ;  /* 0x0026c80001047983 */ /* 0x000e280000100800 */
[----:B------:R-:W0:Y:S01]  /*53790*/  LDL R5, [R1+0x26cc] ;  /* 0x0026cc0001057983 */ /* 0x000e220000100800 */
[----:B------:R-:W-:Y:S02]  /*537a0*/  PRMT R30, RZ, 0x7610, R30 ;  /* 0x00007610ff1e7816 */ /* 0x000fe4000000001e */
[----:B0-----:R-:W-:-:S04]  /*537b0*/  @P1 LOP3.LUT R5, R5, R4, RZ, 0x3c, !PT ;  /* 0x0000000405051212 */ /* 0x001fc800078e3cff */
[----:B------:R-:W-:-:S04]  /*537c0*/  @P1 LOP3.LUT R4, R5, R4, RZ, 0x3c, !PT ;  /* 0x0000000405041212 */ /* 0x000fc800078e3cff */
[----:B------:R-:W-:Y:S01]  /*537d0*/  @P1 LOP3.LUT R5, R5, R4, RZ, 0x3c, !PT ;  /* 0x0000000405051212 */ /* 0x000fe200078e3cff */
[----:B----4-:R0:W-:Y:S04]  /*537e0*/  STL [R1+0x6c], R31 ;  /* 0x00006c1f01007387 */ /* 0x0101e80000100800 */
[----:B------:R1:W4:Y:S01]  /*537f0*/  @P1 LDG.E.U8 R30, desc[UR30][R4.64] ;  /* 0x0000001e041e1981 */ /* 0x000322000c1e1100 */
[----:B------:R-:W-:-:S03]  /*53800*/  PRMT R56, RZ, 0x7610, R56 ;  /* 0x00007610ff387816 */ /* 0x000fc60000000038 */
[----:B0-----:R-:W3:Y:S04]  /*53810*/  LDL R31, [R1+0x26ac] ;  /* 0x0026ac00011f7983 */ /* 0x001ee80000100800 */
[----:B------:R-:W1:Y:S04]  /*53820*/  LDL R4, [R1+0x26c0] ;  /* 0x0026c00001047983 */ /* 0x000e680000100800 */
[----:B------:R-:W1:Y:S02]  /*53830*/  LDL R5, [R1+0x26c4] ;  /* 0x0026c40001057983 */ /* 0x000e640000100800 */
[----:B-1----:R-:W-:-:S04]  /*53840*/  @P1 LOP3.LUT R5, R5, R4, RZ, 0x3c, !PT ;  /* 0x0000000405051212 */ /* 0x002fc800078e3cff */
[----:B------:R-:W-:-:S04]  /*53850*/  @P1 LOP3.LUT R4, R5, R4, RZ, 0x3c, !PT ;  /* 0x0000000405041212 */ /* 0x000fc800078e3cff */
[----:B------:R-:W-:-:S05]  /*53860*/  @P1 LOP3.LUT R5, R5, R4, RZ, 0x3c, !PT ;  /* 0x0000000405051212 */ /* 0x000fca00078e3cff */
[----:B------:R-:W2:Y:S04]  /*53870*/  @P1 LDG.E.U8 R56, desc[UR30][R4.64] ;  /* 0x0000001e04381981 */ /* 0x000ea8000c1e1100 */
[----:B----4-:R0:W-:Y:S04]  /*53880*/  STL [R1+0x68], R30 ;  /* 0x0000681e01007387 */ /* 0x0101e80000100800 */
[----:B0-----:R-:W4:Y:S04]  /*53890*/  LDL R30, [R1+0x26a4] ;  /* 0x0026a400011e7983 */ /* 0x001f280000100800 */
[----:B--2---:R0:W-:Y:S04]  /*538a0*/  STL [R1+0x64], R56 ;  /* 0x0000643801007387 */ /* 0x0041e80000100800 */
[----:B0-----:R-:W2:Y:S04]  /*538b0*/  LDL.LU R56, [R1+0x5a3c] ;  /* 0x005a3c0001387983 */ /* 0x001ea80000300800 */
[----:B------:R-:W3:Y:S01]  /*538c0*/  LDL R5, [R1+0x26b8] ;  /* 0x0026b80001057983 */ /* 0x000ee20000100800 */
[----:B------:R-:W-:Y:S01]  /*538d0*/  PRMT R57, RZ, 0x7610, R57 ;  /* 0x00007610ff397816 */ /* 0x000fe20000000039 */
[----:B------:R-:W-:-:S02]  /*538e0*/  @P1 IMAD.MOV.U32 R4, RZ, RZ, R29 ;  /* 0x000000ffff041224 */ /* 0x000fc400078e001d */
[----:B------:R-:W2:Y:S04]  /*538f0*/  LDL R29, [R1+0x269c] ;  /* 0x00269c00011d7983 */ /* 0x000ea80000100800 */
[----:B---3--:R-:W3:Y:S04]  /*53900*/  @P1 LDG.E.U8 R57, desc[UR30][R4.64] ;  /* 0x0000001e04391981 */ /* 0x008ee8000c1e1100 */
[----:B---3--:R0:W-:Y:S04]  /*53910*/  STL [R1+0x60], R57 ;  /* 0x0000603901007387 */ /* 0x0081e80000100800 */
[----:B0-----:R-:W3:Y:S04]  /*53920*/  LDL.LU R57, [R1+0x5a38] ;  /* 0x005a380001397983 */ /* 0x001ee80000300800 */
[----:B------:R-:W4:Y:S04]  /*53930*/  LDL R4, [R1+0x26b0] ;  /* 0x0026b00001047983 */ /* 0x000f280000100800 */
[----:B------:R-:W4:Y:S01]  /*53940*/  LDL R5, [R1+0x26b4] ;  /* 0x0026b40001057983 */ /* 0x000f220000100800 */
[----:B------:R-:W-:-:S02]  /*53950*/  PRMT R28, RZ, 0x7610, R28 ;  /* 0x00007610ff1c7816 */ /* 0x000fc4000000001c */
[----:B------:R-:W-:Y:S02]  /*53960*/  ISETP.GT.AND P0, PT, R2, 0x76, PT ;  /* 0x000000760200780c */ /* 0x000fe40003f04270 */
[----:B----4-:R-:W-:-:S04]  /*53970*/  @P1 LOP3.LUT R5, R5, R4, RZ, 0x3c, !PT ;  /* 0x0000000405051212 */ /* 0x010fc800078e3cff */
[----:B------:R-:W-:-:S04]  /*53980*/  @P1 LOP3.LUT R4, R5, R4, RZ, 0x3c, !PT ;  /* 0x0000000405041212 */ /* 0x000fc800078e3cff */
[----:B------:R-:W-:-:S05]  /*53990*/  @P1 LOP3.LUT R5, R5, R4, RZ, 0x3c, !PT ;  /* 0x0000000405051212 */ /* 0x000fca00078e3cff */
[----:B------:R0:W4:Y:S04]  /*539a0*/  @P1 LDG.E.U8 R28, desc[UR30][R4.64] ;  /* 0x0000001e041c1981 */ /* 0x000128000c1e1100 */
[----:B------:R-:W2:Y:S01]  /*539b0*/  LDL R5, [R1+0x26a8] ;  /* 0x0026a80001057983 */ /* 0x000ea20000100800 */
[----:B------:R-:W-:Y:S01]  /*539c0*/  PRMT R27, RZ, 0x7610, R27 ;  /* 0x00007610ff1b7816 */ /* 0x000fe2000000001b */
[----:B0-----:R-:W-:Y:S02]  /*539d0*/  @P0 IMAD.MOV.U32 R4, RZ, RZ, R31 ;  /* 0x000000ffff040224 */ /* 0x001fe400078e001f */
[----:B----4-:R0:W-:Y:S01]  /*539e0*/  STL [R1+0x5c], R28 ;  /* 0x00005c1c01007387 */ /* 0x0101e20000100800 */
[----:B------:R-:W-:-:S03]  /*539f0*/  PRMT R26, RZ, 0x7610, R26 ;  /* 0x00007610ff1a7816 */ /* 0x000fc6000000001a */
[----:B------:R-:W4:Y:S04]  /*53a00*/  LDL R31, [R1+0x2688] ;  /* 0x00268800011f7983 */ /* 0x000f280000100800 */
[----:B--2---:R1:W2:Y:S04]  /*53a10*/  @P0 LDG.E.U8 R27, desc[UR30][R4.64] ;  /* 0x0000001e041b0981 */ /* 0x0042a8000c1e1100 */
[----:B0-----:R-:W3:Y:S04]  /*53a20*/  LDL R28, [R1+0x2694] ;  /* 0x00269400011c7983 */ /* 0x001ee80000100800 */
[----:B------:R-:W4:Y:S01]  /*53a30*/  LDL R5, [R1+0x26a0] ;  /* 0x0026a00001057983 */ /* 0x000f220000100800 */
[----:B-1----:R-:W-:-:S03]  /*53a40*/  @P0 IMAD.MOV.U32 R4, RZ, RZ, R30 ;  /* 0x000000ffff040224 */ /* 0x002fc600078e001e */
[----:B--2---:R0:W-:Y:S01]  /*53a50*/  STL [R1+0x58], R27 ;  /* 0x0000581b01007387 */ /* 0x0041e20000100800 */
[----:B------:R-:W-:-:S03]  /*53a60*/  PRMT R6, RZ, 0x7610, R6 ;  /* 0x00007610ff067816 */ /* 0x000fc60000000006 */
[----:B------:R-:W2:Y:S04]  /*53a70*/  LDL R30, [R1+0x2680] ;  /* 0x00268000011e7983 */ /* 0x000ea80000100800 */
[----:B----4-:R1:W4:Y:S04]  /*53a80*/  @P0 LDG.E.U8 R26, desc[UR30][R4.64] ;  /* 0x0000001e041a0981 */ /* 0x010328000c1e1100 */
[----:B0-----:R-:W2:Y:S04]  /*53a90*/  LDL R27, [R1+0x268c] ;  /* 0x00268c00011b7983 */ /* 0x001ea80000100800 */
[----:B------:R-:W3:Y:S01]  /*53aa0*/  LDL R5, [R1+0x2698] ;  /* 0x0026980001057983 */ /* 0x000ee20000100800 */
[----:B-1----:R-:W-:-:S03]  /*53ab0*/  @P0 IMAD.MOV.U32 R4, RZ, RZ, R29 ;  /* 0x000000ffff040224 */ /* 0x002fc600078e001d */
[----:B----4-:R0:W-:Y:S01]  /*53ac0*/  STL [R1+0x54], R26 ;  /* 0x0000541a01007387 */ /* 0x0101e20000100800 */
[----:B------:R-:W-:Y:S02]  /*53ad0*/  PRMT R13, RZ, 0x7610, R13 ;  /* 0x00007610ff0d7816 */ /* 0x000fe4000000000d */
[----:B------:R-:W-:Y:S02]  /*53ae0*/  PRMT R9, RZ, 0x7610, R9 ;  /* 0x00007610ff097816 */ /* 0x000fe40000000009 */
[----:B------:R-:W-:Y:S01]  /*53af0*/  PRMT R10, RZ, 0x7610, R10 ;  /* 0x00007610ff0a7816 */ /* 0x000fe2000000000a */
[----:B------:R-:W4:Y:S04]  /*53b00*/  LDL R29, [R1+0x2678] ;  /* 0x00267800011d7983 */ /* 0x000f280000100800 */
[----:B---3--:R1:W3:Y:S04]  /*53b10*/  @P0 LDG.E.U8 R6, desc[UR30][R4.64] ;  /* 0x0000001e04060981 */ /* 0x0082e8000c1e1100 */
[----:B0-----:R-:W4:Y:S04]  /*53b20*/  LDL R26, [R1+0x2684] ;  /* 0x00268400011a7983 */ /* 0x001f280000100800 */
[----:B------:R-:W2:Y:S01]  /*53b30*/  LDL R5, [R1+0x2690] ;  /* 0x0026900001057983 */ /* 0x000ea20000100800 */
[----:B-1----:R-:W-:-:S05]  /*53b40*/  @P0 IMAD.MOV.U32 R4, RZ, RZ, R28 ;  /* 0x000000ffff040224 */ /* 0x002fca00078e001c */
[----:B--2---:R0:W2:Y:S02]  /*53b50*/  @P0 LDG.E.U8 R13, desc[UR30][R4.64] ;  /* 0x0000001e040d0981 */ /* 0x0040a4000c1e1100 */
[----:B0-----:R-:W-:Y:S02]  /*53b60*/  @P0 IMAD.MOV.U32 R4, RZ, RZ, R27 ;  /* 0x000000ffff040224 */ /* 0x001fe400078e001b */
[----:B------:R-:W-:-:S05]  /*53b70*/  @P0 IMAD.MOV.U32 R5, RZ, RZ, R31 ;  /* 0x000000ffff050224 */ /* 0x000fca00078e001f */
[----:B------:R4:W2:Y:S02]  /*53b80*/  @P0 LDG.E.U8 R9, desc[UR30][R4.64] ;  /* 0x0000001e04090981 */ /* 0x0008a4000c1e1100 */
[----:B----4-:R-:W-:Y:S02]  /*53b90*/  @P0 IMAD.MOV.U32 R4, RZ, RZ, R26 ;  /* 0x000000ffff040224 */ /* 0x010fe400078e001a */
[----:B------:R-:W-:-:S05]  /*53ba0*/  @P0 IMAD.MOV.U32 R5, RZ, RZ, R30 ;  /* 0x000000ffff050224 */ /* 0x000fca00078e001e */
[----:B------:R-:W4:Y:S04]  /*53bb0*/  @P0 LDG.E.U8 R10, desc[UR30][R4.64] ;  /* 0x0000001e040a0981 */ /* 0x000f28000c1e1100 */
[----:B---3--:R0:W-:Y:S04]  /*53bc0*/  STL [R1+0x50], R6 ;  /* 0x0000500601007387 */ /* 0x0081e80000100800 */
[----:B------:R-:W3:Y:S04]  /*53bd0*/  LDL R28, [R1+0x2670] ;  /* 0x00267000011c7983 */ /* 0x000ee80000100800 */
[----:B0-----:R-:W3:Y:S04]  /*53be0*/  LDL R6, [R1+0x267c] ;  /* 0x00267c0001067983 */ /* 0x001ee80000100800 */
[----:B--2---:R0:W-:Y:S04]  /*53bf0*/  STL [R1+0x4c], R13 ;  /* 0x00004c0d01007387 */ /* 0x0041e80000100800 */
[----:B------:R-:W2:Y:S04]  /*53c00*/  LDL R27, [R1+0x2668] ;  /* 0x00266800011b7983 */ /* 0x000ea80000100800 */
[----:B0-----:R-:W2:Y:S04]  /*53c10*/  LDL R13, [R1+0x2674] ;  /* 0x00267400010d7983 */ /* 0x001ea80000100800 */
[----:B------:R0:W-:Y:S04]  /*53c20*/  STL [R1+0x48], R9 ;  /* 0x0000480901007387 */ /* 0x0001e80000100800 */
[----:B------:R-:W2:Y:S04]  /*53c30*/  LDL R26, [R1+0x2660] ;  /* 0x00266000011a7983 */ /* 0x000ea80000100800 */
[----:B0-----:R-:W2:Y:S04]  /*53c40*/  LDL R9, [R1+0x266c] ;  /* 0x00266c0001097983 */ /* 0x001ea80000100800 */
[----:B----4-:R0:W-:Y:S04]  /*53c50*/  STL [R1+0x44], R10 ;  /* 0x0000440a01007387 */ /* 0x0101e80000100800 */
[----:B0-----:R-:W4:Y:S01]  /*53c60*/  LDL R10, [R1+0x2664] ;  /* 0x00266400010a7983 */ /* 0x001f220000100800 */
[----:B------:R-:W-:-:S02]  /*53c70*/  ISETP.GT.AND P1, PT, R2, 0x77, PT ;  /* 0x000000770200780c */ /* 0x000fc40003f24270 */
[----:B------:R-:W-:Y:S01]  /*53c80*/  PRMT R0, RZ, 0x7610, R0 ;  /* 0x00007610ff007816 */ /* 0x000fe20000000000 */
[----:B---3--:R-:W-:Y:S02]  /*53c90*/  @P0 IMAD.MOV.U32 R4, RZ, RZ, R6 ;  /* 0x000000ffff040224 */ /* 0x008fe400078e0006 */
[----:B------:R-:W-:Y:S01]  /*53ca0*/  @P0 IMAD.MOV.U32 R5, RZ, RZ, R29 ;  /* 0x000000ffff050224 */ /* 0x000fe200078e001d */
[----:B------:R-:W-:Y:S02]  /*53cb0*/  PRMT R7, RZ, 0x7610, R7 ;  /* 0x00007610ff077816 */ /* 0x000fe40000000007 */
[----:B------:R-:W-:Y:S02]  /*53cc0*/  PRMT R8, RZ, 0x7610, R8 ;  /* 0x00007610ff087816 */ /* 0x000fe40000000008 */
[----:B------:R-:W-:Y:S01]  /*53cd0*/  PRMT R11, RZ, 0x7610, R11 ;  /* 0x00007610ff0b7816 */ /* 0x000fe2000000000b */
[----:B------:R-:W3:Y:S04]  /*53ce0*/  LDL R6, [R1+0x2658] ;  /* 0x0026580001067983 */ /* 0x000ee80000100800 */
[----:B------:R0:W3:Y:S02]  /*53cf0*/  @P0 LDG.E.U8 R0, desc[UR30][R4.64] ;  /* 0x0000001e04000981 */ /* 0x0000e4000c1e1100 */
[----:B0-----:R-:W-:-:S02]  /*53d00*/  @P0 IMAD.MOV.U32 R5, RZ, RZ, R28 ;  /* 0x000000ffff050224 */ /* 0x001fc400078e001c */
[----:B--2---:R-:W-:-:S05]  /*53d10*/  @P0 IMAD.MOV.U32 R4, RZ, RZ, R13 ;  /* 0x000000ffff040224 */ /* 0x004fca00078e000d */
[----:B------:R0:W2:Y:S02]  /*53d20*/  @P0 LDG.E.U8 R7, desc[UR30][R4.64] ;  /* 0x0000001e04070981 */ /* 0x0000a4000c1e1100 */
[----:B0-----:R-:W-:Y:S02]  /*53d30*/  @P1 IMAD.MOV.U32 R5, RZ, RZ, R27 ;  /* 0x000000ffff051224 */ /* 0x001fe400078e001b */
[----:B------:R-:W-:-:S05]  /*53d40*/  @P1 IMAD.MOV.U32 R4, RZ, RZ, R9 ;  /* 0x000000ffff041224 */ /* 0x000fca00078e0009 */
[----:B------:R0:W2:Y:S02]  /*53d50*/  @P1 LDG.E.U8 R8, desc[UR30][R4.64] ;  /* 0x0000001e04081981 */ /* 0x0000a4000c1e1100 */
[----:B0-----:R-:W-:Y:S02]  /*53d60*/  @P1 IMAD.MOV.U32 R5, RZ, RZ, R26 ;  /* 0x000000ffff051224 */ /* 0x001fe400078e001a */
[----:B----4-:R-:W-:-:S05]  /*53d70*/  @P1 IMAD.MOV.U32 R4, RZ, RZ, R10 ;  /* 0x000000ffff041224 */ /* 0x010fca00078e000a */
        /* <DEDUP_REMOVED lines=12> */
[----:B------:R-:W-:Y:S01]  /*53e40*/  PRMT R25, RZ, 0x7610, R25 ;  /* 0x00007610ff197816 */ /* 0x000fe20000000019 */
[----:B------:R-:W-:-:S02]  /*53e50*/  @P1 IMAD.MOV.U32 R5, RZ, RZ, R6 ;  /* 0x000000ffff051224 */ /* 0x000fc400078e0006 */
[----:B---3--:R-:W-:Y:S01]  /*53e60*/  @P1 IMAD.MOV.U32 R4, RZ, RZ, R0 ;  /* 0x000000ffff041224 */ /* 0x008fe200078e0000 */
[----:B------:R-:W3:Y:S04]  /*53e70*/  LDL R6, [R1+0x2638] ;  /* 0x0026380001067983 */ /* 0x000ee80000100800 */
[----:B------:R-:W3:Y:S01]  /*53e80*/  LDL R0, [R1+0x263c] ;  /* 0x00263c0001007983 */ /* 0x000ee20000100800 */
[----:B------:R-:W-:-:S03]  /*53e90*/  PRMT R24, RZ, 0x7610, R24 ;  /* 0x00007610ff187816 */ /* 0x000fc60000000018 */
[----:B------:R0:W3:Y:S01]  /*53ea0*/  @P1 LDG.E.U8 R25, desc[UR30][R4.64] ;  /* 0x0000001e04191981 */ /* 0x0000e2000c1e1100 */
[----:B------:R-:W-:Y:S01]  /*53eb0*/  PRMT R23, RZ, 0x7610, R23 ;  /* 0x00007610ff177816 */ /* 0x000fe20000000017 */
[----:B0-----:R-:W-:Y:S02]  /*53ec0*/  @P1 IMAD.MOV.U32 R5, RZ, RZ, R13 ;  /* 0x000000ffff051224 */ /* 0x001fe400078e000d */
[----:B------:R-:W3:Y:S01]  /*53ed0*/  LDL R13, [R1+0x2630] ;  /* 0x00263000010d7983 */ /* 0x000ee20000100800 */
[----:B--2---:R-:W-:-:S03]  /*53ee0*/  @P1 IMAD.MOV.U32 R4, RZ, RZ, R7 ;  /* 0x000000ffff041224 */ /* 0x004fc600078e0007 */
[----:B------:R-:W2:Y:S04]  /*53ef0*/  LDL R7, [R1+0x2634] ;  /* 0x0026340001077983 */ /* 0x000ea80000100800 */
[----:B------:R0:W2:Y:S02]  /*53f00*/  @P1 LDG.E.U8 R24, desc[UR30][R4.64] ;  /* 0x0000001e04181981 */ /* 0x0000a4000c1e1100 */
[----:B0-----:R-:W-:Y:S02]  /*53f10*/  @P1 IMAD.MOV.U32 R5, RZ, RZ, R9 ;  /* 0x000000ffff051224 */ /* 0x001fe400078e0009 */
[----:B------:R-:W2:Y:S01]  /*53f20*/  LDL R9, [R1+0x2628] ;  /* 0x0026280001097983 */ /* 0x000ea20000100800 */
[----:B------:R-:W-:-:S03]  /*53f30*/  @P1 IMAD.MOV.U32 R4, RZ, RZ, R8 ;  /* 0x000000ffff041224 */ /* 0x000fc600078e0008 */
[----:B------:R-:W2:Y:S04]  /*53f40*/  LDL R8, [R1+0x262c] ;  /* 0x00262c0001087983 */ /* 0x000ea80000100800 */
[----:B------:R0:W2:Y:S02]  /*53f50*/  @P1 LDG.E.U8 R23, desc[UR30][R4.64] ;  /* 0x0000001e04171981 */ /* 0x0000a4000c1e1100 */
[----:B0-----:R-:W-:Y:S02]  /*53f60*/  @P1 IMAD.MOV.U32 R4, RZ, RZ, R10 ;  /* 0x000000ffff041224 */ /* 0x001fe400078e000a */
[----:B----4-:R-:W-:Y:S01]  /*53f70*/  @P1 IMAD.MOV.U32 R5, RZ, RZ, R11 ;  /* 0x000000ffff051224 */ /* 0x010fe200078e000b */
[----:B------:R-:W4:Y:S04]  /*53f80*/  LDL R10, [R1+0x2624] ;  /* 0x00262400010a7983 */ /* 0x000f280000100800 */
[----:B------:R-:W4:Y:S01]  /*53f90*/  LDL R11, [R1+0x2620] ;  /* 0x00262000010b7983 */ /* 0x000f220000100800 */
[----:B------:R-:W-:-:S02]  /*53fa0*/  PRMT R22, RZ, 0x7610, R22 ;  /* 0x00007610ff167816 */ /* 0x000fc40000000016 */
[----:B------:R-:W-:Y:S02]  /*53fb0*/  ISETP.GT.AND P0, PT, R2, 0x78, PT ;  /* 0x000000780200780c */ /* 0x000fe40003f04270 */
[----:B------:R-:W-:Y:S02]  /*53fc0*/  PRMT R21, RZ, 0x7610, R21 ;  /* 0x00007610ff157816 */ /* 0x000fe40000000015 */
[----:B------:R3:W4:Y:S01]  /*53fd0*/  @P1 LDG.E.U8 R22, desc[UR30][R4.64] ;  /* 0x0000001e04161981 */ /* 0x000722000c1e1100 */
[----:B------:R-:W-:Y:S01]  /*53fe0*/  PRMT R20, RZ, 0x7610, R20 ;  /* 0x00007610ff147816 */ /* 0x000fe20000000014 */
[----:B---3--:R-:W-:Y:S02]  /*53ff0*/  @P1 IMAD.MOV.U32 R4, RZ, RZ, R0 ;  /* 0x000000ffff041224 */ /* 0x008fe400078e0000 */
[----:B------:R-:W-:Y:S01]  /*54000*/  @P1 IMAD.MOV.U32 R5, RZ, RZ, R6 ;  /* 0x000000ffff051224 */ /* 0x000fe200078e0006 */
[----:B------:R-:W3:Y:S04]  /*54010*/  LDL R0, [R1+0x261c] ;  /* 0x00261c0001007983 */ /* 0x000ee80000100800 */
[----:B------:R-:W3:Y:S04]  /*54020*/  LDL R6, [R1+0x2618] ;  /* 0x0026180001067983 */ /* 0x000ee80000100800 */
[----:B------:R0:W3:Y:S01]  /*54030*/  @P1 LDG.E.U8 R21, desc[UR30][R4.64] ;  /* 0x0000001e04151981 */ /* 0x0000e2000c1e1100 */
[----:B------:R-:W-:Y:S01]  /*54040*/  PRMT R19, RZ, 0x7610, R19 ;  /* 0x00007610ff137816 */ /* 0x000fe20000000013 */
[----:B0-----:R-:W-:-:S02]  /*54050*/  @P1 IMAD.MOV.U32 R5, RZ, RZ, R13 ;  /* 0x000000ffff051224 */ /* 0x001fc400078e000d */
[----:B------:R-:W3:Y:S01]  /*54060*/  LDL R13, [R1+0x2610] ;  /* 0x00261000010d7983 */ /* 0x000ee20000100800 */
[----:B--2---:R-:W-:-:S03]  /*54070*/  @P1 IMAD.MOV.U32 R4, RZ, RZ, R7 ;  /* 0x000000ffff041224 */ /* 0x004fc600078e0007 */
[----:B------:R-:W2:Y:S04]  /*54080*/  LDL R7, [R1+0x2614] ;  /* 0x0026140001077983 */ /* 0x000ea80000100800 */
[----:B------:R0:W2:Y:S02]  /*54090*/  @P1 LDG.E.U8 R20, desc[UR30][R4.64] ;  /* 0x0000001e04141981 */ /* 0x0000a4000c1e1100 */
[----:B0-----:R-:W-:Y:S02]  /*540a0*/  @P0 IMAD.MOV.U32 R5, RZ, RZ, R9 ;  /* 0x000000ffff050224 */ /* 0x001fe400078e0009 */
[----:B------:R-:W-:Y:S01]  /*540b0*/  @P0 IMAD.MOV.U32 R4, RZ, RZ, R8 ;  /* 0x000000ffff040224 */ /* 0x000fe200078e0008 */
[----:B------:R-:W2:Y:S04]  /*540c0*/  LDL R9, [R1+0x2608] ;  /* 0x0026080001097983 */ /* 0x000ea80000100800 */
[----:B------:R-:W2:Y:S04]  /*540d0*/  LDL R8, [R1+0x260c] ;  /* 0x00260c0001087983 */ /* 0x000ea80000100800 */
[----:B------:R4:W2:Y:S04]  /*540e0*/  @P0 LDG.E.U8 R19, desc[UR30][R4.64] ;  /* 0x0000001e04130981 */ /* 0x0008a8000c1e1100 */
[----:B------:R-:W-:Y:S01]  /*540f0*/  STL [R1+0x30], R25 ;  /* 0x0000301901007387 */ /* 0x000fe20000100800 */
[----:B----4-:R-:W-:-:S02]  /*54100*/  @P0 IMAD.MOV.U32 R4, RZ, RZ, R10 ;  /* 0x000000ffff040224 */ /* 0x010fc400078e000a */
[----:B------:R-:W-:Y:S01]  /*54110*/  @P0 IMAD.MOV.U32 R5, RZ, RZ, R11 ;  /* 0x000000ffff050224 */ /* 0x000fe200078e000b */
[----:B------:R-:W4:Y:S04]  /*54120*/  LDL R10, [R1+0x2604] ;  /* 0x00260400010a7983 */ /* 0x000f280000100800 */
[----:B------:R-:W4:Y:S01]  /*54130*/  LDL R11, [R1+0x2600] ;  /* 0x00260000010b7983 */ /* 0x000f220000100800 */
[----:B------:R-:W-:Y:S02]  /*54140*/  PRMT R18, RZ, 0x7610, R18 ;  /* 0x00007610ff127816 */ /* 0x000fe40000000012 */
[----:B------:R-:W-:-:S04]  /*54150*/  PRMT R17, RZ, 0x7610, R17 ;  /* 0x00007610ff117816 */ /* 0x000fc80000000011 */
[----:B------:R3:W4:Y:S01]  /*54160*/  @P0 LDG.E.U8 R18, desc[UR30][R4.64] ;  /* 0x0000001e04120981 */ /* 0x000722000c1e1100 */
[----:B------:R-:W-:Y:S01]  /*54170*/  PRMT R16, RZ, 0x7610, R16 ;  /* 0x00007610ff107816 */ /* 0x000fe20000000010 */
[----:B---3--:R-:W-:Y:S02]  /*54180*/  @P0 IMAD.MOV.U32 R4, RZ, RZ, R0 ;  /* 0x000000ffff040224 */ /* 0x008fe400078e0000 */
[----:B------:R-:W-:-:S05]  /*54190*/  @P0 IMAD.MOV.U32 R5, RZ, RZ, R6 ;  /* 0x000000ffff050224 */ /* 0x000fca00078e0006 */
[----:B------:R0:W3:Y:S01]  /*541a0*/  @P0 LDG.E.U8 R17, desc[UR30][R4.64] ;  /* 0x0000001e04110981 */ /* 0x0000e2000c1e1100 */
[----:B------:R-:W-:Y:S01]  /*541b0*/  PRMT R15, RZ, 0x7610, R15 ;  /* 0x00007610ff0f7816 */ /* 0x000fe2000000000f */
[----:B0-----:R-:W-:Y:S01]  /*541c0*/  @P0 IMAD.MOV.U32 R5, RZ, RZ, R13 ;  /* 0x000000ffff050224 */ /* 0x001fe200078e000d */
[----:B------:R-:W-:Y:S01]  /*541d0*/  PRMT R12, RZ, 0x7610, R12 ;  /* 0x00007610ff0c7816 */ /* 0x000fe2000000000c */
[----:B------:R-:W-:Y:S04]  /*541e0*/  STL [R1+0x2c], R24 ;  /* 0x00002c1801007387 */ /* 0x000fe80000100800 */
[----:B------:R-:W3:Y:S04]  /*541f0*/  LDL R0, [R1+0x25fc] ;  /* 0x0025fc0001007983 */ /* 0x000ee80000100800 */
[----:B------:R-:W3:Y:S01]  /*54200*/  LDL R6, [R1+0x25f8] ;  /* 0x0025f80001067983 */ /* 0x000ee20000100800 */
[----:B--2---:R-:W-:-:S05]  /*54210*/  @P0 IMAD.MOV.U32 R4, RZ, RZ, R7 ;  /* 0x000000ffff040224 */ /* 0x004fca00078e0007 */
[----:B------:R0:W2:Y:S02]  /*54220*/  @P0 LDG.E.U8 R16, desc[UR30][R4.64] ;  /* 0x0000001e04100981 */ /* 0x0000a4000c1e1100 */
[----:B0-----:R-:W-:Y:S02]  /*54230*/  @P0 IMAD.MOV.U32 R4, RZ, RZ, R8 ;  /* 0x000000ffff040224 */ /* 0x001fe400078e0008 */
[----:B------:R-:W-:-:S05]  /*54240*/  @P0 IMAD.MOV.U32 R5, RZ, RZ, R9 ;  /* 0x000000ffff050224 */ /* 0x000fca00078e0009 */
[----:B------:R4:W2:Y:S02]  /*54250*/  @P0 LDG.E.U8 R15, desc[UR30][R4.64] ;  /* 0x0000001e040f0981 */ /* 0x0008a4000c1e1100 */
[----:B----4-:R-:W-:Y:S02]  /*54260*/  @P0 IMAD.MOV.U32 R4, RZ, RZ, R10 ;  /* 0x000000ffff040224 */ /* 0x010fe400078e000a */
[----:B------:R-:W-:-:S05]  /*54270*/  @P0 IMAD.MOV.U32 R5, RZ, RZ, R11 ;  /* 0x000000ffff050224 */ /* 0x000fca00078e000b */
[----:B------:R3:W4:Y:S04]  /*54280*/  @P0 LDG.E.U8 R12, desc[UR30][R4.64] ;  /* 0x0000001e040c0981 */ /* 0x000728000c1e1100 */
[----:B------:R-:W-:Y:S04]  /*54290*/  STL [R1+0x28], R23 ;  /* 0x0000281701007387 */ /* 0x000fe80000100800 */
[----:B------:R-:W2:Y:S04]  /*542a0*/  LDL R13, [R1+0x25f0] ;  /* 0x0025f000010d7983 */ /* 0x000ea80000100800 */
[----:B------:R-:W2:Y:S04]  /*542b0*/  LDL R7, [R1+0x25f4] ;  /* 0x0025f40001077983 */ /* 0x000ea80000100800 */
[----:B------:R-:W-:Y:S04]  /*542c0*/  STL [R1+0x24], R22 ;  /* 0x0000241601007387 */ /* 0x000fe80000100800 */
[----:B------:R-:W2:Y:S04]  /*542d0*/  LDL R9, [R1+0x25e8] ;  /* 0x0025e80001097983 */ /* 0x000ea80000100800 */
[----:B------:R-:W2:Y:S04]  /*542e0*/  LDL R8, [R1+0x25ec] ;  /* 0x0025ec0001087983 */ /* 0x000ea80000100800 */
[----:B------:R-:W-:Y:S04]  /*542f0*/  STL [R1+0x20], R21 ;  /* 0x0000201501007387 */ /* 0x000fe80000100800 */
[----:B------:R-:W2:Y:S04]  /*54300*/  LDL R11, [R1+0x25e0] ;  /* 0x0025e000010b7983 */ /* 0x000ea80000100800 */
[----:B------:R-:W2:Y:S04]  /*54310*/  LDL R10, [R1+0x25e4] ;  /* 0x0025e400010a7983 */ /* 0x000ea80000100800 */
[----:B------:R-:W-:Y:S01]  /*54320*/  STL [R1+0x1c], R20 ;  /* 0x00001c1401007387 */ /* 0x000fe20000100800 */
[----:B---3--:R-:W-:Y:S01]  /*54330*/  @P0 IMAD.MOV.U32 R4, RZ, RZ, R0 ;  /* 0x000000ffff040224 */ /* 0x008fe200078e0000 */
[----:B------:R-:W-:-:S02]  /*54340*/  ISETP.GT.AND P1, PT, R2, 0x79, PT ;  /* 0x000000790200780c */ /* 0x000fc40003f24270 */
[----:B------:R-:W-:Y:S01]  /*54350*/  PRMT R14, RZ, 0x7610, R14 ;  /* 0x00007610ff0e7816 */ /* 0x000fe2000000000e */
[----:B------:R-:W-:Y:S01]  /*54360*/  @P0 IMAD.MOV.U32 R5, RZ, RZ, R6 ;  /* 0x000000ffff050224 */ /* 0x000fe200078e0006 */
[----:B------:R-:W-:-:S04]  /*54370*/  PRMT R61, RZ, 0x7610, R61 ;  /* 0x00007610ff3d7816 */ /* 0x000fc8000000003d */
[----:B------:R2:W3:Y:S04]  /*54380*/  @P0 LDG.E.U8 R14, desc[UR30][R4.64] ;  /* 0x0000001e040e0981 */ /* 0x0004e8000c1e1100 */
[----:B----4-:R0:W-:Y:S04]  /*54390*/  STL [R1+0x4], R12 ;  /* 0x0000040c01007387 */ /* 0x0101e80000100800 */
[----:B------:R-:W4:Y:S04]  /*543a0*/  LDL R0, [R1+0x25dc] ;  /* 0x0025dc0001007983 */ /* 0x000f280000100800 */
[----:B0-----:R-:W3:Y:S01]  /*543b0*/  LDL R12, [R1+0x25d8] ;  /* 0x0025d800010c7983 */ /* 0x001ee20000100800 */
[----:B--2---:R-:W-:-:S02]  /*543c0*/  @P0 IMAD.MOV.U32 R4, RZ, RZ, R7 ;  /* 0x000000ffff040224 */ /* 0x004fc400078e0007 */
[----:B------:R-:W-:Y:S01]  /*543d0*/  @P0 IMAD.MOV.U32 R5, RZ, RZ, R13 ;  /* 0x000000ffff050224 */ /* 0x000fe200078e000d */
[----:B------:R-:W-:-:S04]  /*543e0*/  PRMT R60, RZ, 0x7610, R60 ;  /* 0x00007610ff3c7816 */ /* 0x000fc8000000003c */
[----:B------:R0:W2:Y:S02]  /*543f0*/  @P0 LDG.E.U8 R61, desc[UR30][R4.64] ;  /* 0x0000001e043d0981 */ /* 0x0000a4000c1e1100 */
[----:B0-----:R-:W-:Y:S02]  /*54400*/  @P1 IMAD.MOV.U32 R4, RZ, RZ, R8 ;  /* 0x000000ffff041224 */ /* 0x001fe400078e0008 */
[----:B------:R-:W-:-:S05]  /*54410*/  @P1 IMAD.MOV.U32 R5, RZ, RZ, R9 ;  /* 0x000000ffff051224 */ /* 0x000fca00078e0009 */
[----:B------:R0:W2:Y:S01]  /*54420*/  @P1 LDG.E.U8 R60, desc[UR30][R4.64] ;  /* 0x0000001e043c1981 */ /* 0x0000a2000c1e1100 */
[----:B------:R-:W-:-:S03]  /*54430*/  PRMT R59, RZ, 0x7610, R59 ;  /* 0x00007610ff3b7816 */ /* 0x000fc6000000003b */
[----:B------:R-:W-:Y:S04]  /*54440*/  STL [R1+0x18], R19 ;  /* 0x0000181301007387 */ /* 0x000fe80000100800 */
[----:B------:R-:W2:Y:S04]  /*54450*/  LDL R6, [R1+0x25d4] ;  /* 0x0025d40001067983 */ /* 0x000ea80000100800 */
[----:B------:R-:W2:Y:S01]  /*54460*/  LDL R7, [R1+0x25d0] ;  /* 0x0025d00001077983 */ /* 0x000ea20000100800 */
[----:B0-----:R-:W-:Y:S02]  /*54470*/  @P1 IMAD.MOV.U32 R4, RZ, RZ, R10 ;  /* 0x000000ffff041224 */ /* 0x001fe400078e000a */
[----:B------:R-:W-:Y:S01]  /*54480*/  @P1 IMAD.MOV.U32 R5, RZ, RZ, R11 ;  /* 0x000000ffff051224 */ /* 0x000fe200078e000b */
[----:B------:R-:W-:Y:S04]  /*54490*/  STL [R1+0x14], R18 ;  /* 0x0000141201007387 */ /* 0x000fe80000100800 */
[----:B------:R4:W2:Y:S04]  /*544a0*/  @P1 LDG.E.U8 R59, desc[UR30][R4.64] ;  /* 0x0000001e043b1981 */ /* 0x0008a8000c1e1100 */
[----:B------:R0:W-:Y:S01]  /*544b0*/  STL [R1+0xc], R16 ;  /* 0x00000c1001007387 */ /* 0x0001e20000100800 */
[----:B------:R-:W-:-:S03]  /*544c0*/  PRMT R58, RZ, 0x7610, R58 ;  /* 0x00007610ff3a7816 */ /* 0x000fc6000000003a */
[----:B0-----:R-:W2:Y:S04]  /*544d0*/  LDL R16, [R1+0x25c8] ;  /* 0x0025c80001107983 */ /* 0x001ea80000100800 */
[----:B------:R0:W-:Y:S04]  /*544e0*/  STL [R1+0x8], R15 ;  /* 0x0000080f01007387 */ /* 0x0001e80000100800 */
[----:B0-----:R-:W2:Y:S01]  /*544f0*/  LDL R15, [R1+0x25cc] ;  /* 0x0025cc00010f7983 */ /* 0x001ea20000100800 */
[----:B----4-:R-:W-:Y:S02]  /*54500*/  @P1 IMAD.MOV.U32 R4, RZ, RZ, R0 ;  /* 0x000000ffff041224 */ /* 0x010fe400078e0000 */
[----:B---3--:R-:W-:-:S05]  /*54510*/  @P1 IMAD.MOV.U32 R5, RZ, RZ, R12 ;  /* 0x000000ffff051224 */ /* 0x008fca00078e000c */
[----:B------:R0:W3:Y:S04]  /*54520*/  @P1 LDG.E.U8 R58, desc[UR30][R4.64] ;  /* 0x0000001e043a1981 */ /* 0x0000e8000c1e1100 */
[----:B------:R-:W-:Y:S04]  /*54530*/  STL [R1+0x10], R17 ;  /* 0x0000101101007387 */ /* 0x000fe80000100800 */
[----:B--2---:R-:W-:Y:S04]  /*54540*/  STL [R1+0x5a18], R61 ;  /* 0x005a183d01007387 */ /* 0x004fe80000100800 */
[----:B------:R-:W2:Y:S04]  /*54550*/  LDL R9, [R1+0x25c0] ;  /* 0x0025c00001097983 */ /* 0x000ea80000100800 */
[----:B------:R-:W4:Y:S04]  /*54560*/  LDL R8, [R1+0x25c4] ;  /* 0x0025c40001087983 */ /* 0x000f280000100800 */
[----:B------:R-:W2:Y:S04]  /*54570*/  LDL R13, [R1+0x25bc] ;  /* 0x0025bc00010d7983 */ /* 0x000ea80000100800 */
[----:B------:R-:W-:Y:S04]  /*54580*/  STL [R1+0x5a04], R60 ;  /* 0x005a043c01007387 */ /* 0x000fe80000100800 */
[----:B------:R1:W-:Y:S04]  /*54590*/  STL [R1], R14 ;  /* 0x0000000e01007387 */ /* 0x0003e80000100800 */
[----:B------:R-:W2:Y:S04]  /*545a0*/  LDL R11, [R1+0x25b0] ;  /* 0x0025b000010b7983 */ /* 0x000ea80000100800 */
[----:B------:R-:W2:Y:S04]  /*545b0*/  LDL R10, [R1+0x25b4] ;  /* 0x0025b400010a7983 */ /* 0x000ea80000100800 */
[----:B-1----:R-:W2:Y:S01]  /*545c0*/  LDL R14, [R1+0x25b8] ;  /* 0x0025b800010e7983 */ /* 0x002ea20000100800 */
[----:B------:R-:W-:Y:S01]  /*545d0*/  PRMT R54, RZ, 0x7610, R54 ;  /* 0x00007610ff367816 */ /* 0x000fe20000000036 */
[----:B0-----:R-:W-:-:S02]  /*545e0*/  @P1 IMAD.MOV.U32 R4, RZ, RZ, R6 ;  /* 0x000000ffff041224 */ /* 0x001fc400078e0006 */
[----:B------:R-:W-:Y:S01]  /*545f0*/  @P1 IMAD.MOV.U32 R5, RZ, RZ, R7 ;  /* 0x000000ffff051224 */ /* 0x000fe200078e0007 */
[----:B------:R-:W-:Y:S04]  /*54600*/  STL [R1+0x5a08], R59 ;  /* 0x005a083b01007387 */ /* 0x000fe80000100800 */
[----:B------:R-:W2:Y:S04]  /*54610*/  LDL R12, [R1+0x25a8] ;  /* 0x0025a800010c7983 */ /* 0x000ea80000100800 */
[----:B------:R-:W2:Y:S01]  /*54620*/  LDL R0, [R1+0x25ac] ;  /* 0x0025ac0001007983 */ /* 0x000ea20000100800 */
[----:B------:R-:W-:-:S03]  /*54630*/  PRMT R52, RZ, 0x7610, R52 ;  /* 0x00007610ff347816 */ /* 0x000fc60000000034 */
[----:B------:R0:W2:Y:S02]  /*54640*/  @P1 LDG.E.U8 R54, desc[UR30][R4.64] ;  /* 0x0000001e04361981 */ /* 0x0000a4000c1e1100 */
[----:B0-----:R-:W-:Y:S02]  /*54650*/  @P1 IMAD.MOV.U32 R5, RZ, RZ, R16 ;  /* 0x000000ffff051224 */ /* 0x001fe400078e0010 */
[----:B------:R-:W-:-:S05]  /*54660*/  @P1 IMAD.MOV.U32 R4, RZ, RZ, R15 ;  /* 0x000000ffff041224 */ /* 0x000fca00078e000f */
[----:B------:R4:W2:Y:S04]  /*54670*/  @P1 LDG.E.U8 R52, desc[UR30][R4.64] ;  /* 0x0000001e04341981 */ /* 0x0008a8000c1e1100 */
[----:B---3--:R-:W-:Y:S04]  /*54680*/  STL [R1+0x5a0c], R58 ;  /* 0x005a0c3a01007387 */ /* 0x008fe80000100800 */
[----:B------:R-:W3:Y:S04]  /*54690*/  LDL R7, [R1+0x25a0] ;  /* 0x0025a00001077983 */ /* 0x000ee80000100800 */
[----:B------:R-:W3:Y:S01]  /*546a0*/  LDL R6, [R1+0x25a4] ;  /* 0x0025a40001067983 */ /* 0x000ee20000100800 */
[----:B------:R-:W-:Y:S01]  /*546b0*/  PRMT R50, RZ, 0x7610, R50 ;  /* 0x00007610ff327816 */ /* 0x000fe20000000032 */
[----:B----4-:R-:W-:-:S02]  /*546c0*/  @P1 IMAD.MOV.U32 R4, RZ, RZ, R8 ;  /* 0x000000ffff041224 */ /* 0x010fc400078e0008 */
[----:B--2---:R-:W-:Y:S01]  /*546d0*/  @P1 IMAD.MOV.U32 R5, RZ, RZ, R9 ;  /* 0x000000ffff051224 */ /* 0x004fe200078e0009 */
[----:B------:R-:W-:-:S04]  /*546e0*/  PRMT R48, RZ, 0x7610, R48 ;  /* 0x00007610ff307816 */ /* 0x000fc80000000030 */
[----:B------:R0:W2:Y:S01]  /*546f0*/  @P1 LDG.E.U8 R50, desc[UR30][R4.64] ;  /* 0x0000001e04321981 */ /* 0x0000a2000c1e1100 */
[----:B------:R-:W-:Y:S02]  /*54700*/  ISETP.GT.AND P0, PT, R2, 0x7a, PT ;  /* 0x0000007a0200780c */ /* 0x000fe40003f04270 */
[----:B------:R-:W-:Y:S01]  /*54710*/  PRMT R46, RZ, 0x7610, R46 ;  /* 0x00007610ff2e7816 */ /* 0x000fe2000000002e */
[----:B0-----:R-:W-:Y:S02]  /*54720*/  @P1 IMAD.MOV.U32 R4, RZ, RZ, R13 ;  /* 0x000000ffff041224 */ /* 0x001fe400078e000d */
[----:B------:R-:W-:-:S05]  /*54730*/  @P1 IMAD.MOV.U32 R5, RZ, RZ, R14 ;  /* 0x000000ffff051224 */ /* 0x000fca00078e000e */
[----:B------:R0:W4:Y:S02]  /*54740*/  @P1 LDG.E.U8 R48, desc[UR30][R4.64] ;  /* 0x0000001e04301981 */ /* 0x000124000c1e1100 */
[----:B0-----:R-:W-:Y:S02]  /*54750*/  @P1 IMAD.MOV.U32 R4, RZ, RZ, R10 ;  /* 0x000000ffff041224 */ /* 0x001fe400078e000a */
[----:B------:R-:W-:-:S05]  /*54760*/  @P1 IMAD.MOV.U32 R5, RZ, RZ, R11 ;  /* 0x000000ffff051224 */ /* 0x000fca00078e000b */
[----:B------:R0:W4:Y:S01]  /*54770*/  @P1 LDG.E.U8 R46, desc[UR30][R4.64] ;  /* 0x0000001e042e1981 */ /* 0x000122000c1e1100 */
[----:B------:R-:W-:Y:S01]  /*54780*/  PRMT R44, RZ, 0x7610, R44 ;  /* 0x00007610ff2c7816 */ /* 0x000fe2000000002c */
[----:B0-----:R-:W-:Y:S02]  /*54790*/  @P0 IMAD.MOV.U32 R4, RZ, RZ, R0 ;  /* 0x000000ffff040224 */ /* 0x001fe400078e0000 */
[----:B------:R-:W-:-:S05]  /*547a0*/  @P0 IMAD.MOV.U32 R5, RZ, RZ, R12 ;  /* 0x000000ffff050224 */ /* 0x000fca00078e000c */
[----:B------:R3:W4:Y:S04]  /*547b0*/  @P0 LDG.E.U8 R44, desc[UR30][R4.64] ;  /* 0x0000001e042c0981 */ /* 0x000728000c1e1100 */
[----:B------:R-:W-:Y:S04]  /*547c0*/  STL [R1+0x5a10], R54 ;  /* 0x005a103601007387 */ /* 0x000fe80000100800 */
[----:B------:R-:W-:Y:S01]  /*547d0*/  STL [R1+0x5a14], R52 ;  /* 0x005a143401007387 */ /* 0x000fe20000100800 */
[----:B------:R-:W-:-:S03]  /*547e0*/  PRMT R42, RZ, 0x7610, R42 ;  /* 0x00007610ff2a7816 */ /* 0x000fc6000000002a */
[----:B------:R-:W4:Y:S04]  /*547f0*/  LDL R9, [R1+0x2598] ;  /* 0x0025980001097983 */ /* 0x000f280000100800 */
[----:B------:R-:W4:Y:S01]  /*54800*/  LDL R8, [R1+0x259c] ;  /* 0x00259c0001087983 */ /* 0x000f220000100800 */
[----:B---3--:R-:W-:Y:S02]  /*54810*/  @P0 IMAD.MOV.U32 R5, RZ, RZ, R7 ;  /* 0x000000ffff050224 */ /* 0x008fe400078e0007 */
[----:B------:R-:W-:-:S05]  /*54820*/  @P0 IMAD.MOV.U32 R4, RZ, RZ, R6 ;  /* 0x000000ffff040224 */ /* 0x000fca00078e0006 */
[----:B------:R0:W3:Y:S04]  /*54830*/  @P0 LDG.E.U8 R42, desc[UR30][R4.64] ;  /* 0x0000001e042a0981 */ /* 0x0000e8000c1e1100 */
[----:B--2---:R-:W-:Y:S04]  /*54840*/  STL [R1+0x5a1c], R50 ;  /* 0x005a1c3201007387 */ /* 0x004fe80000100800 */
[----:B------:R-:W2:Y:S04]  /*54850*/  LDL R15, [R1+0x2590] ;  /* 0x00259000010f7983 */ /* 0x000ea80000100800 */
[----:B------:R-:W2:Y:S04]  /*54860*/  LDL R14, [R1+0x2594] ;  /* 0x00259400010e7983 */ /* 0x000ea80000100800 */
[----:B----4-:R-:W-:Y:S04]  /*54870*/  STL [R1+0x5a20], R48 ;  /* 0x005a203001007387 */ /* 0x010fe80000100800 */
[----:B------:R-:W4:Y:S04]  /*54880*/  LDL R11, [R1+0x2588] ;  /* 0x00258800010b7983 */ /* 0x000f280000100800 */
[----:B------:R-:W4:Y:S04]  /*54890*/  LDL R10, [R1+0x258c] ;  /* 0x00258c00010a7983 */ /* 0x000f280000100800 */
[----:B------:R-:W-:Y:S04]  /*548a0*/  STL [R1+0x5a24], R46 ;  /* 0x005a242e01007387 */ /* 0x000fe80000100800 */
[----:B------:R-:W4:Y:S04]  /*548b0*/  LDL R18, [R1+0x2580] ;  /* 0x0025800001127983 */ /* 0x000f280000100800 */
[----:B------:R-:W4:Y:S04]  /*548c0*/  LDL R17, [R1+0x2584] ;  /* 0x0025840001117983 */ /* 0x000f280000100800 */
[----:B------:R-:W4:Y:S04]  /*548d0*/  LDL R16, [R1+0x2578] ;  /* 0x0025780001107983 */ /* 0x000f280000100800 */
[----:B------:R-:W4:Y:S01]  /*548e0*/  LDL R0, [R1+0x257c] ;  /* 0x00257c0001007983 */ /* 0x000f220000100800 */
[----:B------:R-:W-:-:S03]  /*548f0*/  PRMT R40, RZ, 0x7610, R40 ;  /* 0x00007610ff287816 */ /* 0x000fc60000000028 */
[----:B------:R-:W-:Y:S04]  /*54900*/  STL [R1+0x5a28], R44 ;  /* 0x005a282c01007387 */ /* 0x000fe80000100800 */
[----:B------:R-:W4:Y:S04]  /*54910*/  LDL R7, [R1+0x2570] ;  /* 0x0025700001077983 */ /* 0x000f280000100800 */
[----:B------:R-:W4:Y:S04]  /*54920*/  LDL R6, [R1+0x2574] ;  /* 0x0025740001067983 */ /* 0x000f280000100800 */
[----:B------:R-:W4:Y:S04]  /*54930*/  LDL R13, [R1+0x2568] ;  /* 0x00256800010d7983 */ /* 0x000f280000100800 */
[----:B------:R-:W4:Y:S01]  /*54940*/  LDL R12, [R1+0x256c] ;  /* 0x00256c00010c7983 */ /* 0x000f220000100800 */
[----:B0-----:R-:W-:-:S02]  /*54950*/  @P0 IMAD.MOV.U32 R4, RZ, RZ, R8 ;  /* 0x000000ffff040224 */ /* 0x001fc400078e0008 */
[----:B------:R-:W-:-:S05]  /*54960*/  @P0 IMAD.MOV.U32 R5, RZ, RZ, R9 ;  /* 0x000000ffff050224 */ /* 0x000fca00078e0009 */
[----:B------:R2:W4:Y:S04]  /*54970*/  @P0 LDG.E.U8 R40, desc[UR30][R4.64] ;  /* 0x0000001e04280981 */ /* 0x000528000c1e1100 */
[----:B---3--:R-:W-:Y:S04]  /*54980*/  STL [R1+0x5a2c], R42 ;  /* 0x005a2c2a01007387 */ /* 0x008fe80000100800 */
[----:B------:R-:W3:Y:S04]  /*54990*/  LDL R9, [R1+0x2560] ;  /* 0x0025600001097983 */ /* 0x000ee80000100800 */
[----:B------:R-:W3:Y:S01]  /*549a0*/  LDL R8, [R1+0x2564] ;  /* 0x0025640001087983 */ /* 0x000ee20000100800 */
[----:B------:R-:W-:Y:S01]  /*549b0*/  PRMT R38, RZ, 0x7610, R38 ;  /* 0x00007610ff267816 */ /* 0x000fe20000000026 */
[----:B--2---:R-:W-:-:S02]  /*549c0*/  @P0 IMAD.MOV.U32 R4, RZ, RZ, R14 ;  /* 0x000000ffff040224 */ /* 0x004fc400078e000e */
[----:B------:R-:W-:Y:S01]  /*549d0*/  @P0 IMAD.MOV.U32 R5, RZ, RZ, R15 ;  /* 0x000000ffff050224 */ /* 0x000fe200078e000f */
[----:B------:R-:W-:-:S04]  /*549e0*/  PRMT R36, RZ, 0x7610, R36 ;  /* 0x00007610ff247816 */ /* 0x000fc80000000024 */
[----:B------:R4:W2:Y:S01]  /*549f0*/  @P0 LDG.E.U8 R38, desc[UR30][R4.64] ;  /* 0x0000001e04260981 */ /* 0x0008a2000c1e1100 */
[----:B------:R-:W-:Y:S02]  /*54a00*/  PRMT R34, RZ, 0x7610, R34 ;  /* 0x00007610ff227816 */ /* 0x000fe40000000022 */
[----:B------:R-:W-:Y:S02]  /*54a10*/  ISETP.GT.AND P1, PT, R2, 0x7b, PT ;  /* 0x0000007b0200780c */ /* 0x000fe40003f24270 */
[----:B------:R-:W-:Y:S02]  /*54a20*/  PRMT R32, RZ, 0x7610, R32 ;  /* 0x00007610ff207816 */ /* 0x000fe40000000020 */
[----:B------:R-:W-:Y:S01]  /*54a30*/  PRMT R3, RZ, 0x7610, R3 ;  /* 0x00007610ff037816 */ /* 0x000fe20000000003 */
[----:B----4-:R-:W-:Y:S02]  /*54a40*/  @P0 IMAD.MOV.U32 R5, RZ, RZ, R11 ;  /* 0x000000ffff050224 */ /* 0x010fe400078e000b */
[----:B------:R-:W-:-:S05]  /*54a50*/  @P0 IMAD.MOV.U32 R4, RZ, RZ, R10 ;  /* 0x000000ffff040224 */ /* 0x000fca00078e000a */
[----:B------:R0:W4:Y:S02]  /*54a60*/  @P0 LDG.E.U8 R36, desc[UR30][R4.64] ;  /* 0x0000001e04240981 */ /* 0x000124000c1e1100 */
[----:B0-----:R-:W-:Y:S02]  /*54a70*/  @P0 IMAD.MOV.U32 R5, RZ, RZ, R18 ;  /* 0x000000ffff050224 */ /* 0x001fe400078e0012 */
[----:B------:R-:W-:-:S05]  /*54a80*/  @P0 IMAD.MOV.U32 R4, RZ, RZ, R17 ;  /* 0x000000ffff040224 */ /* 0x000fca00078e0011 */
[----:B------:R0:W4:Y:S02]  /*54a90*/  @P0 LDG.E.U8 R34, desc[UR30][R4.64] ;  /* 0x0000001e04220981 */ /* 0x000124000c1e1100 */
[----:B0-----:R-:W-:Y:S02]  /*54aa0*/  @P0 IMAD.MOV.U32 R4, RZ, RZ, R0 ;  /* 0x000000ffff040224 */ /* 0x001fe400078e0000 */
[----:B------:R-:W-:Y:S01]  /*54ab0*/  @P0 IMAD.MOV.U32 R5, RZ, RZ, R16 ;  /* 0x000000ffff050224 */ /* 0x000fe200078e0010 */
[----:B------:R0:W4:Y:S04]  /*54ac0*/  @P0 LDG.E.U8 R3, desc[UR30][R6.64] ;  /* 0x0000001e06030981 */ /* 0x000128000c1e1100 */
[----:B------:R1:W4:Y:S01]  /*54ad0*/  @P0 LDG.E.U8 R32, desc[UR30][R4.64] ;  /* 0x0000001e04200981 */ /* 0x000322000c1e1100 */
[----:B0-----:R-:W-:-:S02]  /*54ae0*/  @P1 IMAD.MOV.U32 R6, RZ, RZ, R12 ;  /* 0x000000ffff061224 */ /* 0x001fc400078e000c */
[----:B------:R-:W-:Y:S01]  /*54af0*/  @P1 IMAD.MOV.U32 R7, RZ, RZ, R13 ;  /* 0x000000ffff071224 */ /* 0x000fe200078e000d */
[----:B-1----:R-:W-:Y:S02]  /*54b00*/  PRMT R4, RZ, 0x7610, R4 ;  /* 0x00007610ff047816 */ /* 0x002fe40000000004 */
[----:B------:R-:W-:-:S04]  /*54b10*/  PRMT R5, RZ, 0x7610, R5 ;  /* 0x00007610ff057816 */ /* 0x000fc80000000005 */
[----:B------:R0:W4:Y:S04]  /*54b20*/  @P1 LDG.E.U8 R4, desc[UR30][R6.64] ;  /* 0x0000001e06041981 */ /* 0x000128000c1e1100 */
[----:B------:R-:W-:Y:S04]  /*54b30*/  STL [R1+0x5a30], R40 ;  /* 0x005a302801007387 */ /* 0x000fe80000100800 */
[----:B------:R-:W4:Y:S04]  /*54b40*/  LDL R15, [R1+0x2558] ;  /* 0x00255800010f7983 */ /* 0x000f280000100800 */
[----:B------:R-:W4:Y:S04]  /*54b50*/  LDL R14, [R1+0x255c] ;  /* 0x00255c00010e7983 */ /* 0x000f280000100800 */
[----:B---3--:R1:W3:Y:S04]  /*54b60*/  @P1 LDG.E.U8 R5, desc[UR30][R8.64] ;  /* 0x0000001e08051981 */ /* 0x0082e8000c1e1100 */
[----:B--2---:R-:W-:Y:S04]  /*54b70*/  STL [R1+0x5a34], R38 ;  /* 0x005a342601007387 */ /* 0x004fe80000100800 */
[----:B------:R-:W2:Y:S04]  /*54b80*/  LDL R11, [R1+0x2550] ;  /* 0x00255000010b7983 */ /* 0x000ea80000100800 */
[----:B------:R-:W2:Y:S04]  /*54b90*/  LDL R10, [R1+0x2554] ;  /* 0x00255400010a7983 */ /* 0x000ea80000100800 */
[----:B------:R-:W2:Y:S04]  /*54ba0*/  LDL R18, [R1+0x2548] ;  /* 0x0025480001127983 */ /* 0x000ea80000100800 */
[----:B------:R-:W2:Y:S04]  /*54bb0*/  LDL R0, [R1+0x254c] ;  /* 0x00254c0001007983 */ /* 0x000ea80000100800 */
[----:B------:R-:W2:Y:S04]  /*54bc0*/  LDL R13, [R1+0x2540] ;  /* 0x00254000010d7983 */ /* 0x000ea80000100800 */
[----:B------:R-:W2:Y:S01]  /*54bd0*/  LDL R12, [R1+0x2544] ;  /* 0x00254400010c7983 */ /* 0x000ea20000100800 */
[----:B0-----:R-:W-:-:S03]  /*54be0*/  PRMT R6, RZ, 0x7610, R6 ;  /* 0x00007610ff067816 */ /* 0x001fc60000000006 */
[----:B----4-:R-:W-:Y:S04]  /*54bf0*/  STL [R1+0x5988], R4 ;  /* 0x0059880401007387 */ /* 0x010fe80000100800 */
[----:B------:R-:W4:Y:S04]  /*54c00*/  LDL R20, [R1+0x2538] ;  /* 0x0025380001147983 */ /* 0x000f280000100800 */
[----:B------:R-:W4:Y:S01]  /*54c10*/  LDL R19, [R1+0x253c] ;  /* 0x00253c0001137983 */ /* 0x000f220000100800 */
[----:B-1----:R-:W-:Y:S02]  /*54c20*/  @P1 IMAD.MOV.U32 R8, RZ, RZ, R14 ;  /* 0x000000ffff081224 */ /* 0x002fe400078e000e */
[----:B------:R-:W-:-:S05]  /*54c30*/  @P1 IMAD.MOV.U32 R9, RZ, RZ, R15 ;  /* 0x000000ffff091224 */ /* 0x000fca00078e000f */
[----:B------:R0:W4:Y:S04]  /*54c40*/  @P1 LDG.E.U8 R6, desc[UR30][R8.64] ;  /* 0x0000001e08061981 */ /* 0x000128000c1e1100 */
[----:B---3--:R1:W-:Y:S04]  /*54c50*/  STL [R1+0x598c], R5 ;  /* 0x00598c0501007387 */ /* 0x0083e80000100800 */
[----:B------:R-:W3:Y:S04]  /*54c60*/  LDL R15, [R1+0x2530] ;  /* 0x00253000010f7983 */ /* 0x000ee80000100800 */
[----:B------:R-:W3:Y:S01]  /*54c70*/  LDL R14, [R1+0x2534] ;  /* 0x00253400010e7983 */ /* 0x000ee20000100800 */
[----:B------:R-:W-:-:S02]  /*54c80*/  PRMT R7, RZ, 0x7610, R7 ;  /* 0x00007610ff077816 */ /* 0x000fc40000000007 */
[----:B0-----:R-:W-:-:S04]  /*54c90*/  PRMT R8, RZ, 0x7610, R8 ;  /* 0x00007610ff087816 */ /* 0x001fc80000000008 */
[----:B--2---:R0:W2:Y:S01]  /*54ca0*/  @P1 LDG.E.U8 R7, desc[UR30][R10.64] ;  /* 0x0000001e0a071981 */ /* 0x0040a2000c1e1100 */
[----:B------:R-:W-:-:S06]  /*54cb0*/  PRMT R9, RZ, 0x7610, R9 ;  /* 0x00007610ff097816 */ /* 0x000fcc0000000009 */
[----:B------:R-:W2:Y:S01]  /*54cc0*/  @P1 LDG.E.U8 R9, desc[UR30][R12.64] ;  /* 0x0000001e0c091981 */ /* 0x000ea2000c1e1100 */
[----:B0-----:R-:W-:Y:S02]  /*54cd0*/  @P1 IMAD.MOV.U32 R10, RZ, RZ, R0 ;  /* 0x000000ffff0a1224 */ /* 0x001fe400078e0000 */
[----:B------:R-:W-:-:S05]  /*54ce0*/  @P1 IMAD.MOV.U32 R11, RZ, RZ, R18 ;  /* 0x000000ffff0b1224 */ /* 0x000fca00078e0012 */
[----:B------:R0:W2:Y:S02]  /*54cf0*/  @P1 LDG.E.U8 R8, desc[UR30][R10.64] ;  /* 0x0000001e0a081981 */ /* 0x0000a4000c1e1100 */
[----:B0-----:R-:W-:Y:S02]  /*54d00*/  PRMT R10, RZ, 0x7610, R10 ;  /* 0x00007610ff0a7816 */ /* 0x001fe4000000000a */
[----:B------:R-:W-:Y:S01]  /*54d10*/  PRMT R11, RZ, 0x7610, R11 ;  /* 0x00007610ff0b7816 */ /* 0x000fe2000000000b */
[----:B----4-:R-:W-:Y:S02]  /*54d20*/  @P1 IMAD.MOV.U32 R13, RZ, RZ, R20 ;  /* 0x000000ffff0d1224 */ /* 0x010fe400078e0014 */
[----:B------:R-:W-:-:S05]  /*54d30*/  @P1 IMAD.MOV.U32 R12, RZ, RZ, R19 ;  /* 0x000000ffff0c1224 */ /* 0x000fca00078e0013 */
[----:B------:R-:W4:Y:S04]  /*54d40*/  @P1 LDG.E.U8 R10, desc[UR30][R12.64] ;  /* 0x0000001e0c0a1981 */ /* 0x000f28000c1e1100 */
[----:B------:R-:W-:Y:S04]  /*54d50*/  STL [R1+0x5990], R6 ;  /* 0x0059900601007387 */ /* 0x000fe80000100800 */
[----:B------:R-:W4:Y:S04]  /*54d60*/  LDL R17, [R1+0x2528] ;  /* 0x0025280001117983 */ /* 0x000f280000100800 */
[----:B------:R-:W4:Y:S04]  /*54d70*/  LDL R16, [R1+0x252c] ;  /* 0x00252c0001107983 */ /* 0x000f280000100800 */
[----:B-1----:R-:W4:Y:S04]  /*54d80*/  LDL R5, [R1+0x2520] ;  /* 0x0025200001057983 */ /* 0x002f280000100800 */
[----:B------:R-:W4:Y:S04]  /*54d90*/  LDL R4, [R1+0x2524] ;  /* 0x0025240001047983 */ /* 0x000f280000100800 */
[----:B---3--:R0:W3:Y:S04]  /*54da0*/  @P1 LDG.E.U8 R11, desc[UR30][R14.64] ;  /* 0x0000001e0e0b1981 */ /* 0x0080e8000c1e1100 */
[----:B--2---:R1:W-:Y:S04]  /*54db0*/  STL [R1+0x5994], R7 ;  /* 0x0059940701007387 */ /* 0x0043e80000100800 */
[----:B------:R-:W2:Y:S04]  /*54dc0*/  LDL R18, [R1+0x2518] ;  /* 0x0025180001127983 */ /* 0x000ea80000100800 */
[----:B------:R-:W2:Y:S01]  /*54dd0*/  LDL R0, [R1+0x251c] ;  /* 0x00251c0001007983 */ /* 0x000ea20000100800 */
[----:B------:R-:W-:-:S03]  /*54de0*/  ISETP.GT.AND P0, PT, R2, 0x7c, PT ;  /* 0x0000007c0200780c */ /* 0x000fc60003f04270 */
[----:B------:R-:W-:Y:S04]  /*54df0*/  STL [R1+0x5998], R8 ;  /* 0x0059980801007387 */ /* 0x000fe80000100800 */
[----:B-1----:R-:W2:Y:S04]  /*54e00*/  LDL R7, [R1+0x2510] ;  /* 0x0025100001077983 */ /* 0x002ea80000100800 */
[----:B------:R-:W2:Y:S04]  /*54e10*/  LDL R6, [R1+0x2514] ;  /* 0x0025140001067983 */ /* 0x000ea80000100800 */
[----:B------:R1:W-:Y:S04]  /*54e20*/  STL [R1+0x599c], R9 ;  /* 0x00599c0901007387 */ /* 0x0003e80000100800 */
[----:B------:R-:W2:Y:S04]  /*54e30*/  LDL R21, [R1+0x250c] ;  /* 0x00250c0001157983 */ /* 0x000ea80000100800 */
[----:B------:R-:W2:Y:S04]  /*54e40*/  LDL R20, [R1+0x2500] ;  /* 0x0025000001147983 */ /* 0x000ea80000100800 */
[----:B------:R-:W2:Y:S04]  /*54e50*/  LDL R23, [R1+0x2508] ;  /* 0x0025080001177983 */ /* 0x000ea80000100800 */
[----:B-1----:R-:W2:Y:S04]  /*54e60*/  LDL R9, [R1+0x2504] ;  /* 0x0025040001097983 */ /* 0x002ea80000100800 */
[----:B----4-:R-:W-:Y:S01]  /*54e70*/  STL [R1+0x59a0], R10 ;  /* 0x0059a00a01007387 */ /* 0x010fe20000100800 */
[----:B0-----:R-:W-:-:S02]  /*54e80*/  @P0 IMAD.MOV.U32 R15, RZ, RZ, R17 ;  /* 0x000000ffff0f0224 */ /* 0x001fc400078e0011 */
[----:B------:R-:W-:Y:S02]  /*54e90*/  @P0 IMAD.MOV.U32 R14, RZ, RZ, R16 ;  /* 0x000000ffff0e0224 */ /* 0x000fe400078e0010 */
[----:B------:R-:W-:Y:S02]  /*54ea0*/  @P0 IMAD.MOV.U32 R17, RZ, RZ, R5 ;  /* 0x000000ffff110224 */ /* 0x000fe400078e0005 */
[----:B------:R-:W-:Y:S01]  /*54eb0*/  @P0 IMAD.MOV.U32 R16, RZ, RZ, R4 ;  /* 0x000000ffff100224 */ /* 0x000fe200078e0004 */
[----:B---3--:R0:W-:Y:S04]  /*54ec0*/  STL [R1+0x59a4], R11 ;  /* 0x0059a40b01007387 */ /* 0x0081e80000100800 */
[----:B------:R-:W3:Y:S04]  /*54ed0*/  LDL R22, [R1+0x24f8] ;  /* 0x0024f80001167983 */ /* 0x000ee80000100800 */
[----:B------:R-:W4:Y:S04]  /*54ee0*/  LDL R5, [R1+0x24f0] ;  /* 0x0024f00001057983 */ /* 0x000f280000100800 */
[----:B------:R-:W4:Y:S01]  /*54ef0*/  LDL R4, [R1+0x24f4] ;  /* 0x0024f40001047983 */ /* 0x000f220000100800 */
[----:B------:R-:W-:-:S02]  /*54f00*/  PRMT R12, RZ, 0x7610, R12 ;  /* 0x00007610ff0c7816 */ /* 0x000fc4000000000c */
[----:B------:R-:W-:Y:S01]  /*54f10*/  PRMT R13, RZ, 0x7610, R13 ;  /* 0x00007610ff0d7816 */ /* 0x000fe2000000000d */
[----:B------:R-:W4:Y:S04]  /*54f20*/  LDL R8, [R1+0x24e8] ;  /* 0x0024e80001087983 */ /* 0x000f280000100800 */
[----:B------:R-:W4:Y:S04]  /*54f30*/  LDL R26, [R1+0x24d0] ;  /* 0x0024d000011a7983 */ /* 0x000f280000100800 */
[----:B0-----:R-:W4:Y:S04]  /*54f40*/  LDL R11, [R1+0x24fc] ;  /* 0x0024fc00010b7983 */ /* 0x001f280000100800 */
[----:B------:R0:W4:Y:S04]  /*54f50*/  @P0 LDG.E.U8 R12, desc[UR30][R14.64] ;  /* 0x0000001e0e0c0981 */ /* 0x000128000c1e1100 */
[----:B------:R2:W4:Y:S04]  /*54f60*/  @P0 LDG.E.U8 R13, desc[UR30][R16.64] ;  /* 0x0000001e100d0981 */ /* 0x000528000c1e1100 */
[----:B------:R-:W4:Y:S01]  /*54f70*/  LDL R10, [R1+0x24d8] ;  /* 0x0024d800010a7983 */ /* 0x000f220000100800 */
[----:B------:R-:W-:-:S03]  /*54f80*/  ISETP.GT.AND P1, PT, R2, 0x7d, PT ;  /* 0x0000007d0200780c */ /* 0x000fc60003f24270 */
[----:B------:R-:W4:Y:S01]  /*54f90*/  LDL R38, [R1+0x2490] ;  /* 0x0024900001267983 */ /* 0x000f220000100800 */
[----:B0-----:R-:W-:Y:S01]  /*54fa0*/  PRMT R15, RZ, 0x7610, R15 ;  /* 0x00007610ff0f7816 */ /* 0x001fe2000000000f */
[----:B--2---:R-:W-:Y:S01]  /*54fb0*/  @P0 IMAD.MOV.U32 R17, RZ, RZ, R18 ;  /* 0x000000ffff110224 */ /* 0x004fe200078e0012 */
[----:B------:R-:W-:Y:S01]  /*54fc0*/  PRMT R14, RZ, 0x7610, R14 ;  /* 0x00007610ff0e7816 */ /* 0x000fe2000000000e */
[----:B------:R-:W-:Y:S02]  /*54fd0*/  @P0 IMAD.MOV.U32 R16, RZ, RZ, R0 ;  /* 0x000000ffff100224 */ /* 0x000fe400078e0000 */
[----:B------:R-:W2:Y:S01]  /*54fe0*/  LDL R0, [R1+0x24ec] ;  /* 0x0024ec0001007983 */ /* 0x000ea20000100800 */
[----:B------:R-:W-:Y:S02]  /*54ff0*/  @P0 IMAD.MOV.U32 R19, RZ, RZ, R7 ;  /* 0x000000ffff130224 */ /* 0x000fe400078e0007 */
[----:B------:R-:W-:Y:S01]  /*55000*/  @P0 IMAD.MOV.U32 R18, RZ, RZ, R6 ;  /* 0x000000ffff120224 */ /* 0x000fe200078e0006 */
[----:B------:R0:W2:Y:S04]  /*55010*/  @P0 LDG.E.U8 R14, desc[UR30][R16.64] ;  /* 0x0000001e100e0981 */ /* 0x0000a8000c1e1100 */
[----:B------:R-:W2:Y:S04]  /*55020*/  LDL R7, [R1+0x24e0] ;  /* 0x0024e00001077983 */ /* 0x000ea80000100800 */
[----:B------:R-:W2:Y:S04]  /*55030*/  LDL R6, [R1+0x24e4] ;  /* 0x0024e40001067983 */ /* 0x000ea80000100800 */
[----:B------:R1:W2:Y:S01]  /*55040*/  @P0 LDG.E.U8 R15, desc[UR30][R18.64] ;  /* 0x0000001e120f0981 */ /* 0x0002a2000c1e1100 */
[----:B0-----:R-:W-:Y:S01]  /*55050*/  PRMT R17, RZ, 0x7610, R17 ;  /* 0x00007610ff117816 */ /* 0x001fe20000000011 */
[----:B-1----:R-:W-:-:S02]  /*55060*/  @P0 IMAD.MOV.U32 R18, RZ, RZ, R21 ;  /* 0x000000ffff120224 */ /* 0x002fc400078e0015 */
[----:B------:R-:W-:Y:S02]  /*55070*/  @P0 IMAD.MOV.U32 R21, RZ, RZ, R20 ;  /* 0x000000ffff150224 */ /* 0x000fe400078e0014 */
[----:B------:R-:W-:Y:S02]  /*55080*/  @P0 IMAD.MOV.U32 R20, RZ, RZ, R9 ;  /* 0x000000ffff140224 */ /* 0x000fe400078e0009 */
[----:B------:R-:W2:Y:S04]  /*55090*/  LDL R9, [R1+0x24dc] ;  /* 0x0024dc0001097983 */ /* 0x000ea80000100800 */
[----:B------:R3:W2:Y:S01]  /*550a0*/  @P0 LDG.E.U8 R17, desc[UR30][R20.64] ;  /* 0x0000001e14110981 */ /* 0x0006a2000c1e1100 */
[----:B------:R-:W-:Y:S02]  /*550b0*/  @P0 IMAD.MOV.U32 R19, RZ, RZ, R23 ;  /* 0x000000ffff130224 */ /* 0x000fe400078e0017 */
[----:B---3--:R-:W-:-:S02]  /*550c0*/  @P0 IMAD.MOV.U32 R21, RZ, RZ, R22 ;  /* 0x000000ffff150224 */ /* 0x008fc400078e0016 */
[----:B----4-:R-:W-:Y:S02]  /*550d0*/  @P0 IMAD.MOV.U32 R23, RZ, RZ, R5 ;  /* 0x000000ffff170224 */ /* 0x010fe400078e0005 */
[----:B------:R-:W-:Y:S02]  /*550e0*/  @P0 IMAD.MOV.U32 R20, RZ, RZ, R11 ;  /* 0x000000ffff140224 */ /* 0x000fe400078e000b */
[----:B------:R-:W-:Y:S01]  /*550f0*/  @P0 IMAD.MOV.U32 R22, RZ, RZ, R4 ;  /* 0x000000ffff160224 */ /* 0x000fe200078e0004 */
[----:B------:R-:W3:Y:S04]  /*55100*/  LDL R11, [R1+0x24d4] ;  /* 0x0024d400010b7983 */ /* 0x000ee80000100800 */
[----:B------:R-:W4:Y:S04]  /*55110*/  LDL R5, [R1+0x24c8] ;  /* 0x0024c80001057983 */ /* 0x000f280000100800 */
[----:B------:R-:W4:Y:S01]  /*55120*/  LDL R4, [R1+0x24cc] ;  /* 0x0024cc0001047983 */ /* 0x000f220000100800 */
[----:B------:R-:W-:-:S06]  /*55130*/  PRMT R16, RZ, 0x7610, R16 ;  /* 0x00007610ff107816 */ /* 0x000fcc0000000010 */
[----:B------:R0:W4:Y:S02]  /*55140*/  @P0 LDG.E.U8 R16, desc[UR30][R18.64] ;  /* 0x0000001e12100981 */ /* 0x000124000c1e1100 */
[----:B0-----:R-:W-:Y:S02]  /*55150*/  PRMT R19, RZ, 0x7610, R19 ;  /* 0x00007610ff137816 */ /* 0x001fe40000000013 */
[----:B------:R-:W-:-:S04]  /*55160*/  PRMT R18, RZ, 0x7610, R18 ;  /* 0x00007610ff127816 */ /* 0x000fc80000000012 */
[----:B------:R0:W4:Y:S04]  /*55170*/  @P0 LDG.E.U8 R19, desc[UR30][R22.64] ;  /* 0x0000001e16130981 */ /* 0x000128000c1e1100 */
[----:B------:R1:W4:Y:S01]  /*55180*/  @P0 LDG.E.U8 R18, desc[UR30][R20.64] ;  /* 0x0000001e14120981 */ /* 0x000322000c1e1100 */
[----:B--2---:R-:W-:Y:S02]  /*55190*/  @P1 IMAD.MOV.U32 R24, RZ, RZ, R6 ;  /* 0x000000ffff181224 */ /* 0x004fe400078e0006 */
[----:B------:R-:W-:Y:S01]  /*551a0*/  @P1 IMAD.MOV.U32 R25, RZ, RZ, R7 ;  /* 0x000000ffff191224 */ /* 0x000fe200078e0007 */
[----:B------:R-:W2:Y:S04]  /*551b0*/  LDL R6, [R1+0x24bc] ;  /* 0x0024bc0001067983 */ /* 0x000ea80000100800 */
[----:B------:R-:W2:Y:S01]  /*551c0*/  LDL R7, [R1+0x24b8] ;  /* 0x0024b80001077983 */ /* 0x000ea20000100800 */
[----:B0-----:R-:W-:-:S02]  /*551d0*/  @P1 IMAD.MOV.U32 R22, RZ, RZ, R0 ;  /* 0x000000ffff161224 */ /* 0x001fc400078e0000 */
[----:B------:R-:W-:Y:S01]  /*551e0*/  @P1 IMAD.MOV.U32 R23, RZ, RZ, R8 ;  /* 0x000000ffff171224 */ /* 0x000fe200078e0008 */
[----:B------:R-:W2:Y:S04]  /*551f0*/  LDL R0, [R1+0x24c4] ;  /* 0x0024c40001007983 */ /* 0x000ea80000100800 */
[----:B------:R-:W2:Y:S01]  /*55200*/  LDL R8, [R1+0x24c0] ;  /* 0x0024c00001087983 */ /* 0x000ea20000100800 */
[----:B-1----:R-:W-:Y:S02]  /*55210*/  PRMT R20, RZ, 0x7610, R20 ;  /* 0x00007610ff147816 */ /* 0x002fe40000000014 */
[----:B------:R-:W-:Y:S01]  /*55220*/  PRMT R21, RZ, 0x7610, R21 ;  /* 0x00007610ff157816 */ /* 0x000fe20000000015 */
[----:B------:R-:W-:-:S03]  /*55230*/  @P1 IMAD.MOV.U32 R27, RZ, RZ, R26 ;  /* 0x000000ffff1b1224 */ /* 0x000fc600078e001a */
[----:B------:R0:W2:Y:S04]  /*55240*/  @P1 LDG.E.U8 R20, desc[UR30][R22.64] ;  /* 0x0000001e16141981 */ /* 0x0000a8000c1e1100 */
[----:B------:R1:W2:Y:S01]  /*55250*/  @P1 LDG.E.U8 R21, desc[UR30][R24.64] ;  /* 0x0000001e18151981 */ /* 0x0002a2000c1e1100 */
[----:B0-----:R-:W-:Y:S01]  /*55260*/  PRMT R23, RZ, 0x7610, R23 ;  /* 0x00007610ff177816 */ /* 0x001fe20000000017 */
[----:B-1----:R-:W-:Y:S02]  /*55270*/  @P1 IMAD.MOV.U32 R24, RZ, RZ, R9 ;  /* 0x000000ffff181224 */ /* 0x002fe400078e0009 */
[----:B------:R-:W-:Y:S01]  /*55280*/  @P1 IMAD.MOV.U32 R25, RZ, RZ, R10 ;  /* 0x000000ffff191224 */ /* 0x000fe200078e000a */
[----:B------:R-:W2:Y:S04]  /*55290*/  LDL R9, [R1+0x24b4] ;  /* 0x0024b40001097983 */ /* 0x000ea80000100800 */
[----:B------:R-:W2:Y:S01]  /*552a0*/  LDL R10, [R1+0x24b0] ;  /* 0x0024b000010a7983 */ /* 0x000ea20000100800 */
[----:B---3--:R-:W-:Y:S01]  /*552b0*/  @P1 IMAD.MOV.U32 R26, RZ, RZ, R11 ;  /* 0x000000ffff1a1224 */ /* 0x008fe200078e000b */
[----:B------:R-:W-:-:S02]  /*552c0*/  PRMT R22, RZ, 0x7610, R22 ;  /* 0x00007610ff167816 */ /* 0x000fc40000000016 */
[----:B------:R-:W-:Y:S01]  /*552d0*/  ISETP.GT.AND P0, PT, R2, 0x7e, PT ;  /* 0x0000007e0200780c */ /* 0x000fe20003f04270 */
[----:B------:R-:W3:Y:S04]  /*552e0*/  LDL R11, [R1+0x2494] ;  /* 0x00249400010b7983 */ /* 0x000ee80000100800 */
[----:B------:R4:W3:Y:S04]  /*552f0*/  @P1 LDG.E.U8 R23, desc[UR30][R26.64] ;  /* 0x0000001e1a171981 */ /* 0x0008e8000c1e1100 */
[----:B------:R0:W3:Y:S01]  /*55300*/  @P1 LDG.E.U8 R22, desc[UR30][R24.64] ;  /* 0x0000001e18161981 */ /* 0x0000e2000c1e1100 */
[----:B----4-:R-:W-:-:S02]  /*55310*/  @P1 IMAD.MOV.U32 R26, RZ, RZ, R4 ;  /* 0x000000ffff1a1224 */ /* 0x010fc400078e0004 */
[----:B------:R-:W-:Y:S01]  /*55320*/  @P1 IMAD.MOV.U32 R27, RZ, RZ, R5 ;  /* 0x000000ffff1b1224 */ /* 0x000fe200078e0005 */
[----:B------:R-:W4:Y:S04]  /*55330*/  LDL R4, [R1+0x24ac] ;  /* 0x0024ac0001047983 */ /* 0x000f280000100800 */
[----:B------:R-:W3:Y:S01]  /*55340*/  LDL R5, [R1+0x24a8] ;  /* 0x0024a80001057983 */ /* 0x000ee20000100800 */
[----:B0-----:R-:W-:Y:S02]  /*55350*/  PRMT R25, RZ, 0x7610, R25 ;  /* 0x00007610ff197816 */ /* 0x001fe40000000019 */
[----:B------:R-:W-:-:S06]  /*55360*/  PRMT R24, RZ, 0x7610, R24 ;  /* 0x00007610ff187816 */ /* 0x000fcc0000000018 */
[----:B------:R0:W3:Y:S01]  /*55370*/  @P1 LDG.E.U8 R24, desc[UR30][R26.64] ;  /* 0x0000001e1a181981 */ /* 0x0000e2000c1e1100 */
[----:B--2---:R-:W-:Y:S02]  /*55380*/  @P1 IMAD.MOV.U32 R28, RZ, RZ, R0 ;  /* 0x000000ffff1c1224 */ /* 0x004fe400078e0000 */
[----:B------:R-:W-:Y:S01]  /*55390*/  @P1 IMAD.MOV.U32 R29, RZ, RZ, R8 ;  /* 0x000000ffff1d1224 */ /* 0x000fe200078e0008 */
[----:B------:R-:W2:Y:S04]  /*553a0*/  LDL R0, [R1+0x24a4] ;  /* 0x0024a40001007983 */ /* 0x000ea80000100800 */
[----:B------:R-:W2:Y:S04]  /*553b0*/  LDL R8, [R1+0x24a0] ;  /* 0x0024a00001087983 */ /* 0x000ea80000100800 */
[----:B------:R1:W2:Y:S01]  /*553c0*/  @P1 LDG.E.U8 R25, desc[UR30][R28.64] ;  /* 0x0000001e1c191981 */ /* 0x0002a2000c1e1100 */
[----:B0-----:R-:W-:Y:S01]  /*553d0*/  PRMT R27, RZ, 0x7610, R27 ;  /* 0x00007610ff1b7816 */ /* 0x001fe2000000001b */
[----:B-1----:R-:W-:-:S02]  /*553e0*/  @P1 IMAD.MOV.U32 R28, RZ, RZ, R6 ;  /* 0x000000ffff1c1224 */ /* 0x002fc400078e0006 */
[----:B------:R-:W-:Y:S01]  /*553f0*/  @P1 IMAD.MOV.U32 R29, RZ, RZ, R7 ;  /* 0x000000ffff1d1224 */ /* 0x000fe200078e0007 */
[----:B------:R-:W2:Y:S04]  /*55400*/  LDL R6, [R1+0x249c] ;  /* 0x00249c0001067983 */ /* 0x000ea80000100800 */
[----:B------:R-:W2:Y:S01]  /*55410*/  LDL R7, [R1+0x2498] ;  /* 0x0024980001077983 */ /* 0x000ea20000100800 */
[----:B------:R-:W-:Y:S02]  /*55420*/  @P1 IMAD.MOV.U32 R30, RZ, RZ, R9 ;  /* 0x000000ffff1e1224 */ /* 0x000fe400078e0009 */
[----:B------:R-:W-:Y:S01]  /*55430*/  @P1 IMAD.MOV.U32 R31, RZ, RZ, R10 ;  /* 0x000000ffff1f1224 */ /* 0x000fe200078e000a */
[----:B------:R-:W-:Y:S01]  /*55440*/  PRMT R26, RZ, 0x7610, R26 ;  /* 0x00007610ff1a7816 */ /* 0x000fe2000000001a */
[----:B------:R-:W2:Y:S04]  /*55450*/  LDL R10, [R1+0x2480] ;  /* 0x00248000010a7983 */ /* 0x000ea80000100800 */
[----:B------:R4:W2:Y:S01]  /*55460*/  @P1 LDG.E.U8 R27, desc[UR30][R30.64] ;  /* 0x0000001e1e1b1981 */ /* 0x0008a2000c1e1100 */
[----:B------:R-:W-:-:S03]  /*55470*/  PRMT R33, RZ, 0x7610, R33 ;  /* 0x00007610ff217816 */ /* 0x000fc60000000021 */
[----:B------:R-:W2:Y:S04]  /*55480*/  LDL R9, [R1+0x2478] ;  /* 0x0024780001097983 */ /* 0x000ea80000100800 */
[----:B------:R0:W2:Y:S01]  /*55490*/  @P1 LDG.E.U8 R26, desc[UR30][R28.64] ;  /* 0x0000001e1c1a1981 */ /* 0x0000a2000c1e1100 */
[----:B----4-:R-:W-:Y:S02]  /*554a0*/  @P0 IMAD.MOV.U32 R30, RZ, RZ, R4 ;  /* 0x000000ffff1e0224 */ /* 0x010fe400078e0004 */
[----:B---3--:R-:W-:Y:S01]  /*554b0*/  @P0 IMAD.MOV.U32 R31, RZ, RZ, R5 ;  /* 0x000000ffff1f0224 */ /* 0x008fe200078e0005 */
[----:B------:R-:W3:Y:S04]  /*554c0*/  LDL R4, [R1+0x248c] ;  /* 0x00248c0001047983 */ /* 0x000ee80000100800 */
[----:B------:R-:W4:Y:S01]  /*554d0*/  LDL R5, [R1+0x2488] ;  /* 0x0024880001057983 */ /* 0x000f220000100800 */
[----:B0-----:R-:W-:-:S02]  /*554e0*/  PRMT R28, RZ, 0x7610, R28 ;  /* 0x00007610ff1c7816 */ /* 0x001fc4000000001c */
[----:B------:R-:W-:-:S04]  /*554f0*/  PRMT R29, RZ, 0x7610, R29 ;  /* 0x00007610ff1d7816 */ /* 0x000fc8000000001d */
[----:B------:R2:W4:Y:S01]  /*55500*/  @P0 LDG.E.U8 R28, desc[UR30][R30.64] ;  /* 0x0000001e1e1c0981 */ /* 0x000522000c1e1100 */
[----:B------:R-:W-:Y:S01]  /*55510*/  PRMT R35, RZ, 0x7610, R35 ;  /* 0x00007610ff237816 */ /* 0x000fe20000000023 */
[----:B--2---:R-:W-:Y:S02]  /*55520*/  @P0 IMAD.MOV.U32 R30, RZ, RZ, R0 ;  /* 0x000000ffff1e0224 */ /* 0x004fe400078e0000 */
[----:B------:R-:W-:Y:S01]  /*55530*/  @P0 IMAD.MOV.U32 R31, RZ, RZ, R8 ;  /* 0x000000ffff1f0224 */ /* 0x000fe200078e0008 */
[----:B------:R-:W2:Y:S04]  /*55540*/  LDL R0, [R1+0x2484] ;  /* 0x0024840001007983 */ /* 0x000ea80000100800 */
[----:B------:R-:W2:Y:S04]  /*55550*/  LDL R8, [R1+0x247c] ;  /* 0x00247c0001087983 */ /* 0x000ea80000100800 */
[----:B------:R0:W2:Y:S02]  /*55560*/  @P0 LDG.E.U8 R29, desc[UR30][R30.64] ;  /* 0x0000001e1e1d0981 */ /* 0x0000a4000c1e1100 */
[----:B0-----:R-:W-:-:S02]  /*55570*/  @P0 IMAD.MOV.U32 R30, RZ, RZ, R6 ;  /* 0x000000ffff1e0224 */ /* 0x001fc400078e0006 */
[----:B------:R-:W-:Y:S01]  /*55580*/  @P0 IMAD.MOV.U32 R31, RZ, RZ, R7 ;  /* 0x000000ffff1f0224 */ /* 0x000fe200078e0007 */
[----:B------:R-:W2:Y:S04]  /*55590*/  LDL R6, [R1+0x2474] ;  /* 0x0024740001067983 */ /* 0x000ea80000100800 */
[----:B------:R-:W2:Y:S04]  /*555a0*/  LDL R7, [R1+0x2470] ;  /* 0x0024700001077983 */ /* 0x000ea80000100800 */
[----:B------:R0:W2:Y:S04]  /*555b0*/  @P0 LDG.E.U8 R33, desc[UR30][R30.64] ;  /* 0x0000001e1e210981 */ /* 0x0000a8000c1e1100 */
[----:B------:R1:W-:Y:S01]  /*555c0*/  STL [R1+0x59a8], R2 ;  /* 0x0059a80201007387 */ /* 0x0003e20000100800 */
[----:B------:R-:W-:-:S02]  /*555d0*/  PRMT R37, RZ, 0x7610, R37 ;  /* 0x00007610ff257816 */ /* 0x000fc40000000025 */
[----:B------:R-:W-:Y:S02]  /*555e0*/  PRMT R39, RZ, 0x7610, R39 ;  /* 0x00007610ff277816 */ /* 0x000fe40000000027 */
[----:B------:R-:W-:Y:S02]  /*555f0*/  ISETP.GT.AND P1, PT, R2, 0x7f, PT ;  /* 0x0000007f0200780c */ /* 0x000fe40003f24270 */
[----:B------:R-:W-:Y:S02]  /*55600*/  PRMT R41, RZ, 0x7610, R41 ;  /* 0x00007610ff297816 */ /* 0x000fe40000000029 */
[----:B------:R-:W-:Y:S02]  /*55610*/  PRMT R43, RZ, 0x7610, R43 ;  /* 0x00007610ff2b7816 */ /* 0x000fe4000000002b */
[----:B------:R-:W-:Y:S01]  /*55620*/  PRMT R45, RZ, 0x7610, R45 ;  /* 0x00007610ff2d7816 */ /* 0x000fe2000000002d */
[----:B------:R-:W2:Y:S04]  /*55630*/  LDL R40, [R1+0x2458] ;  /* 0x0024580001287983 */ /* 0x000ea80000100800 */
[----:B-1----:R-:W2:Y:S01]  /*55640*/  LDL R2, [R1+0x2460] ;  /* 0x0024600001027983 */ /* 0x002ea20000100800 */
[----:B0-----:R-:W-:-:S02]  /*55650*/  @P0 IMAD.MOV.U32 R30, RZ, RZ, R11 ;  /* 0x000000ffff1e0224 */ /* 0x001fc400078e000b */
[----:B------:R-:W-:Y:S01]  /*55660*/  @P0 IMAD.MOV.U32 R31, RZ, RZ, R38 ;  /* 0x000000ffff1f0224 */ /* 0x000fe200078e0026 */
[----:B------:R-:W2:Y:S04]  /*55670*/  LDL R11, [R1+0x2450] ;  /* 0x00245000010b7983 */ /* 0x000ea80000100800 */
[----:B------:R-:W2:Y:S04]  /*55680*/  LDL R38, [R1+0x245c] ;  /* 0x00245c0001267983 */ /* 0x000ea80000100800 */
[----:B------:R3:W2:Y:S02]  /*55690*/  @P0 LDG.E.U8 R35, desc[UR30][R30.64] ;  /* 0x0000001e1e230981 */ /* 0x0006a4000c1e1100 */
[----:B---3--:R-:W-:-:S02]  /*556a0*/  @P0 IMAD.MOV.U32 R30, RZ, RZ, R4 ;  /* 0x000000ffff1e0224 */ /* 0x008fc400078e0004 */
[----:B----4-:R-:W-:Y:S01]  /*556b0*/  @P0 IMAD.MOV.U32 R31, RZ, RZ, R5 ;  /* 0x000000ffff1f0224 */ /* 0x010fe200078e0005 */
[----:B------:R-:W3:Y:S04]  /*556c0*/  LDL R4, [R1+0x246c] ;  /* 0x00246c0001047983 */ /* 0x000ee80000100800 */
[----:B------:R-:W4:Y:S04]  /*556d0*/  LDL R5, [R1+0x2468] ;  /* 0x0024680001057983 */ /* 0x000f280000100800 */
[----:B------:R0:W4:Y:S02]  /*556e0*/  @P0 LDG.E.U8 R37, desc[UR30][R30.64] ;  /* 0x0000001e1e250981 */ /* 0x000124000c1e1100 */
[----:B0-----:R-:W-:-:S02]  /*556f0*/  @P0 IMAD.MOV.U32 R31, RZ, RZ, R10 ;  /* 0x000000ffff1f0224 */ /* 0x001fc400078e000a */
[----:B------:R-:W4:Y:S01]  /*55700*/  LDL R10, [R1+0x2454] ;  /* 0x00245400010a7983 */ /* 0x000f220000100800 */
[----:B--2---:R-:W-:-:S03]  /*55710*/  @P0 IMAD.MOV.U32 R30, RZ, RZ, R0 ;  /* 0x000000ffff1e0224 */ /* 0x004fc600078e0000 */
[----:B------:R-:W2:Y:S04]  /*55720*/  LDL R0, [R1+0x2464] ;  /* 0x0024640001007983 */ /* 0x000ea80000100800 */
[----:B------:R0:W2:Y:S02]  /*55730*/  @P0 LDG.E.U8 R39, desc[UR30][R30.64] ;  /* 0x0000001e1e270981 */ /* 0x0000a4000c1e1100 */
[----:B0-----:R-:W-:Y:S02]  /*55740*/  @P0 IMAD.MOV.U32 R30, RZ, RZ, R8 ;  /* 0x000000ffff1e0224 */ /* 0x001fe400078e0008 */
        /* <DEDUP_REMOVED lines=13> */
[----:B------:R0:W3:Y:S02]  /*55820*/  @P1 LDG.E.U8 R45, desc[UR30][R30.64] ;  /* 0x0000001e1e2d1981 */ /* 0x0000e4000c1e1100 */
[----:B0-----:R-:W-:-:S02]  /*55830*/  @P1 IMAD.MOV.U32 R31, RZ, RZ, R2 ;  /* 0x000000ffff1f1224 */ /* 0x001fc400078e0002 */
[----:B--2---:R-:W-:Y:S01]  /*55840*/  @P1 IMAD.MOV.U32 R30, RZ, RZ, R0 ;  /* 0x000000ffff1e1224 */ /* 0x004fe200078e0000 */
[----:B------:R-:W-:Y:S02]  /*55850*/  PRMT R47, RZ, 0x7610, R47 ;  /* 0x00007610ff2f7816 */ /* 0x000fe4000000002f */
[----:B------:R-:W-:-:S04]  /*55860*/  PRMT R49, RZ, 0x7610, R49 ;  /* 0x00007610ff317816 */ /* 0x000fc80000000031 */
[----:B------:R0:W2:Y:S01]  /*55870*/  @P1 LDG.E.U8 R47, desc[UR30][R30.64] ;  /* 0x0000001e1e2f1981 */ /* 0x0000a2000c1e1100 */
[----:B------:R-:W-:Y:S01]  /*55880*/  PRMT R51, RZ, 0x7610, R51 ;  /* 0x00007610ff337816 */ /* 0x000fe20000000033 */
[----:B0-----:R-:W-:Y:S02]  /*55890*/  @P1 IMAD.MOV.U32 R30, RZ, RZ, R38 ;  /* 0x000000ffff1e1224 */ /* 0x001fe400078e0026 */
[----:B------:R-:W-:-:S05]  /*558a0*/  @P1 IMAD.MOV.U32 R31, RZ, RZ, R40 ;  /* 0x000000ffff1f1224 */ /* 0x000fca00078e0028 */
[----:B------:R0:W2:Y:S04]  /*558b0*/  @P1 LDG.E.U8 R49, desc[UR30][R30.64] ;  /* 0x0000001e1e311981 */ /* 0x0000a8000c1e1100 */
[----:B---3--:R-:W-:Y:S04]  /*558c0*/  STL [R1+0x59ac], R45 ;  /* 0x0059ac2d01007387 */ /* 0x008fe80000100800 */
[----:B------:R-:W3:Y:S04]  /*558d0*/  LDL R2, [R1+0x2430] ;  /* 0x0024300001027983 */ /* 0x000ee80000100800 */
[----:B------:R-:W2:Y:S01]  /*558e0*/  LDL R0, [R1+0x2434] ;  /* 0x0024340001007983 */ /* 0x000ea20000100800 */
[----:B0-----:R-:W-:-:S02]  /*558f0*/  @P1 IMAD.MOV.U32 R30, RZ, RZ, R10 ;  /* 0x000000ffff1e1224 */ /* 0x001fc400078e000a */
[----:B------:R-:W-:Y:S01]  /*55900*/  @P1 IMAD.MOV.U32 R31, RZ, RZ, R11 ;  /* 0x000000ffff1f1224 */ /* 0x000fe200078e000b */
[----:B------:R-:W-:-:S04]  /*55910*/  PRMT R53, RZ, 0x7610, R53 ;  /* 0x00007610ff357816 */ /* 0x000fc80000000035 */
[----:B------:R0:W2:Y:S01]  /*55920*/  @P1 LDG.E.U8 R51, desc[UR30][R30.64] ;  /* 0x0000001e1e331981 */ /* 0x0000a2000c1e1100 */
[----:B------:R-:W-:Y:S01]  /*55930*/  PRMT R55, RZ, 0x7610, R55 ;  /* 0x00007610ff377816 */ /* 0x000fe20000000037 */
[----:B0-----:R-:W-:Y:S02]  /*55940*/  @P1 IMAD.MOV.U32 R30, RZ, RZ, R8 ;  /* 0x000000ffff1e1224 */ /* 0x001fe400078e0008 */
[----:B------:R-:W-:-:S05]  /*55950*/  @P1 IMAD.MOV.U32 R31, RZ, RZ, R9 ;  /* 0x000000ffff1f1224 */ /* 0x000fca00078e0009 */
[----:B------:R0:W2:Y:S01]  /*55960*/  @P1 LDG.E.U8 R53, desc[UR30][R30.64] ;  /* 0x0000001e1e351981 */ /* 0x0000a2000c1e1100 */
[----:B------:R-:W-:Y:S01]  /*55970*/  PRMT R56, RZ, 0x7610, R56 ;  /* 0x00007610ff387816 */ /* 0x000fe20000000038 */
[----:B0-----:R-:W-:Y:S02]  /*55980*/  @P1 IMAD.MOV.U32 R30, RZ, RZ, R6 ;  /* 0x000000ffff1e1224 */ /* 0x001fe400078e0006 */
[----:B------:R-:W-:-:S05]  /*55990*/  @P1 IMAD.MOV.U32 R31, RZ, RZ, R7 ;  /* 0x000000ffff1f1224 */ /* 0x000fca00078e0007 */
[----:B------:R0:W2:Y:S02]  /*559a0*/  @P1 LDG.E.U8 R55, desc[UR30][R30.64] ;  /* 0x0000001e1e371981 */ /* 0x0000a4000c1e1100 */
[----:B0-----:R-:W-:Y:S02]  /*559b0*/  @P1 IMAD.MOV.U32 R30, RZ, RZ, R4 ;  /* 0x000000ffff1e1224 */ /* 0x001fe400078e0004 */
[----:B----4-:R-:W-:-:S05]  /*559c0*/  @P1 IMAD.MOV.U32 R31, RZ, RZ, R5 ;  /* 0x000000ffff1f1224 */ /* 0x010fca00078e0005 */
[----:B------:R3:W4:Y:S01]  /*559d0*/  @P1 LDG.E.U8 R56, desc[UR30][R30.64] ;  /* 0x0000001e1e381981 */ /* 0x000722000c1e1100 */
[----:B------:R-:W-:Y:S01]  /*559e0*/  PRMT R57, RZ, 0x7610, R57 ;  /* 0x00007610ff397816 */ /* 0x000fe20000000039 */
[----:B---3--:R-:W-:Y:S02]  /*559f0*/  @P1 IMAD.MOV.U32 R31, RZ, RZ, R2 ;  /* 0x000000ffff1f1224 */ /* 0x008fe400078e0002 */
[----:B--2---:R-:W-:-:S05]  /*55a00*/  @P1 IMAD.MOV.U32 R30, RZ, RZ, R0 ;  /* 0x000000ffff1e1224 */ /* 0x004fca00078e0000 */
[----:B------:R-:W2:Y:S04]  /*55a10*/  @P1 LDG.E.U8 R57, desc[UR30][R30.64] ;  /* 0x0000001e1e391981 */ /* 0x000ea8000c1e1100 */
[----:B------:R-:W-:Y:S04]  /*55a20*/  STL [R1+0x5984], R47 ;  /* 0x0059842f01007387 */ /* 0x000fe80000100800 */
[----:B------:R-:W-:Y:S04]  /*55a30*/  STL [R1+0x59b0], R49 ;  /* 0x0059b03101007387 */ /* 0x000fe80000100800 */
[----:B------:R-:W-:Y:S01]  /*55a40*/  STL [R1+0x59b4], R51 ;  /* 0x0059b43301007387 */ /* 0x000fe20000100800 */
[----:B------:R-:W0:Y:S01]  /*55a50*/  S2R R0, SR_TID.X ;  /* 0x0000000000007919 */ /* 0x000e220000002100 */
[----:B------:R-:W-:Y:S06]  /*55a60*/  BAR.SYNC.DEFER_BLOCKING 0x0 ;  /* 0x0000000000007b1d */ /* 0x000fec0000010000 */
[----:B------:R-:W-:Y:S04]  /*55a70*/  STL [R1+0x59b8], R53 ;  /* 0x0059b83501007387 */ /* 0x000fe80000100800 */
[----:B------:R-:W-:Y:S04]  /*55a80*/  STL [R1+0x59bc], R55 ;  /* 0x0059bc3701007387 */ /* 0x000fe80000100800 */
[----:B----4-:R1:W-:Y:S04]  /*55a90*/  STL [R1+0x59c0], R56 ;  /* 0x0059c03801007387 */ /* 0x0103e80000100800 */
[----:B-1----:R-:W3:Y:S04]  /*55aa0*/  LDL.LU R56, [R1+0x1f80] ;  /* 0x001f800001387983 */ /* 0x002ee80000300800 */
[----:B------:R-:W4:Y:S04]  /*55ab0*/  LDL.LU R55, [R1+0x1f7c] ;  /* 0x001f7c0001377983 */ /* 0x000f280000300800 */
        /* <DEDUP_REMOVED lines=27> */
[----:B--2---:R1:W-:Y:S04]  /*55c70*/  STL [R1+0x59c4], R57 ;  /* 0x0059c43901007387 */ /* 0x0043e80000100800 */
[----:B-1----:R-:W2:Y:S04]  /*55c80*/  LDL.LU R57, [R1+0x1f84] ;  /* 0x001f840001397983 */ /* 0x002ea80000300800 */
[----:B------:R0:W-:Y:S04]  /*55c90*/  STL [R1+0x597c], R30 ;  /* 0x00597c1e01007387 */ /* 0x0001e80000100800 */
[----:B------:R-:W-:Y:S04]  /*55ca0*/  STL [R1+0x5978], R31 ;  /* 0x0059781f01007387 */ /* 0x000fe80000100800 */
[----:B------:R-:W-:Y:S04]  /*55cb0*/  STL [R1+0x5980], R31 ;  /* 0x0059801f01007387 */ /* 0x000fe80000100800 */
[----:B------:R1:W-:Y:S01]  /*55cc0*/  STL [R1+0x59c8], R31 ;  /* 0x0059c81f01007387 */ /* 0x0003e20000100800 */
[----:B0-----:R-:W-:-:S03]  /*55cd0*/  LOP3.LUT R30, R0, 0x1f, RZ, 0xc0, !PT ;  /* 0x0000001f001e7812 */ /* 0x001fc600078ec0ff */
[----:B-1----:R-:W4:Y:S04]  /*55ce0*/  LDL.LU R31, [R1+0x1dac] ;  /* 0x001dac00011f7983 */ /* 0x002f280000300800 */
[----:B--2---:R0:W-:Y:S04]  /*55cf0*/  STS.U8 [R30+UR4], R57 ;  /* 0x000000391e007988 */ /* 0x0041e80008000004 */
[----:B---3--:R1:W-:Y:S04]  /*55d00*/  STS.U8 [R30+UR4+0x20], R56 ;  /* 0x000020381e007988 */ /* 0x0083e80008000004 */
[----:B----4-:R2:W-:Y:S04]  /*55d10*/  STS.U8 [R30+UR4+0x40], R55 ;  /* 0x000040371e007988 */ /* 0x0105e80008000004 */
[----:B------:R3:W-:Y:S04]  /*55d20*/  STS.U8 [R30+UR4+0x60], R53 ;  /* 0x000060351e007988 */ /* 0x0007e80008000004 */
[----:B------:R4:W-:Y:S04]  /*55d30*/  STS.U8 [R30+UR4+0x80], R51 ;  /* 0x000080331e007988 */ /* 0x0009e80008000004 */
[----:B------:R4:W-:Y:S04]  /*55d40*/  STS.U8 [R30+UR4+0xa0], R49 ;  /* 0x0000a0311e007988 */ /* 0x0009e80008000004 */
[----:B0-----:R-:W4:Y:S04]  /*55d50*/  LDL.LU R57, [R1+0x1da8] ;  /* 0x001da80001397983 */ /* 0x001f280000300800 */
[----:B-1----:R-:W4:Y:S04]  /*55d60*/  LDL.LU R56, [R1+0x1d44] ;  /* 0x001d440001387983 */ /* 0x002f280000300800 */
[----:B--2---:R-:W2:Y:S04]  /*55d70*/  LDL.LU R55, [R1+0x1d40] ;  /* 0x001d400001377983 */ /* 0x004ea80000300800 */
[----:B---3--:R-:W3:Y:S04]  /*55d80*/  LDL.LU R53, [R1+0x1d3c] ;  /* 0x001d3c0001357983 */ /* 0x008ee80000300800 */
[----:B----4-:R-:W4:Y:S04]  /*55d90*/  LDL.LU R51, [R1+0x1d38] ;  /* 0x001d380001337983 */ /* 0x010f280000300800 */
[----:B------:R0:W-:Y:S04]  /*55da0*/  STS.U8 [R30+UR4+0xc0], R47 ;  /* 0x0000c02f1e007988 */ /* 0x0001e80008000004 */
[----:B------:R-:W4:Y:S04]  /*55db0*/  LDL.LU R49, [R1+0x1d34] ;  /* 0x001d340001317983 */ /* 0x000f280000300800 */
[----:B------:R1:W-:Y:S04]  /*55dc0*/  STS.U8 [R30+UR4+0xe0], R45 ;  /* 0x0000e02d1e007988 */ /* 0x0003e80008000004 */
[----:B------:R1:W-:Y:S04]  /*55dd0*/  STS.U8 [R30+UR4+0x420], R2 ;  /* 0x000420021e007988 */ /* 0x0003e80008000004 */
[----:B------:R1:W-:Y:S04]  /*55de0*/  STS.U8 [R30+UR4+0x400], R11 ;  /* 0x0004000b1e007988 */ /* 0x0003e80008000004 */
[----:B------:R1:W-:Y:S04]  /*55df0*/  STS.U8 [R30+UR4+0x460], R10 ;  /* 0x0004600a1e007988 */ /* 0x0003e80008000004 */
[----:B------:R1:W-:Y:S04]  /*55e00*/  STS.U8 [R30+UR4+0x440], R9 ;  /* 0x000440091e007988 */ /* 0x0003e80008000004 */
[----:B0-----:R-:W4:Y:S04]  /*55e10*/  LDL.LU R47, [R1+0x1d30] ;  /* 0x001d3000012f7983 */ /* 0x001f280000300800 */
[----:B-1----:R-:W4:Y:S04]  /*55e20*/  LDL.LU R45, [R1+0x1d2c] ;  /* 0x001d2c00012d7983 */ /* 0x002f280000300800 */
[----:B------:R-:W4:Y:S04]  /*55e30*/  LDL.LU R2, [R1+0x1d28] ;  /* 0x001d280001027983 */ /* 0x000f280000300800 */
[----:B------:R-:W4:Y:S04]  /*55e40*/  LDL.LU R11, [R1+0x1cc4] ;  /* 0x001cc400010b7983 */ /* 0x000f280000300800 */
[----:B------:R-:W4:Y:S04]  /*55e50*/  LDL.LU R10, [R1+0x1cc0] ;  /* 0x001cc000010a7983 */ /* 0x000f280000300800 */
        /* <DEDUP_REMOVED lines=36> */
[----:B------:R-:W4:Y:S04]  /*560a0*/  LDL.LU R61, [R1+0x1bb4] ;  /* 0x001bb400013d7983 */ /* 0x000f280000300800 */
[----:B------:R0:W-:Y:S04]  /*560b0*/  STS.U8 [R30+UR4+0xca0], R31 ;  /* 0x000ca01f1e007988 */ /* 0x0001e80008000004 */
[----:B0-----:R-:W4:Y:S04]  /*560c0*/  LDL.LU R31, [R1+0x1bb0] ;  /* 0x001bb000011f7983 */ /* 0x001f280000300800 */
[----:B------:R0:W-:Y:S04]  /*560d0*/  STS.U8 [R30+UR4+0xc80], R57 ;  /* 0x000c80391e007988 */ /* 0x0001e80008000004 */
[----:B------:R1:W-:Y:S04]  /*560e0*/  STS.U8 [R30+UR4+0x1000], R56 ;  /* 0x001000381e007988 */ /* 0x0003e80008000004 */
[----:B--2---:R2:W-:Y:S04]  /*560f0*/  STS.U8 [R30+UR4+0x1020], R55 ;  /* 0x001020371e007988 */ /* 0x0045e80008000004 */
[----:B---3--:R3:W-:Y:S04]  /*56100*/  STS.U8 [R30+UR4+0x1040], R53 ;  /* 0x001040351e007988 */ /* 0x0087e80008000004 */
[----:B----4-:R4:W-:Y:S04]  /*56110*/  STS.U8 [R30+UR4+0x1060], R51 ;  /* 0x001060331e007988 */ /* 0x0109e80008000004 */
        /* <DEDUP_REMOVED lines=303> */
[----:B------:R-:W-:Y:S04]  /*57410*/  STS.U8 [R30+UR4+0x5c40], R31 ;  /* 0x005c401f1e007988 */ /* 0x000fe80008000004 */
[----:B------:R-:W-:Y:S04]  /*57420*/  STS.U8 [R30+UR4+0x5c20], R57 ;  /* 0x005c20391e007988 */ /* 0x000fe80008000004 */
[----:B------:R-:W-:Y:S04]  /*57430*/  STS.U8 [R30+UR4+0x5c00], R56 ;  /* 0x005c00381e007988 */ /* 0x000fe80008000004 */
[----:B--2---:R-:W-:Y:S04]  /*57440*/  STS.U8 [R30+UR4+0x5ce0], R55 ;  /* 0x005ce0371e007988 */ /* 0x004fe80008000004 */
[----:B---3--:R-:W-:Y:S04]  /*57450*/  STS.U8 [R30+UR4+0x5cc0], R53 ;  /* 0x005cc0351e007988 */ /* 0x008fe80008000004 */
[----:B----4-:R-:W-:Y:S04]  /*57460*/  STS.U8 [R30+UR4+0x5ca0], R51 ;  /* 0x005ca0331e007988 */ /* 0x010fe80008000004 */
[----:B------:R-:W-:Y:S04]  /*57470*/  STS.U8 [R30+UR4+0x5c80], R49 ;  /* 0x005c80311e007988 */ /* 0x000fe80008000004 */
        /* <DEDUP_REMOVED lines=11> */
[----:B------:R0:W-:Y:S04]  /*57530*/  STS.U8 [R30+UR4+0x6440], R38 ;  /* 0x006440261e007988 */ /* 0x0001e80008000004 */
[----:B------:R1:W-:Y:S04]  /*57540*/  STS.U8 [R30+UR4+0x64a0], R40 ;  /* 0x0064a0281e007988 */ /* 0x0003e80008000004 */
[----:B------:R2:W-:Y:S04]  /*57550*/  STS.U8 [R30+UR4+0x6480], R42 ;  /* 0x0064802a1e007988 */ /* 0x0005e80008000004 */
[----:B------:R3:W-:Y:S04]  /*57560*/  STS.U8 [R30+UR4+0x64e0], R44 ;  /* 0x0064e02c1e007988 */ /* 0x0007e80008000004 */
[----:B0-----:R-:W4:Y:S04]  /*57570*/  LDL.LU R38, [R1+0x198] ;  /* 0x0001980001267983 */ /* 0x001f280000300800 */
[----:B------:R0:W-:Y:S04]  /*57580*/  STS.U8 [R30+UR4+0x64c0], R46 ;  /* 0x0064c02e1e007988 */ /* 0x0001e80008000004 */
[----:B------:R0:W-:Y:S04]  /*57590*/  STS.U8 [R30+UR4+0x6840], R48 ;  /* 0x006840301e007988 */ /* 0x0001e80008000004 */
[----:B------:R0:W-:Y:S04]  /*575a0*/  STS.U8 [R30+UR4+0x6860], R50 ;  /* 0x006860321e007988 */ /* 0x0001e80008000004 */
[----:B-1----:R-:W4:Y:S04]  /*575b0*/  LDL.LU R40, [R1+0x194] ;  /* 0x0001940001287983 */ /* 0x002f280000300800 */
[----:B--2---:R-:W2:Y:S04]  /*575c0*/  LDL.LU R42, [R1+0x190] ;  /* 0x00019000012a7983 */ /* 0x004ea80000300800 */
[----:B---3--:R-:W3:Y:S04]  /*575d0*/  LDL.LU R44, [R1+0x18c] ;  /* 0x00018c00012c7983 */ /* 0x008ee80000300800 */
[----:B0-----:R-:W3:Y:S04]  /*575e0*/  LDL.LU R46, [R1+0x188] ;  /* 0x00018800012e7983 */ /* 0x001ee80000300800 */
[----:B------:R-:W-:Y:S04]  /*575f0*/  STS.U8 [R30+UR4+0x6800], R52 ;  /* 0x006800341e007988 */ /* 0x000fe80008000004 */
[----:B------:R-:W-:Y:S04]  /*57600*/  STS.U8 [R30+UR4+0x6820], R54 ;  /* 0x006820361e007988 */ /* 0x000fe80008000004 */
[----:B------:R-:W-:Y:S04]  /*57610*/  STS.U8 [R30+UR4+0x68c0], R58 ;  /* 0x0068c03a1e007988 */ /* 0x000fe80008000004 */
[----:B------:R-:W3:Y:S04]  /*57620*/  LDL.LU R48, [R1+0x184] ;  /* 0x0001840001307983 */ /* 0x000ee80000300800 */
[----:B------:R-:W3:Y:S04]  /*57630*/  LDL.LU R50, [R1+0x180] ;  /* 0x0001800001327983 */ /* 0x000ee80000300800 */
[----:B------:R-:W-:Y:S04]  /*57640*/  STS.U8 [R30+UR4+0x68e0], R59 ;  /* 0x0068e03b1e007988 */ /* 0x000fe80008000004 */
[----:B------:R-:W-:Y:S04]  /*57650*/  STS.U8 [R30+UR4+0x6880], R60 ;  /* 0x0068803c1e007988 */ /* 0x000fe80008000004 */
[----:B------:R0:W-:Y:S04]  /*57660*/  STS.U8 [R30+UR4+0x68a0], R61 ;  /* 0x0068a03d1e007988 */ /* 0x0001e80008000004 */
[----:B0-----:R-:W3:Y:S04]  /*57670*/  LDL.LU R61, [R1+0x17c] ;  /* 0x00017c00013d7983 */ /* 0x001ee80000300800 */
[----:B------:R-:W3:Y:S04]  /*57680*/  LDL.LU R31, [R1+0x118] ;  /* 0x00011800011f7983 */ /* 0x000ee80000300800 */
        /* <DEDUP_REMOVED lines=21> */
[----:B------:R-:W3:Y:S04]  /*577e0*/  LDL.LU R60, [R1] ;  /* 0x00000000013c7983 */ /* 0x000ee80000300800 */
[----:B----4-:R0:W-:Y:S04]  /*577f0*/  STS.U8 [R30+UR4+0x6c60], R38 ;  /* 0x006c60261e007988 */ /* 0x0101e80008000004 */
[----:B------:R1:W-:Y:S04]  /*57800*/  STS.U8 [R30+UR4+0x6c40], R40 ;  /* 0x006c40281e007988 */ /* 0x0003e80008000004 */
[----:B0-----:R-:W4:Y:S04]  /*57810*/  LDL.LU R38, [R1+0x5a34] ;  /* 0x005a340001267983 */ /* 0x001f280000300800 */
[----:B--2---:R0:W-:Y:S04]  /*57820*/  STS.U8 [R30+UR4+0x6c20], R42 ;  /* 0x006c202a1e007988 */ /* 0x0041e80008000004 */
[----:B---3--:R2:W-:Y:S04]  /*57830*/  STS.U8 [R30+UR4+0x6c00], R44 ;  /* 0x006c002c1e007988 */ /* 0x0085e80008000004 */
[----:B------:R3:W-:Y:S04]  /*57840*/  STS.U8 [R30+UR4+0x6ce0], R46 ;  /* 0x006ce02e1e007988 */ /* 0x0007e80008000004 */
[----:B-1----:R-:W4:Y:S04]  /*57850*/  LDL.LU R40, [R1+0x5a30] ;  /* 0x005a300001287983 */ /* 0x002f280000300800 */
[----:B0-----:R-:W4:Y:S04]  /*57860*/  LDL.LU R42, [R1+0x5a2c] ;  /* 0x005a2c00012a7983 */ /* 0x001f280000300800 */
[----:B--2---:R-:W2:Y:S04]  /*57870*/  LDL.LU R44, [R1+0x5a28] ;  /* 0x005a2800012c7983 */ /* 0x004ea80000300800 */
[----:B------:R0:W-:Y:S04]  /*57880*/  STS.U8 [R30+UR4+0x6cc0], R48 ;  /* 0x006cc0301e007988 */ /* 0x0001e80008000004 */
[----:B---3--:R-:W3:Y:S04]  /*57890*/  LDL.LU R46, [R1+0x5a24] ;  /* 0x005a2400012e7983 */ /* 0x008ee80000300800 */
[----:B------:R1:W-:Y:S04]  /*578a0*/  STS.U8 [R30+UR4+0x6ca0], R50 ;  /* 0x006ca0321e007988 */ /* 0x0003e80008000004 */
[----:B------:R1:W-:Y:S04]  /*578b0*/  STS.U8 [R30+UR4+0x6c80], R61 ;  /* 0x006c803d1e007988 */ /* 0x0003e80008000004 */
[----:B0-----:R-:W4:Y:S04]  /*578c0*/  LDL.LU R48, [R1+0x5a20] ;  /* 0x005a200001307983 */ /* 0x001f280000300800 */
[----:B-1----:R-:W2:Y:S04]  /*578d0*/  LDL.LU R50, [R1+0x5a1c] ;  /* 0x005a1c0001327983 */ /* 0x002ea80000300800 */
[----:B------:R-:W3:Y:S04]  /*578e0*/  LDL.LU R61, [R1+0x5a18] ;  /* 0x005a1800013d7983 */ /* 0x000ee80000300800 */
[----:B------:R0:W-:Y:S04]  /*578f0*/  STS.U8 [R30+UR4+0x7000], R31 ;  /* 0x0070001f1e007988 */ /* 0x0001e80008000004 */
[----:B------:R1:W-:Y:S04]  /*57900*/  STS.U8 [R30+UR4+0x7020], R57 ;  /* 0x007020391e007988 */ /* 0x0003e80008000004 */
[----:B------:R1:W-:Y:S04]  /*57910*/  STS.U8 [R30+UR4+0x7040], R56 ;  /* 0x007040381e007988 */ /* 0x0003e80008000004 */
[----:B------:R1:W-:Y:S04]  /*57920*/  STS.U8 [R30+UR4+0x7060], R55 ;  /* 0x007060371e007988 */ /* 0x0003e80008000004 */
[----:B------:R1:W-:Y:S04]  /*57930*/  STS.U8 [R30+UR4+0x7080], R53 ;  /* 0x007080351e007988 */ /* 0x0003e80008000004 */
[----:B------:R1:W-:Y:S04]  /*57940*/  STS.U8 [R30+UR4+0x70a0], R51 ;  /* 0x0070a0331e007988 */ /* 0x0003e80008000004 */
[----:B0-----:R-:W4:Y:S04]  /*57950*/  LDL.LU R31, [R1+0x1f64] ;  /* 0x001f6400011f7983 */ /* 0x001f280000300800 */
[----:B-1----:R-:W2:Y:S04]  /*57960*/  LDL.LU R57, [R1+0x1f60] ;  /* 0x001f600001397983 */ /* 0x002ea80000300800 */
[----:B------:R-:W2:Y:S04]  /*57970*/  LDL.LU R56, [R1+0x1f5c] ;  /* 0x001f5c0001387983 */ /* 0x000ea80000300800 */
[----:B------:R-:W2:Y:S04]  /*57980*/  LDL.LU R55, [R1+0x1f58] ;  /* 0x001f580001377983 */ /* 0x000ea80000300800 */
[----:B------:R-:W2:Y:S04]  /*57990*/  LDL.LU R53, [R1+0x1f54] ;  /* 0x001f540001357983 */ /* 0x000ea80000300800 */
[----:B------:R0:W-:Y:S04]  /*579a0*/  STS.U8 [R30+UR4+0x70c0], R49 ;  /* 0x0070c0311e007988 */ /* 0x0001e80008000004 */
[----:B------:R-:W2:Y:S04]  /*579b0*/  LDL.LU R51, [R1+0x1f50] ;  /* 0x001f500001337983 */ /* 0x000ea80000300800 */
[----:B------:R1:W-:Y:S04]  /*579c0*/  STS.U8 [R30+UR4+0x70e0], R47 ;  /* 0x0070e02f1e007988 */ /* 0x0003e80008000004 */
[----:B------:R1:W-:Y:S04]  /*579d0*/  STS.U8 [R30+UR4+0x7420], R45 ;  /* 0x0074202d1e007988 */ /* 0x0003e80008000004 */
[----:B------:R1:W-:Y:S04]  /*579e0*/  STS.U8 [R30+UR4+0x7400], R2 ;  /* 0x007400021e007988 */ /* 0x0003e80008000004 */
[----:B------:R1:W-:Y:S04]  /*579f0*/  STS.U8 [R30+UR4+0x7460], R11 ;  /* 0x0074600b1e007988 */ /* 0x0003e80008000004 */
[----:B------:R1:W-:Y:S04]  /*57a00*/  STS.U8 [R30+UR4+0x7440], R10 ;  /* 0x0074400a1e007988 */ /* 0x0003e80008000004 */
[----:B0-----:R-:W2:Y:S04]  /*57a10*/  LDL.LU R49, [R1+0x1f4c] ;  /* 0x001f4c0001317983 */ /* 0x001ea80000300800 */
        /* <DEDUP_REMOVED lines=27> */
[----:B---3--:R-:W-:Y:S04]  /*57bd0*/  STS.U8 [R30+UR4+0x78a0], R61 ;  /* 0x0078a03d1e007988 */ /* 0x008fe80008000004 */
[----:B------:R0:W-:Y:S02]  /*57be0*/  STL [R1+0x59cc], R61 ;  /* 0x0059cc3d01007387 */ /* 0x0001e40000100800 */
[----:B0-----:R-:W0:Y:S02]  /*57bf0*/  S2R R61, SR_TID.X ;  /* 0x00000000003d7919 */ /* 0x001e240000002100 */
[----:B------:R-:W-:Y:S04]  /*57c00*/  STL [R1+0x59d0], R12 ;  /* 0x0059d00c01007387 */ /* 0x000fe80000100800 */
[----:B------:R-:W-:Y:S04]  /*57c10*/  STS.U8 [R30+UR4+0x7c60], R12 ;  /* 0x007c600c1e007988 */ /* 0x000fe80008000004 */
        /* <DEDUP_REMOVED lines=14> */
[----:B------:R1:W-:Y:S04]  /*57d00*/  STL [R1+0x59ec], R30 ;  /* 0x0059ec1e01007387 */ /* 0x0003e80000100800 */
[----:B-1----:R-:W3:Y:S04]  /*57d10*/  LDL.LU R30, [R1+0x1e48] ;  /* 0x001e4800011e7983 */ /* 0x002ee80000300800 */
[----:B------:R-:W3:Y:S04]  /*57d20*/  LDL.LU R19, [R1+0x1da4] ;  /* 0x001da40001137983 */ /* 0x000ee80000300800 */
[----:B------:R-:W3:Y:S04]  /*57d30*/  LDL.LU R18, [R1+0x1da0] ;  /* 0x001da00001127983 */ /* 0x000ee80000300800 */
[----:B------:R-:W3:Y:S04]  /*57d40*/  LDL.LU R15, [R1+0x1d9c] ;  /* 0x001d9c00010f7983 */ /* 0x000ee80000300800 */
[----:B------:R-:W3:Y:S01]  /*57d50*/  LDL.LU R14, [R1+0x1d98] ;  /* 0x001d9800010e7983 */ /* 0x000ee20000300800 */
[----:B0-----:R-:W-:-:S03]  /*57d60*/  LOP3.LUT R17, R61, 0x1f, RZ, 0xc0, !PT ;  /* 0x0000001f3d117812 */ /* 0x001fc600078ec0ff */
[----:B------:R-:W3:Y:S04]  /*57d70*/  LDL.LU R13, [R1+0x1d94] ;  /* 0x001d9400010d7983 */ /* 0x000ee80000300800 */
[----:B------:R-:W3:Y:S04]  /*57d80*/  LDL.LU R12, [R1+0x1d90] ;  /* 0x001d9000010c7983 */ /* 0x000ee80000300800 */
[----:B------:R-:W3:Y:S01]  /*57d90*/  LDL.LU R61, [R1+0x1d8c] ;  /* 0x001d8c00013d7983 */ /* 0x000ee20000300800 */
[----:B------:R-:W-:-:S05]  /*57da0*/  LOP3.LUT R16, R17, 0x8, RZ, 0x3c, !PT ;  /* 0x0000000811107812 */ /* 0x000fca00078e3cff */
[----:B----4-:R0:W-:Y:S04]  /*57db0*/  STS.U8 [R16+UR4+0x100], R31 ;  /* 0x0001001f10007988 */ /* 0x0101e80008000004 */
[----:B--2---:R1:W-:Y:S04]  /*57dc0*/  STS.U8 [R16+UR4+0x120], R57 ;  /* 0x0001203910007988 */ /* 0x0043e80008000004 */
[----:B------:R2:W-:Y:S04]  /*57dd0*/  STS.U8 [R16+UR4+0x140], R56 ;  /* 0x0001403810007988 */ /* 0x0005e80008000004 */
[----:B------:R4:W-:Y:S04]  /*57de0*/  STS.U8 [R16+UR4+0x160], R55 ;  /* 0x0001603710007988 */ /* 0x0009e80008000004 */
[----:B------:R4:W-:Y:S04]  /*57df0*/  STS.U8 [R16+UR4+0x180], R53 ;  /* 0x0001803510007988 */ /* 0x0009e80008000004 */
[----:B------:R4:W-:Y:S04]  /*57e00*/  STS.U8 [R16+UR4+0x1a0], R51 ;  /* 0x0001a03310007988 */ /* 0x0009e80008000004 */
[----:B0-----:R-:W3:Y:S04]  /*57e10*/  LDL.LU R31, [R1+0x1d88] ;  /* 0x001d8800011f7983 */ /* 0x001ee80000300800 */
[----:B-1----:R-:W3:Y:S04]  /*57e20*/  LDL.LU R57, [R1+0x1d24] ;  /* 0x001d240001397983 */ /* 0x002ee80000300800 */
[----:B--2---:R-:W2:Y:S04]  /*57e30*/  LDL.LU R56, [R1+0x1d20] ;  /* 0x001d200001387983 */ /* 0x004ea80000300800 */
[----:B----4-:R-:W4:Y:S04]  /*57e40*/  LDL.LU R55, [R1+0x1d1c] ;  /* 0x001d1c0001377983 */ /* 0x010f280000300800 */
        /* <DEDUP_REMOVED lines=36> */
[----:B---3--:R0:W-:Y:S04]  /*58090*/  STS.U8 [R16+UR4+0x9a0], R30 ;  /* 0x0009a01e10007988 */ /* 0x0081e80008000004 */
[----:B------:R1:W-:Y:S04]  /*580a0*/  STS.U8 [R16+UR4+0xd60], R19 ;  /* 0x000d601310007988 */ /* 0x0003e80008000004 */
[----:B------:R3:W-:Y:S04]  /*580b0*/  STS.U8 [R16+UR4+0xd40], R18 ;  /* 0x000d401210007988 */ /* 0x0007e80008000004 */
[----:B------:R3:W-:Y:S04]  /*580c0*/  STS.U8 [R16+UR4+0xd20], R15 ;  /* 0x000d200f10007988 */ /* 0x0007e80008000004 */
[----:B------:R3:W-:Y:S04]  /*580d0*/  STS.U8 [R16+UR4+0xd00], R14 ;  /* 0x000d000e10007988 */ /* 0x0007e80008000004 */
[----:B------:R3:W-:Y:S04]  /*580e0*/  STS.U8 [R16+UR4+0xde0], R13 ;  /* 0x000de00d10007988 */ /* 0x0007e80008000004 */
[----:B0-----:R-:W4:Y:S04]  /*580f0*/  LDL.LU R30, [R1+0x1c0c] ;  /* 0x001c0c00011e7983 */ /* 0x001f280000300800 */
[----:B-1----:R-:W4:Y:S04]  /*58100*/  LDL.LU R19, [R1+0x1c08] ;  /* 0x001c080001137983 */ /* 0x002f280000300800 */
[----:B---3--:R-:W3:Y:S04]  /*58110*/  LDL.LU R18, [R1+0x1ba4] ;  /* 0x001ba40001127983 */ /* 0x008ee80000300800 */
[----:B------:R-:W3:Y:S04]  /*58120*/  LDL.LU R15, [R1+0x1ba0] ;  /* 0x001ba000010f7983 */ /* 0x000ee80000300800 */
[----:B------:R-:W3:Y:S04]  /*58130*/  LDL.LU R14, [R1+0x1b9c] ;  /* 0x001b9c00010e7983 */ /* 0x000ee80000300800 */
[----:B------:R0:W-:Y:S04]  /*58140*/  STS.U8 [R16+UR4+0xdc0], R12 ;  /* 0x000dc00c10007988 */ /* 0x0001e80008000004 */
[----:B------:R-:W3:Y:S04]  /*58150*/  LDL.LU R13, [R1+0x1b98] ;  /* 0x001b9800010d7983 */ /* 0x000ee80000300800 */
[----:B------:R1:W-:Y:S04]  /*58160*/  STS.U8 [R16+UR4+0xda0], R61 ;  /* 0x000da03d10007988 */ /* 0x0003e80008000004 */
[----:B------:R4:W-:Y:S04]  /*58170*/  STS.U8 [R16+UR4+0xd80], R31 ;  /* 0x000d801f10007988 */ /* 0x0009e80008000004 */
[----:B0-----:R-:W3:Y:S04]  /*58180*/  LDL.LU R12, [R1+0x1b94] ;  /* 0x001b9400010c7983 */ /* 0x001ee80000300800 */
[----:B-1----:R-:W3:Y:S04]  /*58190*/  LDL.LU R61, [R1+0x1b90] ;  /* 0x001b9000013d7983 */ /* 0x002ee80000300800 */
[----:B------:R0:W-:Y:S04]  /*581a0*/  STS.U8 [R16+UR4+0x1100], R57 ;  /* 0x0011003910007988 */ /* 0x0001e80008000004 */
[----:B--2---:R1:W-:Y:S04]  /*581b0*/  STS.U8 [R16+UR4+0x1120], R56 ;  /* 0x0011203810007988 */ /* 0x0043e80008000004 */
[----:B----4-:R2:W-:Y:S04]  /*581c0*/  STS.U8 [R16+UR4+0x1140], R55 ;  /* 0x0011403710007988 */ /* 0x0105e80008000004 */
[----:B------:R4:W-:Y:S04]  /*581d0*/  STS.U8 [R16+UR4+0x1160], R53 ;  /* 0x0011603510007988 */ /* 0x0009e80008000004 */
[----:B------:R-:W3:Y:S04]  /*581e0*/  LDL.LU R31, [R1+0x1b8c] ;  /* 0x001b8c00011f7983 */ /* 0x000ee80000300800 */
[----:B0-----:R-:W3:Y:S04]  /*581f0*/  LDL.LU R57, [R1+0x1b6c] ;  /* 0x001b6c0001397983 */ /* 0x001ee80000300800 */
[----:B------:R0:W-:Y:S04]  /*58200*/  STS.U8 [R16+UR4+0x1180], R51 ;  /* 0x0011803310007988 */ /* 0x0001e80008000004 */
[----:B-1----:R-:W3:Y:S04]  /*58210*/  LDL.LU R56, [R1+0x1b08] ;  /* 0x001b080001387983 */ /* 0x002ee80000300800 */
[----:B--2---:R-:W2:Y:S04]  /*58220*/  LDL.LU R55, [R1+0x1b04] ;  /* 0x001b040001377983 */ /* 0x004ea80000300800 */
[----:B----4-:R-:W4:Y:S04]  /*58230*/  LDL.LU R53, [R1+0x1b00] ;  /* 0x001b000001357983 */ /* 0x010f280000300800 */
[----:B------:R1:W-:Y:S04]  /*58240*/  STS.U8 [R16+UR4+0x11a0], R49 ;  /* 0x0011a03110007988 */ /* 0x0003e80008000004 */
[----:B------:R1:W-:Y:S04]  /*58250*/  STS.U8 [R16+UR4+0x11c0], R47 ;  /* 0x0011c02f10007988 */ /* 0x0003e80008000004 */
[----:B------:R1:W-:Y:S04]  /*58260*/  STS.U8 [R16+UR4+0x11e0], R45 ;  /* 0x0011e02d10007988 */ /* 0x0003e80008000004 */
[----:B0-----:R-:W4:Y:S04]  /*58270*/  LDL.LU R51, [R1+0x1afc] ;  /* 0x001afc0001337983 */ /* 0x001f280000300800 */
[----:B------:R0:W-:Y:S04]  /*58280*/  STS.U8 [R16+UR4+0x1520], R2 ;  /* 0x0015200210007988 */ /* 0x0001e80008000004 */
[----:B------:R0:W-:Y:S04]  /*58290*/  STS.U8 [R16+UR4+0x1500], R11 ;  /* 0x0015000b10007988 */ /* 0x0001e80008000004 */
[----:B-1----:R-:W4:Y:S04]  /*582a0*/  LDL.LU R49, [R1+0x1af8] ;  /* 0x001af80001317983 */ /* 0x002f280000300800 */
[----:B------:R-:W4:Y:S04]  /*582b0*/  LDL.LU R47, [R1+0x1af4] ;  /* 0x001af400012f7983 */ /* 0x000f280000300800 */
[----:B------:R-:W4:Y:S04]  /*582c0*/  LDL.LU R45, [R1+0x1af0] ;  /* 0x001af000012d7983 */ /* 0x000f280000300800 */
[----:B------:R1:W-:Y:S04]  /*582d0*/  STS.U8 [R16+UR4+0x1560], R10 ;  /* 0x0015600a10007988 */ /* 0x0003e80008000004 */
[----:B------:R1:W-:Y:S04]  /*582e0*/  STS.U8 [R16+UR4+0x1540], R9 ;  /* 0x0015400910007988 */ /* 0x0003e80008000004 */
[----:B0-----:R-:W4:Y:S04]  /*582f0*/  LDL.LU R2, [R1+0x1aec] ;  /* 0x001aec0001027983 */ /* 0x001f280000300800 */
[----:B------:R-:W4:Y:S04]  /*58300*/  LDL.LU R11, [R1+0x1a88] ;  /* 0x001a8800010b7983 */ /* 0x000f280000300800 */
[----:B------:R0:W-:Y:S04]  /*58310*/  STS.U8 [R16+UR4+0x15a0], R8 ;  /* 0x0015a00810007988 */ /* 0x0001e80008000004 */
[----:B------:R0:W-:Y:S04]  /*58320*/  STS.U8 [R16+UR4+0x1580], R7 ;  /* 0x0015800710007988 */ /* 0x0001e80008000004 */
[----:B------:R0:W-:Y:S04]  /*58330*/  STS.U8 [R16+UR4+0x15e0], R6 ;  /* 0x0015e00610007988 */ /* 0x0001e80008000004 */
[----:B-1----:R-:W4:Y:S04]  /*58340*/  LDL.LU R10, [R1+0x1a84] ;  /* 0x001a8400010a7983 */ /* 0x002f280000300800 */
[----:B------:R-:W4:Y:S04]  /*58350*/  LDL.LU R9, [R1+0x1a80] ;  /* 0x001a800001097983 */ /* 0x000f280000300800 */
[----:B------:R1:W-:Y:S04]  /*58360*/  STS.U8 [R16+UR4+0x15c0], R5 ;  /* 0x0015c00510007988 */ /* 0x0003e80008000004 */
[----:B0-----:R-:W4:Y:S04]  /*58370*/  LDL.LU R8, [R1+0x1a7c] ;  /* 0x001a7c0001087983 */ /* 0x001f280000300800 */
[----:B------:R-:W4:Y:S04]  /*58380*/  LDL.LU R7, [R1+0x1a78] ;  /* 0x001a780001077983 */ /* 0x000f280000300800 */
[----:B------:R-:W4:Y:S04]  /*58390*/  LDL.LU R6, [R1+0x1a74] ;  /* 0x001a740001067983 */ /* 0x000f280000300800 */
[----:B------:R0:W-:Y:S04]  /*583a0*/  STS.U8 [R16+UR4+0x1940], R4 ;  /* 0x0019400410007988 */ /* 0x0001e80008000004 */
[----:B------:R0:W-:Y:S04]  /*583b0*/  STS.U8 [R16+UR4+0x1960], R52 ;  /* 0x0019603410007988 */ /* 0x0001e80008000004 */
[----:B------:R0:W-:Y:S04]  /*583c0*/  STS.U8 [R16+UR4+0x1900], R54 ;  /* 0x0019003610007988 */ /* 0x0001e80008000004 */
[----:B-1----:R-:W4:Y:S04]  /*583d0*/  LDL.LU R5, [R1+0x1a70] ;  /* 0x001a700001057983 */ /* 0x002f280000300800 */
[----:B------:R1:W-:Y:S04]  /*583e0*/  STS.U8 [R16+UR4+0x1920], R58 ;  /* 0x0019203a10007988 */ /* 0x0003e80008000004 */
[----:B------:R1:W-:Y:S04]  /*583f0*/  STS.U8 [R16+UR4+0x19c0], R59 ;  /* 0x0019c03b10007988 */ /* 0x0003e80008000004 */
[----:B0-----:R-:W4:Y:S04]  /*58400*/  LDL.LU R4, [R1+0x1a5c] ;  /* 0x001a5c0001047983 */ /* 0x001f280000300800 */
[----:B------:R-:W4:Y:S04]  /*58410*/  LDL.LU R52, [R1+0x19f8] ;  /* 0x0019f80001347983 */ /* 0x000f280000300800 */
[----:B------:R-:W4:Y:S04]  /*58420*/  LDL.LU R54, [R1+0x19f4] ;  /* 0x0019f40001367983 */ /* 0x000f280000300800 */
[----:B------:R0:W-:Y:S04]  /*58430*/  STS.U8 [R16+UR4+0x19e0], R60 ;  /* 0x0019e03c10007988 */ /* 0x0001e80008000004 */
[----:B-1----:R-:W4:Y:S04]  /*58440*/  LDL.LU R58, [R1+0x19f0] ;  /* 0x0019f000013a7983 */ /* 0x002f280000300800 */
[----:B------:R-:W4:Y:S04]  /*58450*/  LDL.LU R59, [R1+0x19ec] ;  /* 0x0019ec00013b7983 */ /* 0x000f280000300800 */
[----:B0-----:R-:W4:Y:S04]  /*58460*/  LDL.LU R60, [R1+0x19e8] ;  /* 0x0019e800013c7983 */ /* 0x001f280000300800 */
[----:B------:R0:W-:Y:S04]  /*58470*/  STS.U8 [R16+UR4+0x1980], R30 ;  /* 0x0019801e10007988 */ /* 0x0001e80008000004 */
[----:B------:R1:W-:Y:S04]  /*58480*/  STS.U8 [R16+UR4+0x19a0], R19 ;  /* 0x0019a01310007988 */ /* 0x0003e80008000004 */
[----:B---3--:R3:W-:Y:S04]  /*58490*/  STS.U8 [R16+UR4+0x1d60], R18 ;  /* 0x001d601210007988 */ /* 0x0087e80008000004 */
        /* <DEDUP_REMOVED lines=15> */
[----:B------:R1:W-:Y:S04]  /*58590*/  STS.U8 [R16+UR4+0x2100], R56 ;  /* 0x0021003810007988 */ /* 0x0003e80008000004 */
[----:B--2---:R2:W-:Y:S04]  /*585a0*/  STS.U8 [R16+UR4+0x2120], R55 ;  /* 0x0021203710007988 */ /* 0x0045e80008000004 */
[----:B----4-:R4:W-:Y:S04]  /*585b0*/  STS.U8 [R16+UR4+0x2140], R53 ;  /* 0x0021403510007988 */ /* 0x0109e80008000004 */
        /* <DEDUP_REMOVED lines=16> */
[----:B0-----:R-:W4:Y:S04]  /*586c0*/  LDL.LU R2, [R1+0x18e0] ;  /* 0x0018e00001027983 */ /* 0x001f280000300800 */
[----:B------:R-:W4:Y:S04]  /*586d0*/  LDL.LU R11, [R1+0x18dc] ;  /* 0x0018dc00010b7983 */ /* 0x000f280000300800 */
[----:B------:R0:W-:Y:S04]  /*586e0*/  STS.U8 [R16+UR4+0x2560], R9 ;  /* 0x0025600910007988 */ /* 0x0001e80008000004 */
[----:B------:R0:W-:Y:S04]  /*586f0*/  STS.U8 [R16+UR4+0x2540], R8 ;  /* 0x0025400810007988 */ /* 0x0001e80008000004 */
[----:B------:R0:W-:Y:S04]  /*58700*/  STS.U8 [R16+UR4+0x25a0], R7 ;  /* 0x0025a00710007988 */ /* 0x0001e80008000004 */
[----:B------:R0:W-:Y:S04]  /*58710*/  STS.U8 [R16+UR4+0x2580], R6 ;  /* 0x0025800610007988 */ /* 0x0001e80008000004 */
[----:B-1----:R-:W4:Y:S04]  /*58720*/  LDL.LU R10, [R1+0x1878] ;  /* 0x00187800010a7983 */ /* 0x002f280000300800 */
[----:B0-----:R-:W4:Y:S04]  /*58730*/  LDL.LU R9, [R1+0x1874] ;  /* 0x0018740001097983 */ /* 0x001f280000300800 */
[----:B------:R0:W-:Y:S04]  /*58740*/  STS.U8 [R16+UR4+0x25e0], R5 ;  /* 0x0025e00510007988 */ /* 0x0001e80008000004 */
[----:B------:R-:W4:Y:S04]  /*58750*/  LDL.LU R8, [R1+0x1870] ;  /* 0x0018700001087983 */ /* 0x000f280000300800 */
[----:B------:R-:W4:Y:S04]  /*58760*/  LDL.LU R7, [R1+0x186c] ;  /* 0x00186c0001077983 */ /* 0x000f280000300800 */
[----:B------:R-:W4:Y:S04]  /*58770*/  LDL.LU R6, [R1+0x1868] ;  /* 0x0018680001067983 */ /* 0x000f280000300800 */
        /* <DEDUP_REMOVED lines=12> */
[----:B-1----:R-:W4:Y:S04]  /*58840*/  LDL.LU R60, [R1+0x149c] ;  /* 0x00149c00013c7983 */ /* 0x002f280000300800 */
        /* <DEDUP_REMOVED lines=186> */
[----:B------:R-:W-:Y:S04]  /*593f0*/  STS.U8 [R16+UR4+0x5900], R30 ;  /* 0x0059001e10007988 */ /* 0x000fe80008000004 */
[----:B------:R-:W-:Y:S04]  /*59400*/  STS.U8 [R16+UR4+0x5920], R19 ;  /* 0x0059201310007988 */ /* 0x000fe80008000004 */
[----:B---3--:R-:W-:Y:S04]  /*59410*/  STS.U8 [R16+UR4+0x59c0], R18 ;  /* 0x0059c01210007988 */ /* 0x008fe80008000004 */
        /* <DEDUP_REMOVED lines=8> */
[----:B--2---:R-:W-:Y:S04]  /*594a0*/  STS.U8 [R16+UR4+0x5dc0], R55 ;  /* 0x005dc03710007988 */ /* 0x004fe80008000004 */
        /* <DEDUP_REMOVED lines=19> */
[----:B-1----:R-:W4:Y:S04]  /*595e0*/  LDL.LU R54, [R1+0x1f0] ;  /* 0x0001f00001367983 */ /* 0x002f280000300800 */
[----:B--2---:R-:W2:Y:S04]  /*595f0*/  LDL.LU R58, [R1+0x1ec] ;  /* 0x0001ec00013a7983 */ /* 0x004ea80000300800 */
[----:B------:R0:W-:Y:S04]  /*59600*/  STS.U8 [R16+UR4+0x6940], R60 ;  /* 0x0069403c10007988 */ /* 0x0001e80008000004 */
[----:B---3--:R-:W3:Y:S04]  /*59610*/  LDL.LU R59, [R1+0x1e8] ;  /* 0x0001e800013b7983 */ /* 0x008ee80000300800 */
        /* <DEDUP_REMOVED lines=27> */
[----:B----4-:R0:W-:Y:S04]  /*597d0*/  STS.U8 [R16+UR4+0x6960], R52 ;  /* 0x0069603410007988 */ /* 0x0101e80008000004 */
[----:B------:R1:W-:Y:S04]  /*597e0*/  STS.U8 [R16+UR4+0x6900], R54 ;  /* 0x0069003610007988 */ /* 0x0003e80008000004 */
[----:B--2---:R2:W-:Y:S04]  /*597f0*/  STS.U8 [R16+UR4+0x6920], R58 ;  /* 0x0069203a10007988 */ /* 0x0045e80008000004 */
[----:B---3--:R3:W-:Y:S04]  /*59800*/  STS.U8 [R16+UR4+0x69c0], R59 ;  /* 0x0069c03b10007988 */ /* 0x0087e80008000004 */
[----:B0-----:R-:W4:Y:S04]  /*59810*/  LDL.LU R52, [R1+0x5a14] ;  /* 0x005a140001347983 */ /* 0x001f280000300800 */
[----:B-1----:R-:W4:Y:S04]  /*59820*/  LDL.LU R54, [R1+0x5a10] ;  /* 0x005a100001367983 */ /* 0x002f280000300800 */
[----:B--2---:R-:W2:Y:S04]  /*59830*/  LDL.LU R58, [R1+0x5a0c] ;  /* 0x005a0c00013a7983 */ /* 0x004ea80000300800 */
[----:B------:R0:W-:Y:S04]  /*59840*/  STS.U8 [R16+UR4+0x69e0], R60 ;  /* 0x0069e03c10007988 */ /* 0x0001e80008000004 */
[----:B---3--:R-:W3:Y:S04]  /*59850*/  LDL.LU R59, [R1+0x5a08] ;  /* 0x005a0800013b7983 */ /* 0x008ee80000300800 */
[----:B0-----:R-:W4:Y:S04]  /*59860*/  LDL.LU R60, [R1+0x5a04] ;  /* 0x005a0400013c7983 */ /* 0x001f280000300800 */
[----:B------:R-:W-:Y:S04]  /*59870*/  STS.U8 [R16+UR4+0x6980], R30 ;  /* 0x0069801e10007988 */ /* 0x000fe80008000004 */
[----:B------:R-:W-:Y:S04]  /*59880*/  STS.U8 [R16+UR4+0x69a0], R19 ;  /* 0x0069a01310007988 */ /* 0x000fe80008000004 */
[----:B------:R-:W-:Y:S04]  /*59890*/  STS.U8 [R16+UR4+0x6d60], R18 ;  /* 0x006d601210007988 */ /* 0x000fe80008000004 */
[----:B------:R0:W-:Y:S04]  /*598a0*/  STS.U8 [R16+UR4+0x6d40], R15 ;  /* 0x006d400f10007988 */ /* 0x0001e80008000004 */
        /* <DEDUP_REMOVED lines=44> */
[----:B------:R-:W2:Y:S01]  /*59b70*/  LDL.LU R4, [R1+0x1e2c] ;  /* 0x001e2c0001047983 */ /* 0x000ea20000300800 */
[----:B------:R-:W-:-:S03]  /*59b80*/  LOP3.LUT R17, R17, 0x10, RZ, 0x3c, !PT ;  /* 0x0000001011117812 */ /* 0x000fc600078e3cff */
[----:B----4-:R-:W-:Y:S04]  /*59b90*/  STS.U8 [R16+UR4+0x7940], R60 ;  /* 0x0079403c10007988 */ /* 0x010fe80008000004 */
[----:B---3--:R-:W-:Y:S04]  /*59ba0*/  STS.U8 [R16+UR4+0x7960], R59 ;  /* 0x0079603b10007988 */ /* 0x008fe80008000004 */
[----:B--2---:R-:W-:Y:S04]  /*59bb0*/  STS.U8 [R16+UR4+0x7900], R58 ;  /* 0x0079003a10007988 */ /* 0x004fe80008000004 */
[----:B------:R-:W-:Y:S04]  /*59bc0*/  STS.U8 [R16+UR4+0x7920], R54 ;  /* 0x0079203610007988 */ /* 0x000fe80008000004 */
        /* <DEDUP_REMOVED lines=8> */
[----:B------:R-:W-:Y:S04]  /*59c50*/  STS.U8 [R16+UR4+0x7d60], R20 ;  /* 0x007d601410007988 */ /* 0x000fe80008000004 */
[----:B------:R-:W-:Y:S04]  /*59c60*/  STS.U8 [R16+UR4+0x7d40], R21 ;  /* 0x007d401510007988 */ /* 0x000fe80008000004 */
[----:B------:R-:W-:Y:S04]  /*59c70*/  STS.U8 [R16+UR4+0x7d20], R22 ;  /* 0x007d201610007988 */ /* 0x000fe80008000004 */
[----:B------:R-:W-:Y:S04]  /*59c80*/  STS.U8 [R16+UR4+0x7d00], R23 ;  /* 0x007d001710007988 */ /* 0x000fe80008000004 */
[----:B------:R-:W-:Y:S04]  /*59c90*/  STS.U8 [R16+UR4+0x7de0], R24 ;  /* 0x007de01810007988 */ /* 0x000fe80008000004 */
[----:B------:R-:W-:Y:S04]  /*59ca0*/  STS.U8 [R16+UR4+0x7dc0], R25 ;  /* 0x007dc01910007988 */ /* 0x000fe80008000004 */
[----:B0-----:R-:W2:Y:S04]  /*59cb0*/  LDL.LU R54, [R1+0x1e28] ;  /* 0x001e280001367983 */ /* 0x001ea80000300800 */
[----:B------:R-:W3:Y:S04]  /*59cc0*/  LDL.LU R58, [R1+0x1d84] ;  /* 0x001d8400013a7983 */ /* 0x000ee80000300800 */
[----:B------:R-:W4:Y:S04]  /*59cd0*/  LDL.LU R59, [R1+0x1d80] ;  /* 0x001d8000013b7983 */ /* 0x000f280000300800 */
[----:B------:R-:W4:Y:S04]  /*59ce0*/  LDL.LU R60, [R1+0x1d7c] ;  /* 0x001d7c00013c7983 */ /* 0x000f280000300800 */
[----:B------:R-:W4:Y:S04]  /*59cf0*/  LDL.LU R30, [R1+0x1d78] ;  /* 0x001d7800011e7983 */ /* 0x000f280000300800 */
[----:B------:R-:W-:Y:S04]  /*59d00*/  STS.U8 [R16+UR4+0x7da0], R26 ;  /* 0x007da01a10007988 */ /* 0x000fe80008000004 */
        /* <DEDUP_REMOVED lines=50> */
[----:B--2---:R0:W-:Y:S04]  /*5a030*/  STS.U8 [R17+UR4+0xaa0], R54 ;  /* 0x000aa03611007988 */ /* 0x0041e80008000004 */
        /* <DEDUP_REMOVED lines=371> */
[----:B------:R-:W-:Y:S04]  /*5b770*/  STS.U8 [R17+UR4+0x6a60], R54 ;  /* 0x006a603611007988 */ /* 0x000fe80008000004 */
[----:B------:R-:W-:Y:S04]  /*5b780*/  STS.U8 [R17+UR4+0x6a00], R58 ;  /* 0x006a003a11007988 */ /* 0x000fe80008000004 */
[----:B--2---:R-:W-:Y:S04]  /*5b790*/  STS.U8 [R17+UR4+0x6a20], R59 ;  /* 0x006a203b11007988 */ /* 0x004fe80008000004 */
[----:B---3--:R-:W-:Y:S04]  /*5b7a0*/  STS.U8 [R17+UR4+0x6ac0], R60 ;  /* 0x006ac03c11007988 */ /* 0x008fe80008000004 */
[----:B----4-:R-:W-:Y:S04]  /*5b7b0*/  STS.U8 [R17+UR4+0x6ae0], R30 ;  /* 0x006ae01e11007988 */ /* 0x010fe80008000004 */
[----:B------:R-:W-:Y:S04]  /*5b7c0*/  STS.U8 [R17+UR4+0x6a80], R19 ;  /* 0x006a801311007988 */ /* 0x000fe80008000004 */
[----:B------:R-:W-:Y:S04]  /*5b7d0*/  STS.U8 [R17+UR4+0x6aa0], R18 ;  /* 0x006aa01211007988 */ /* 0x000fe80008000004 */
[----:B------:R0:W-:Y:S04]  /*5b7e0*/  STS.U8 [R17+UR4+0x6e60], R16 ;  /* 0x006e601011007988 */ /* 0x0001e80008000004 */
[----:B------:R1:W-:Y:S04]  /*5b7f0*/  STS.U8 [R17+UR4+0x6e40], R15 ;  /* 0x006e400f11007988 */ /* 0x0003e80008000004 */
[----:B------:R2:W-:Y:S04]  /*5b800*/  STS.U8 [R17+UR4+0x6e20], R14 ;  /* 0x006e200e11007988 */ /* 0x0005e80008000004 */
[----:B------:R3:W-:Y:S04]  /*5b810*/  STS.U8 [R17+UR4+0x6e00], R13 ;  /* 0x006e000d11007988 */ /* 0x0007e80008000004 */
[----:B------:R4:W-:Y:S04]  /*5b820*/  STS.U8 [R17+UR4+0x6ee0], R12 ;  /* 0x006ee00c11007988 */ /* 0x0009e80008000004 */
[----:B0-----:R-:W4:Y:S04]  /*5b830*/  LDL.LU R16, [R1+0x1f24] ;  /* 0x001f240001107983 */ /* 0x001f280000300800 */
[----:B-1----:R-:W4:Y:S04]  /*5b840*/  LDL.LU R15, [R1+0x1f20] ;  /* 0x001f2000010f7983 */ /* 0x002f280000300800 */
[----:B--2---:R-:W2:Y:S04]  /*5b850*/  LDL.LU R14, [R1+0x1f1c] ;  /* 0x001f1c00010e7983 */ /* 0x004ea80000300800 */
[----:B---3--:R-:W3:Y:S04]  /*5b860*/  LDL.LU R13, [R1+0x1f18] ;  /* 0x001f1800010d7983 */ /* 0x008ee80000300800 */
[----:B------:R0:W-:Y:S04]  /*5b870*/  STS.U8 [R17+UR4+0x6ec0], R61 ;  /* 0x006ec03d11007988 */ /* 0x0001e80008000004 */
[----:B------:R1:W-:Y:S04]  /*5b880*/  STS.U8 [R17+UR4+0x6ea0], R31 ;  /* 0x006ea01f11007988 */ /* 0x0003e80008000004 */
[----:B----4-:R-:W4:Y:S04]  /*5b890*/  LDL.LU R12, [R1+0x1f14] ;  /* 0x001f1400010c7983 */ /* 0x010f280000300800 */
        /* <DEDUP_REMOVED lines=8> */
[----:B------:R0:W-:Y:S04]  /*5b920*/  STS.U8 [R17+UR4+0x7260], R51 ;  /* 0x0072603311007988 */ /* 0x0001e80008000004 */
[----:B------:R-:W4:Y:S04]  /*5b930*/  LDL.LU R55, [R1+0x1ea0] ;  /* 0x001ea00001377983 */ /* 0x000f280000300800 */
[----:B------:R1:W-:Y:S04]  /*5b940*/  STS.U8 [R17+UR4+0x7280], R49 ;  /* 0x0072803111007988 */ /* 0x0003e80008000004 */
[----:B------:R-:W4:Y:S04]  /*5b950*/  LDL.LU R53, [R1+0x1e9c] ;  /* 0x001e9c0001357983 */ /* 0x000f280000300800 */
[----:B------:R-:W-:Y:S04]  /*5b960*/  STS.U8 [R17+UR4+0x72a0], R47 ;  /* 0x0072a02f11007988 */ /* 0x000fe80008000004 */
[----:B------:R1:W-:Y:S04]  /*5b970*/  STS.U8 [R17+UR4+0x72c0], R45 ;  /* 0x0072c02d11007988 */ /* 0x0003e80008000004 */
[----:B------:R1:W-:Y:S04]  /*5b980*/  STS.U8 [R17+UR4+0x72e0], R2 ;  /* 0x0072e00211007988 */ /* 0x0003e80008000004 */
[----:B0-----:R-:W4:Y:S04]  /*5b990*/  LDL.LU R51, [R1+0x1e98] ;  /* 0x001e980001337983 */ /* 0x001f280000300800 */
[----:B-1----:R-:W4:Y:S04]  /*5b9a0*/  LDL.LU R49, [R1+0x1e94] ;  /* 0x001e940001317983 */ /* 0x002f280000300800 */
[----:B------:R0:W-:Y:S04]  /*5b9b0*/  STS.U8 [R17+UR4+0x7620], R11 ;  /* 0x0076200b11007988 */ /* 0x0001e80008000004 */
        /* <DEDUP_REMOVED lines=15> */
[----:B-1----:R-:W4:Y:S04]  /*5bab0*/  LDL.LU R5, [R1+0x1dd0] ;  /* 0x001dd00001057983 */ /* 0x002f280000300800 */
[----:B0-----:R-:W4:Y:S04]  /*5bac0*/  LDL.LU R4, [R1+0x1dcc] ;  /* 0x001dcc0001047983 */ /* 0x001f280000300800 */
[----:B------:R-:W-:Y:S04]  /*5bad0*/  STS.U8 [R17+UR4+0x7a40], R44 ;  /* 0x007a402c11007988 */ /* 0x000fe80008000004 */
[----:B------:R-:W-:Y:S04]  /*5bae0*/  STS.U8 [R17+UR4+0x7a60], R42 ;  /* 0x007a602a11007988 */ /* 0x000fe80008000004 */
[----:B------:R-:W-:Y:S04]  /*5baf0*/  STS.U8 [R17+UR4+0x7a00], R40 ;  /* 0x007a002811007988 */ /* 0x000fe80008000004 */
[----:B------:R-:W-:Y:S04]  /*5bb00*/  STS.U8 [R17+UR4+0x7a20], R38 ;  /* 0x007a202611007988 */ /* 0x000fe80008000004 */
[----:B------:R-:W-:Y:S04]  /*5bb10*/  STS.U8 [R17+UR4+0x7ac0], R36 ;  /* 0x007ac02411007988 */ /* 0x000fe80008000004 */
[----:B------:R-:W-:Y:S04]  /*5bb20*/  STS.U8 [R17+UR4+0x7ae0], R34 ;  /* 0x007ae02211007988 */ /* 0x000fe80008000004 */
[----:B------:R-:W-:Y:S04]  /*5bb30*/  STS.U8 [R17+UR4+0x7a80], R32 ;  /* 0x007a802011007988 */ /* 0x000fe80008000004 */
[----:B------:R-:W-:Y:S01]  /*5bb40*/  STS.U8 [R17+UR4+0x7aa0], R3 ;  /* 0x007aa00311007988 */ /* 0x000fe20008000004 */
[----:B------:R-:W-:-:S03]  /*5bb50*/  LOP3.LUT R47, R0, 0x1f, RZ, 0xc0, !PT ;  /* 0x0000001f002f7812 */ /* 0x000fc600078ec0ff */
[----:B------:R-:W-:Y:S04]  /*5bb60*/  STS.U8 [R17+UR4+0x7e60], R28 ;  /* 0x007e601c11007988 */ /* 0x000fe80008000004 */
[----:B------:R-:W4:Y:S04]  /*5bb70*/  LDL.LU R54, [R1+0x1dc8] ;  /* 0x001dc80001367983 */ /* 0x000f280000300800 */
[----:B------:R-:W-:Y:S04]  /*5bb80*/  STS.U8 [R17+UR4+0x7e40], R29 ;  /* 0x007e401d11007988 */ /* 0x000fe80008000004 */
[----:B------:R-:W4:Y:S04]  /*5bb90*/  LDL.LU R58, [R1+0x1d64] ;  /* 0x001d6400013a7983 */ /* 0x000f280000300800 */
[----:B------:R-:W-:Y:S04]  /*5bba0*/  STS.U8 [R17+UR4+0x7e20], R33 ;  /* 0x007e202111007988 */ /* 0x000fe80008000004 */
[----:B------:R-:W4:Y:S04]  /*5bbb0*/  LDL.LU R59, [R1+0x1d60] ;  /* 0x001d6000013b7983 */ /* 0x000f280000300800 */
[----:B------:R-:W-:Y:S01]  /*5bbc0*/  STS.U8 [R17+UR4+0x7e00], R35 ;  /* 0x007e002311007988 */ /* 0x000fe20008000004 */
[----:B------:R-:W-:-:S03]  /*5bbd0*/  LOP3.LUT R0, R47, 0x18, RZ, 0x3c, !PT ;  /* 0x000000182f007812 */ /* 0x000fc600078e3cff */
[----:B------:R-:W4:Y:S04]  /*5bbe0*/  LDL.LU R60, [R1+0x1d5c] ;  /* 0x001d5c00013c7983 */ /* 0x000f280000300800 */
[----:B------:R-:W-:Y:S04]  /*5bbf0*/  STS.U8 [R17+UR4+0x7ee0], R37 ;  /* 0x007ee02511007988 */ /* 0x000fe80008000004 */
[----:B------:R-:W4:Y:S04]  /*5bc00*/  LDL.LU R30, [R1+0x1d58] ;  /* 0x001d5800011e7983 */ /* 0x000f280000300800 */
[----:B------:R-:W-:Y:S04]  /*5bc10*/  STS.U8 [R17+UR4+0x7ec0], R39 ;  /* 0x007ec02711007988 */ /* 0x000fe80008000004 */
[----:B------:R-:W4:Y:S04]  /*5bc20*/  LDL.LU R19, [R1+0x1d54] ;  /* 0x001d540001137983 */ /* 0x000f280000300800 */
[----:B------:R-:W-:Y:S04]  /*5bc30*/  STS.U8 [R17+UR4+0x7ea0], R41 ;  /* 0x007ea02911007988 */ /* 0x000fe80008000004 */
        /* <DEDUP_REMOVED lines=8> */
[----:B0-----:R-:W4:Y:S04]  /*5bcc0*/  LDL.LU R16, [R1+0x1d48] ;  /* 0x001d480001107983 */ /* 0x001f280000300800 */
[----:B-1----:R-:W4:Y:S04]  /*5bcd0*/  LDL.LU R15, [R1+0x1ce4] ;  /* 0x001ce400010f7983 */ /* 0x002f280000300800 */
[----:B--2---:R-:W2:Y:S04]  /*5bce0*/  LDL.LU R14, [R1+0x1ce0] ;  /* 0x001ce000010e7983 */ /* 0x004ea80000300800 */
[----:B---3--:R-:W3:Y:S04]  /*5bcf0*/  LDL.LU R13, [R1+0x1cdc] ;  /* 0x001cdc00010d7983 */ /* 0x008ee80000300800 */
        /* <DEDUP_REMOVED lines=9> */
[----:B------:R0:W-:Y:S04]  /*5bd90*/  STS.U8 [R0+UR4+0x760], R53 ;  /* 0x0007603500007988 */ /* 0x0001e80008000004 */
[----:B------:R-:W4:Y:S04]  /*5bda0*/  LDL.LU R56, [R1+0x1cc8] ;  /* 0x001cc80001387983 */ /* 0x000f280000300800 */
        /* <DEDUP_REMOVED lines=21> */
[----:B0-----:R-:W4:Y:S04]  /*5bf00*/  LDL.LU R7, [R1+0x1bdc] ;  /* 0x001bdc0001077983 */ /* 0x001f280000300800 */
[----:B-1----:R-:W4:Y:S04]  /*5bf10*/  LDL.LU R6, [R1+0x1bd8] ;  /* 0x001bd80001067983 */ /* 0x002f280000300800 */
[----:B------:R0:W-:Y:S04]  /*5bf20*/  STS.U8 [R0+UR4+0xb80], R4 ;  /* 0x000b800400007988 */ /* 0x0001e80008000004 */
[----:B------:R-:W4:Y:S04]  /*5bf30*/  LDL.LU R5, [R1+0x1bd4] ;  /* 0x001bd40001057983 */ /* 0x000f280000300800 */
[----:B0-----:R-:W4:Y:S04]  /*5bf40*/  LDL.LU R4, [R1+0x1bd0] ;  /* 0x001bd00001047983 */ /* 0x001f280000300800 */
        /* <DEDUP_REMOVED lines=13> */
[----:B0-----:R-:W4:Y:S04]  /*5c020*/  LDL.LU R19, [R1+0x1b3c] ;  /* 0x001b3c0001137983 */ /* 0x001f280000300800 */
[----:B-1----:R-:W4:Y:S04]  /*5c030*/  LDL.LU R18, [R1+0x1b38] ;  /* 0x001b380001127983 */ /* 0x002f280000300800 */
[----:B------:R-:W4:Y:S04]  /*5c040*/  LDL.LU R17, [R1+0x1b34] ;  /* 0x001b340001117983 */ /* 0x000f280000300800 */
        /* <DEDUP_REMOVED lines=298> */
[----:B------:R-:W-:Y:S04]  /*5d2f0*/  STS.U8 [R0+UR4+0x5b80], R30 ;  /* 0x005b801e00007988 */ /* 0x000fe80008000004 */
[----:B0-----:R-:W4:Y:S04]  /*5d300*/  LDL.LU R54, [R1+0x1b4] ;  /* 0x0001b40001367983 */ /* 0x001f280000300800 */
[----:B-1----:R-:W4:Y:S04]  /*5d310*/  LDL.LU R58, [R1+0x1b0] ;  /* 0x0001b000013a7983 */ /* 0x002f280000300800 */
[----:B------:R-:W4:Y:S04]  /*5d320*/  LDL.LU R59, [R1+0x1ac] ;  /* 0x0001ac00013b7983 */ /* 0x000f280000300800 */
[----:B------:R-:W4:Y:S04]  /*5d330*/  LDL.LU R60, [R1+0x1a8] ;  /* 0x0001a800013c7983 */ /* 0x000f280000300800 */
[----:B------:R0:W-:Y:S04]  /*5d340*/  STS.U8 [R0+UR4+0x5ba0], R19 ;  /* 0x005ba01300007988 */ /* 0x0001e80008000004 */
[----:B------:R1:W-:Y:S04]  /*5d350*/  STS.U8 [R0+UR4+0x5f60], R18 ;  /* 0x005f601200007988 */ /* 0x0003e80008000004 */
[----:B------:R1:W-:Y:S04]  /*5d360*/  STS.U8 [R0+UR4+0x5f40], R17 ;  /* 0x005f401100007988 */ /* 0x0003e80008000004 */
[----:B0-----:R-:W4:Y:S04]  /*5d370*/  LDL.LU R19, [R1+0x1a4] ;  /* 0x0001a40001137983 */ /* 0x001f280000300800 */
[----:B------:R-:W4:Y:S04]  /*5d380*/  LDL.LU R30, [R1+0x1a0] ;  /* 0x0001a000011e7983 */ /* 0x000f280000300800 */
        /* <DEDUP_REMOVED lines=73> */
[----:B----4-:R-:W4:Y:S04]  /*5d820*/  LDL.LU R12, [R1+0x59d0] ;  /* 0x0059d000010c7983 */ /* 0x010f280000300800 */
[----:B------:R0:W-:Y:S04]  /*5d830*/  STS.U8 [R0+UR4+0x6fa0], R61 ;  /* 0x006fa03d00007988 */ /* 0x0001e80008000004 */
[----:B------:R1:W-:Y:S04]  /*5d840*/  STS.U8 [R0+UR4+0x6f80], R31 ;  /* 0x006f801f00007988 */ /* 0x0003e80008000004 */
[----:B------:R1:W-:Y:S04]  /*5d850*/  STS.U8 [R0+UR4+0x7300], R57 ;  /* 0x0073003900007988 */ /* 0x0003e80008000004 */
[----:B------:R1:W-:Y:S04]  /*5d860*/  STS.U8 [R0+UR4+0x7320], R56 ;  /* 0x0073203800007988 */ /* 0x0003e80008000004 */
[----:B------:R1:W-:Y:S04]  /*5d870*/  STS.U8 [R0+UR4+0x7340], R55 ;  /* 0x0073403700007988 */ /* 0x0003e80008000004 */
[----:B0-----:R-:W2:Y:S04]  /*5d880*/  LDL.LU R61, [R1+0x59cc] ;  /* 0x0059cc00013d7983 */ /* 0x001ea80000300800 */
[----:B-1----:R-:W3:Y:S04]  /*5d890*/  LDL.LU R31, [R1+0x59c8] ;  /* 0x0059c800011f7983 */ /* 0x002ee80000300800 */
[----:B------:R-:W4:Y:S04]  /*5d8a0*/  LDL.LU R57, [R1+0x59c4] ;  /* 0x0059c40001397983 */ /* 0x000f280000300800 */
[----:B------:R-:W2:Y:S04]  /*5d8b0*/  LDL.LU R56, [R1+0x59c0] ;  /* 0x0059c00001387983 */ /* 0x000ea80000300800 */
[----:B------:R-:W4:Y:S04]  /*5d8c0*/  LDL.LU R55, [R1+0x59bc] ;  /* 0x0059bc0001377983 */ /* 0x000f280000300800 */
[----:B------:R0:W-:Y:S04]  /*5d8d0*/  STS.U8 [R0+UR4+0x7360], R53 ;  /* 0x0073603500007988 */ /* 0x0001e80008000004 */
[----:B------:R1:W-:Y:S04]  /*5d8e0*/  STS.U8 [R0+UR4+0x7380], R51 ;  /* 0x0073803300007988 */ /* 0x0003e80008000004 */
[----:B------:R1:W-:Y:S04]  /*5d8f0*/  STS.U8 [R0+UR4+0x73a0], R49 ;  /* 0x0073a03100007988 */ /* 0x0003e80008000004 */
[----:B------:R1:W-:Y:S04]  /*5d900*/  STS.U8 [R0+UR4+0x73c0], R45 ;  /* 0x0073c02d00007988 */ /* 0x0003e80008000004 */
[----:B------:R1:W-:Y:S04]  /*5d910*/  STS.U8 [R0+UR4+0x73e0], R2 ;  /* 0x0073e00200007988 */ /* 0x0003e80008000004 */
[----:B0-----:R-:W2:Y:S04]  /*5d920*/  LDL.LU R53, [R1+0x59b8] ;  /* 0x0059b80001357983 */ /* 0x001ea80000300800 */
[----:B-1----:R-:W4:Y:S04]  /*5d930*/  LDL.LU R51, [R1+0x59b4] ;  /* 0x0059b40001337983 */ /* 0x002f280000300800 */
[----:B------:R-:W2:Y:S04]  /*5d940*/  LDL.LU R49, [R1+0x59b0] ;  /* 0x0059b00001317983 */ /* 0x000ea80000300800 */
[----:B------:R-:W4:Y:S04]  /*5d950*/  LDL.LU R45, [R1+0x59ac] ;  /* 0x0059ac00012d7983 */ /* 0x000f280000300800 */
[----:B------:R-:W2:Y:S04]  /*5d960*/  LDL.LU R2, [R1+0x59a8] ;  /* 0x0059a80001027983 */ /* 0x000ea80000300800 */
        /* <DEDUP_REMOVED lines=15> */
[----:B0-----:R-:W4:Y:S01]  /*5da60*/  LDL.LU R4, [R1+0x5988] ;  /* 0x0059880001047983 */ /* 0x001f220000300800 */
[----:B------:R-:W-:-:S02]  /*5da70*/  LOP3.LUT R47, R47, 0x60, RZ, 0xfc, !PT ;  /* 0x000000602f2f7812 */ /* 0x000fc400078efcff */
[----:B---3--:R-:W-:Y:S02]  /*5da80*/  PRMT R31, RZ, 0x7610, R31 ;  /* 0x00007610ff1f7816 */ /* 0x008fe4000000001f */
[-C--:B--2---:R-:W-:Y:S01]  /*5da90*/  ISETP.GE.AND P3, PT, R47, R2.reuse, PT ;  /* 0x000000022f00720c */ /* 0x084fe20003f66270 */
[----:B----4-:R0:W-:Y:S04]  /*5daa0*/  STS.U8 [R0+UR4+0x7b40], R4 ;  /* 0x007b400400007988 */ /* 0x0101e80008000004 */
[----:B------:R1:W-:Y:S04]  /*5dab0*/  STS.U8 [R0+UR4+0x7b60], R5 ;  /* 0x007b600500007988 */ /* 0x0003e80008000004 */
[----:B0-----:R-:W2:Y:S04]  /*5dac0*/  LDL R4, [R1+0x5468] ;  /* 0x0054680001047983 */ /* 0x001ea80000100800 */
[----:B-1----:R-:W2:Y:S04]  /*5dad0*/  LDL R5, [R1+0x5464] ;  /* 0x0054640001057983 */ /* 0x002ea80000100800 */
[----:B------:R-:W3:Y:S04]  /*5dae0*/  LDL.LU R47, [R1+0x5984] ;  /* 0x00598400012f7983 */ /* 0x000ee80000300800 */
[----:B------:R0:W-:Y:S04]  /*5daf0*/  STL.S16 [R1+0xd0c], R31 ;  /* 0x000d0c1f01007387 */ /* 0x0001e80000100600 */
[----:B0-----:R-:W4:Y:S04]  /*5db00*/  LDL.LU R31, [R1+0x5980] ;  /* 0x00598000011f7983 */ /* 0x001f280000300800 */
[----:B------:R-:W-:Y:S04]  /*5db10*/  STS.U8 [R0+UR4+0x7b00], R6 ;  /* 0x007b000600007988 */ /* 0x000fe80008000004 */
[----:B------:R-:W-:Y:S04]  /*5db20*/  STS.U8 [R0+UR4+0x7b20], R7 ;  /* 0x007b200700007988 */ /* 0x000fe80008000004 */
[----:B------:R-:W-:Y:S04]  /*5db30*/  STS.U8 [R0+UR4+0x7bc0], R8 ;  /* 0x007bc00800007988 */ /* 0x000fe80008000004 */
[----:B------:R-:W-:Y:S04]  /*5db40*/  STS.U8 [R0+UR4+0x7be0], R9 ;  /* 0x007be00900007988 */ /* 0x000fe80008000004 */
[----:B------:R-:W-:Y:S04]  /*5db50*/  STS.U8 [R0+UR4+0x7b80], R10 ;  /* 0x007b800a00007988 */ /* 0x000fe80008000004 */
[----:B------:R-:W-:Y:S04]  /*5db60*/  STS.U8 [R0+UR4+0x7ba0], R11 ;  /* 0x007ba00b00007988 */ /* 0x000fe80008000004 */
[----:B------:R-:W-:Y:S01]  /*5db70*/  STS.U8 [R0+UR4+0x7f60], R45 ;  /* 0x007f602d00007988 */ /* 0x000fe20008000004 */
[----:B------:R-:W-:-:S02]  /*5db80*/  ISETP.GE.AND P1, PT, R30, R2, PT ;  /* 0x000000021e00720c */ /* 0x000fc40003f26270 */
[----:B------:R-:W-:Y:S01]  /*5db90*/  ISETP.GE.AND P2, PT, R30, R2, PT ;  /* 0x000000021e00720c */ /* 0x000fe20003f46270 */
[----:B---3--:R-:W-:Y:S04]  /*5dba0*/  STS.U8 [R0+UR4+0x7f40], R47 ;  /* 0x007f402f00007988 */ /* 0x008fe80008000004 */
[----:B------:R-:W-:Y:S04]  /*5dbb0*/  STS.U8 [R0+UR4+0x7f20], R49 ;  /* 0x007f203100007988 */ /* 0x000fe80008000004 */
[----:B------:R-:W-:Y:S04]  /*5dbc0*/  STS.U8 [R0+UR4+0x7f00], R51 ;  /* 0x007f003300007988 */ /* 0x000fe80008000004 */
[----:B------:R-:W-:Y:S04]  /*5dbd0*/  STS.U8 [R0+UR4+0x7fe0], R53 ;  /* 0x007fe03500007988 */ /* 0x000fe80008000004 */
[----:B------:R-:W-:Y:S04]  /*5dbe0*/  STS.U8 [R0+UR4+0x7fc0], R55 ;  /* 0x007fc03700007988 */ /* 0x000fe80008000004 */
[----:B------:R-:W-:Y:S04]  /*5dbf0*/  STS.U8 [R0+UR4+0x7fa0], R56 ;  /* 0x007fa03800007988 */ /* 0x000fe80008000004 */
[----:B------:R0:W-:Y:S01]  /*5dc00*/  STS.U8 [R0+UR4+0x7f80], R57 ;  /* 0x007f803900007988 */ /* 0x0001e20008000004 */
[----:B----4-:R-:W-:-:S02]  /*5dc10*/  PRMT R31, RZ, 0x7610, R31 ;  /* 0x00007610ff1f7816 */ /* 0x010fc4000000001f */
[----:B0-----:R-:W-:Y:S02]  /*5dc20*/  LOP3.LUT R0, R30, 0x20, RZ, 0xfc, !PT ;  /* 0x000000201e007812 */ /* 0x001fe400078efcff */
[----:B------:R-:W3:Y:S04]  /*5dc30*/  LDL.LU R30, [R1+0x597c] ;  /* 0x00597c00011e7983 */ /* 0x000ee80000300800 */
[----:B------:R0:W-:Y:S01]  /*5dc40*/  STL.S16 [R1+0xd08], R31 ;  /* 0x000d081f01007387 */ /* 0x0001e20000100600 */
[----:B------:R-:W-:-:S03]  /*5dc50*/  ISETP.GE.AND P0, PT, R0, R2, PT ;  /* 0x000000020000720c */ /* 0x000fc60003f06270 */
[----:B0-----:R-:W4:Y:S04]  /*5dc60*/  LDL.LU R31, [R1+0x5978] ;  /* 0x00597800011f7983 */ /* 0x001f280000300800 */
[----:B------:R-:W3:Y:S04]  /*5dc70*/  LDL.LU R0, [R1+0x5974] ;  /* 0x0059740001007983 */ /* 0x000ee80000300800 */
[----:B------:R0:W-:Y:S04]  /*5dc80*/  STL [R1+0x606c], R2 ;  /* 0x00606c0201007387 */ /* 0x0001e80000100800 */
[----:B0-----:R-:W2:Y:S04]  /*5dc90*/  LDL R2, [R1+0xd0c] ;  /* 0x000d0c0001027983 */ /* 0x001ea80000100800 */
        /* <DEDUP_REMOVED lines=103> */
[----:B------:R-:W-:Y:S06]  /*5e310*/  BAR.SYNC.DEFER_BLOCKING 0x0 ;  /* 0x0000000000007b1d */ /* 0x000fec0000010000 */
        /* <DEDUP_REMOVED lines=24> */
[----:B--2---:R-:W2:Y:S04]  /*5e4a0*/  @!P3 LDG.E.U8 R2, desc[UR30][R4.64] ;  /* 0x0000001e0402b981 */ /* 0x004ea8000c1e1100 */
        /* <DEDUP_REMOVED lines=241> */
[----:B0-----:R-:W2:Y:S04]  /*5f3c0*/  LDL R29, [R1+0xd08] ;  /* 0x000d0800011d7983 */ /* 0x001ea80000100800 */
[----:B----4-:R-:W-:Y:S04]  /*5f3d0*/  STL [R1+0x5aa4], R31 ;  /* 0x005aa41f01007387 */ /* 0x010fe80000100800 */
[----:B------:R0:W-:Y:S04]  /*5f3e0*/  STL [R1+0x5e74], R31 ;  /* 0x005e741f01007387 */ /* 0x0001e80000100800 */
[----:B---3--:R-:W-:Y:S04]  /*5f3f0*/  STL [R1+0x5aa0], R30 ;  /* 0x005aa01e01007387 */ /* 0x008fe80000100800 */
        /* <DEDUP_REMOVED lines=54> */
[----:B--2---:R1:W-:Y:S01]  /*5f760*/  @!P3 STL [R1+0xd0c], R2 ;  /* 0x000d0c020100b387 */ /* 0x0043e20000100800 */
[----:B------:R-:W-:Y:S01]  /*5f770*/  PRMT R3, RZ, 0x7610, R3 ;  /* 0x00007610ff037816 */ /* 0x000fe20000000003 */
[----:B0-----:R-:W0:Y:S02]  /*5f780*/  S2R R31, SR_TID.X ;  /* 0x00000000001f7919 */ /* 0x001e240000002100 */
[----:B-1----:R-:W2:Y:S04]  /*5f790*/  LDL.LU R2, [R1+0x606c] ;  /* 0x00606c0001027983 */ /* 0x002ea80000300800 */
[----:B------:R-:W3:Y:S04]  /*5f7a0*/  LDL R4, [R1+0x242c] ;  /* 0x00242c0001047983 */ /* 0x000ee80000100800 */
[----:B------:R-:W3:Y:S01]  /*5f7b0*/  LDL R5, [R1+0x4408] ;  /* 0x0044080001057983 */ /* 0x000ee20000100800 */
[----:B0-----:R-:W-:-:S04]  /*5f7c0*/  LOP3.LUT R31, R31, 0x1f, RZ, 0xc0, !PT ;  /* 0x0000001f1f1f7812 */ /* 0x001fc800078ec0ff */
[----:B------:R-:W-:Y:S02]  /*5f7d0*/  LOP3.LUT R31, R31, 0x20, RZ, 0xfc, !PT ;  /* 0x000000201f1f7812 */ /* 0x000fe400078efcff */
[----:B---3--:R-:W-:-:S04]  /*5f7e0*/  @!P1 LOP3.LUT R5, R5, R4, RZ, 0x3c, !PT ;  /* 0x0000000405059212 */ /* 0x008fc800078e3cff */
[----:B------:R-:W-:-:S04]  /*5f7f0*/  @!P1 LOP3.LUT R4, R5, R4, RZ, 0x3c, !PT ;  /* 0x0000000405049212 */ /* 0x000fc800078e3cff */
[----:B------:R-:W-:-:S05]  /*5f800*/  @!P1 LOP3.LUT R5, R5, R4, RZ, 0x3c, !PT ;  /* 0x0000000405059212 */ /* 0x000fca00078e3cff */
[----:B------:R-:W3:Y:S04]  /*5f810*/  @!P1 LDG.E.U8 R29, desc[UR30][R4.64] ;  /* 0x0000001e041d9981 */ /* 0x000ee8000c1e1100 */
[----:B---3--:R0:W-:Y:S04]  /*5f820*/  @!P1 STL [R1+0xd08], R29 ;  /* 0x000d081d01009387 */ /* 0x0081e80000100800 */
[----:B0-----:R-:W3:Y:S04]  /*5f830*/  LDL.LU R29, [R1+0x6068] ;  /* 0x00606800011d7983 */ /* 0x001ee80000300800 */
[----:B------:R-:W4:Y:S04]  /*5f840*/  LDL R4, [R1+0x53b4] ;  /* 0x0053b40001047983 */ /* 0x000f280000100800 */
[----:B------:R-:W4:Y:S02]  /*5f850*/  LDL R5, [R1+0x53d8] ;  /* 0x0053d80001057983 */ /* 0x000f240000100800 */
[----:B----4-:R-:W-:-:S04]  /*5f860*/  @!P2 LOP3.LUT R5, R5, R4, RZ, 0x3c, !PT ;  /* 0x000000040505a212 */ /* 0x010fc800078e3cff */
[----:B------:R-:W-:-:S04]  /*5f870*/  @!P2 LOP3.LUT R4, R5, R4, RZ, 0x3c, !PT ;  /* 0x000000040504a212 */ /* 0x000fc800078e3cff */
[----:B------:R-:W-:-:S05]  /*5f880*/  @!P2 LOP3.LUT R5, R5, R4, RZ, 0x3c, !PT ;  /* 0x000000040505a212 */ /* 0x000fca00078e3cff */
[----:B------:R-:W4:Y:S04]  /*5f890*/  @!P2 LDG.E.U8 R3, desc[UR30][R4.64] ;  /* 0x0000001e0403a981 */ /* 0x000f28000c1e1100 */
[----:B----4-:R0:W-:Y:S04]  /*5f8a0*/  STL [R1+0xd04], R3 ;  /* 0x000d040301007387 */ /* 0x0101e80000100800 */
[----:B0-----:R-:W4:Y:S04]  /*5f8b0*/  LDL.LU R3, [R1+0x6064] ;  /* 0x0060640001037983 */ /* 0x001f280000300800 */
[----:B------:R-:W2:Y:S04]  /*5f8c0*/  LDL R4, [R1+0x539c] ;  /* 0x00539c0001047983 */ /* 0x000ea80000100800 */
[----:B------:R-:W2:Y:S01]  /*5f8d0*/  LDL R5, [R1+0x53d4] ;  /* 0x0053d40001057983 */ /* 0x000ea20000100800 */
[----:B---3--:R-:W-:-:S02]  /*5f8e0*/  PRMT R29, RZ, 0x7610, R29 ;  /* 0x00007610ff1d7816 */ /* 0x008fc4000000001d */
[----:B--2---:R-:W-:-:S04]  /*5f8f0*/  @!P0 LOP3.LUT R5, R5, R4, RZ, 0x3c, !PT ;  /* 0x0000000405058212 */ /* 0x004fc800078e3cff */
[----:B------:R-:W-:-:S04]  /*5f900*/  @!P0 LOP3.LUT R4, R5, R4, RZ, 0x3c, !PT ;  /* 0x0000000405048212 */ /* 0x000fc800078e3cff */
[----:B------:R-:W-:-:S05]  /*5f910*/  @!P0 LOP3.LUT R5, R5, R4, RZ, 0x3c, !PT ;  /* 0x0000000405058212 */ /* 0x000fca00078e3cff */
[----:B------:R-:W2:Y:S01]  /*5f920*/  @!P0 LDG.E.U8 R29, desc[UR30][R4.64] ;  /* 0x0000001e041d8981 */ /* 0x000ea2000c1e1100 */
[----:B------:R-:W-:-:S03]  /*5f930*/  ISETP.GE.AND P3, PT, R31, R2, PT ;  /* 0x000000021f00720c */ /* 0x000fc60003f66270 */
[----:B--2---:R0:W-:Y:S04]  /*5f940*/  STL [R1+0xd00], R29 ;  /* 0x000d001d01007387 */ /* 0x0041e80000100800 */
[----:B0-----:R-:W2:Y:S04]  /*5f950*/  LDL.LU R29, [R1+0x6060] ;  /* 0x00606000011d7983 */ /* 0x001ea80000300800 */
[----:B------:R-:W3:Y:S04]  /*5f960*/  LDL R4, [R1+0x537c] ;  /* 0x00537c0001047983 */ /* 0x000ee80000100800 */
[----:B------:R-:W3:Y:S01]  /*5f970*/  LDL R5, [R1+0x53b0] ;  /* 0x0053b00001057983 */ /* 0x000ee20000100800 */
[----:B----4-:R-:W-:-:S02]  /*5f980*/  PRMT R3, RZ, 0x7610, R3 ;  /* 0x00007610ff037816 */ /* 0x010fc40000000003 */
[----:B---3--:R-:W-:-:S04]  /*5f990*/  @!P3 LOP3.LUT R5, R5, R4, RZ, 0x3c, !PT ;  /* 0x000000040505b212 */ /* 0x008fc800078e3cff */
[----:B------:R-:W-:-:S04]  /*5f9a0*/  @!P3 LOP3.LUT R4, R5, R4, RZ, 0x3c, !PT ;  /* 0x000000040504b212 */ /* 0x000fc800078e3cff */
[----:B------:R-:W-:-:S05]  /*5f9b0*/  @!P3 LOP3.LUT R5, R5, R4, RZ, 0x3c, !PT ;  /* 0x000000040505b212 */ /* 0x000fca00078e3cff */
[----:B------:R-:W3:Y:S01]  /*5f9c0*/  @!P3 LDG.E.U8 R3, desc[UR30][R4.64] ;  /* 0x0000001e0403b981 */ /* 0x000ee2000c1e1100 */
[----:B------:R-:W-:-:S03]  /*5f9d0*/  ISETP.GE.AND P1, PT, R31, R2, PT ;  /* 0x000000021f00720c */ /* 0x000fc60003f26270 */
[----:B---3--:R0:W-:Y:S04]  /*5f9e0*/  STL [R1+0xcec], R3 ;  /* 0x000cec0301007387 */ /* 0x0081e80000100800 */
[----:B0-----:R-:W3:Y:S04]  /*5f9f0*/  LDL.LU R3, [R1+0x605c] ;  /* 0x00605c0001037983 */ /* 0x001ee80000300800 */
[----:B------:R-:W4:Y:S04]  /*5fa00*/  LDL R4, [R1+0x535c] ;  /* 0x00535c0001047983 */ /* 0x000f280000100800 */
[----:B------:R-:W4:Y:S01]  /*5fa10*/  LDL R5, [R1+0x5394] ;  /* 0x0053940001057983 */ /* 0x000f220000100800 */
[----:B--2---:R-:W-:-:S02]  /*5fa20*/  PRMT R29, RZ, 0x7610, R29 ;  /* 0x00007610ff1d7816 */ /* 0x004fc4000000001d */
[----:B----4-:R-:W-:-:S04]  /*5fa30*/  @!P1 LOP3.LUT R5, R5, R4, RZ, 0x3c, !PT ;  /* 0x0000000405059212 */ /* 0x010fc800078e3cff */
[----:B------:R-:W-:-:S04]  /*5fa40*/  @!P1 LOP3.LUT R4, R5, R4, RZ, 0x3c, !PT ;  /* 0x0000000405049212 */ /* 0x000fc800078e3cff */
[----:B------:R-:W-:-:S05]  /*5fa50*/  @!P1 LOP3.LUT R5, R5, R4, RZ, 0x3c, !PT ;  /* 0x0000000405059212 */ /* 0x000fca00078e3cff */
[----:B------:R-:W2:Y:S01]  /*5fa60*/  @!P1 LDG.E.U8 R29, desc[UR30][R4.64] ;  /* 0x0000001e041d9981 */ /* 0x000ea2000c1e1100 */
[----:B------:R-:W-:-:S03]  /*5fa70*/  ISETP.GE.AND P2, PT, R31, R2, PT ;  /* 0x000000021f00720c */ /* 0x000fc60003f46270 */
[----:B--2---:R0:W-:Y:S04]  /*5fa80*/  STL [R1+0xce8], R29 ;  /* 0x000ce81d01007387 */ /* 0x0041e80000100800 */
[----:B0-----:R-:W2:Y:S04]  /*5fa90*/  LDL.LU R29, [R1+0x6058] ;  /* 0x00605800011d7983 */ /* 0x001ea80000300800 */
[----:B------:R-:W4:Y:S04]  /*5faa0*/  LDL R4, [R1+0x533c] ;  /* 0x00533c0001047983 */ /* 0x000f280000100800 */
[----:B------:R-:W4:Y:S01]  /*5fab0*/  LDL R5, [R1+0x5374] ;  /* 0x0053740001057983 */ /* 0x000f220000100800 */
[----:B---3--:R-:W-:-:S02]  /*5fac0*/  PRMT R3, RZ, 0x7610, R3 ;  /* 0x00007610ff037816 */ /* 0x008fc40000000003 */
[----:B----4-:R-:W-:-:S04]  /*5fad0*/  @!P2 LOP3.LUT R5, R5, R4, RZ, 0x3c, !PT ;  /* 0x000000040505a212 */ /* 0x010fc800078e3cff */
        /* <DEDUP_REMOVED lines=1188> */
[----:B------:R-:W-:-:S02]  /*64520*/  PRMT R6, RZ, 0x7610, R6 ;  /* 0x00007610ff067816 */ /* 0x000fc40000000006 */
[----:B----4-:R-:W-:-:S04]  /*64530*/  @!P1 LOP3.LUT R5, R5, R4, RZ, 0x3c, !PT ;  /* 0x0000000405059212 */ /* 0x010fc800078e3cff */
[----:B------:R-:W-:-:S04]  /*64540*/  @!P1 LOP3.LUT R4, R5, R4, RZ, 0x3c, !PT ;  /* 0x0000000405049212 */ /* 0x000fc800078e3cff */
[----:B------:R-:W-:-:S05]  /*64550*/  @!P1 LOP3.LUT R5, R5, R4, RZ, 0x3c, !PT ;  /* 0x0000000405059212 */ /* 0x000fca00078e3cff */
[----:B------:R0:W4:Y:S04]  /*64560*/  @!P1 LDG.E.U8 R6, desc[UR30][R4.64] ;  /* 0x0000001e04069981 */ /* 0x000128000c1e1100 */
[----:B------:R-:W0:Y:S04]  /*64570*/  LDL R4, [R1+0x44d4] ;  /* 0x0044d40001047983 */ /* 0x000e280000100800 */
[----:B------:R-:W0:Y:S01]  /*64580*/  LDL R5, [R1+0x44d8] ;  /* 0x0044d80001057983 */ /* 0x000e220000100800 */
[----:B------:R-:W-:Y:S02]  /*64590*/  ISETP.GE.AND P2, PT, R31, R2, PT ;  /* 0x000000021f00720c */ /* 0x000fe40003f46270 */
[----:B---3--:R-:W-:-:S11]  /*645a0*/  PRMT R3, RZ, 0x7610, R3 ;  /* 0x00007610ff037816 */ /* 0x008fd60000000003 */
[----:B0-----:R-:W-:-:S04]  /*645b0*/  @!P2 LOP3.LUT R5, R5, R4, RZ, 0x3c, !PT ;  /* 0x000000040505a212 */ /* 0x001fc800078e3cff */
[----:B------:R-:W-:-:S04]  /*645c0*/  @!P2 LOP3.LUT R4, R5, R4, RZ, 0x3c, !PT ;  /* 0x000000040504a212 */ /* 0x000fc800078e3cff */
[----:B------:R-:W-:-:S05]  /*645d0*/  @!P2 LOP3.LUT R5, R5, R4, RZ, 0x3c, !PT ;  /* 0x000000040505a212 */ /* 0x000fca00078e3cff */
[----:B------:R-:W3:Y:S04]  /*645e0*/  @!P2 LDG.E.U8 R3, desc[UR30][R4.64] ;  /* 0x0000001e0403a981 */ /* 0x000ee8000c1e1100 */
[----:B----4-:R-:W-:Y:S01]  /*645f0*/  STL [R1+0x5a8], R6 ;  /* 0x0005a80601007387 */ /* 0x010fe20000100800 */
        /* <DEDUP_REMOVED lines=10> */
[CC--:B------:R-:W-:Y:S02]  /*646a0*/  ISETP.GE.AND P3, PT, R31.reuse, R2.reuse, PT ;  /* 0x000000021f00720c */ /* 0x0c0fe40003f66270 */
[CC--:B------:R-:W-:Y:S02]  /*646b0*/  ISETP.GE.AND P1, PT, R31.reuse, R2.reuse, PT ;  /* 0x000000021f00720c */ /* 0x0c0fe40003f26270 */
[----:B------:R-:W-:Y:S02]  /*646c0*/  ISETP.GE.AND P2, PT, R31, R2, PT ;  /* 0x000000021f00720c */ /* 0x000fe40003f46270 */
[----:B------:R-:W4:Y:S04]  /*646d0*/  LDL.LU R31, [R1+0x5e74] ;  /* 0x005e7400011f7983 */ /* 0x000f280000300800 */
        /* <DEDUP_REMOVED lines=8> */
[----:B------:R-:W3:Y:S04]  /*64760*/  @!P3 LDG.E.U8 R3, desc[UR30][R4.64] ;  /* 0x0000001e0403b981 */ /* 0x000ee8000c1e1100 */
        /* <DEDUP_REMOVED lines=8> */
[----:B------:R-:W2:Y:S04]  /*647f0*/  @!P1 LDG.E.U8 R29, desc[UR30][R4.64] ;  /* 0x0000001e041d9981 */ /* 0x000ea8000c1e1100 */
        /* <DEDUP_REMOVED lines=9> */
[----:B------:R-:W0:Y:S03]  /*64890*/  S2R R6, SR_TID.X ;  /* 0x0000000000067919 */ /* 0x000e260000002100 */
[----:B---3--:R1:W-:Y:S04]  /*648a0*/  STL [R1+0x594], R3 ;  /* 0x0005940301007387 */ /* 0x0083e80000100800 */
[----:B-1----:R-:W3:Y:S04]  /*648b0*/  LDL.LU R3, [R1+0x5e64] ;  /* 0x005e640001037983 */ /* 0x002ee80000300800 */
[----:B------:R-:W4:Y:S04]  /*648c0*/  LDL R4, [R1+0x5398] ;  /* 0x0053980001047983 */ /* 0x000f280000100800 */
[----:B------:R-:W4:Y:S01]  /*648d0*/  LDL R5, [R1+0x53d0] ;  /* 0x0053d00001057983 */ /* 0x000f220000100800 */
[----:B0-----:R-:W-:-:S04]  /*648e0*/  LOP3.LUT R6, R6, 0x1f, RZ, 0xc0, !PT ;  /* 0x0000001f06067812 */ /* 0x001fc800078ec0ff */
[----:B------:R-:W-:-:S04]  /*648f0*/  LOP3.LUT R6, R6, 0x40, RZ, 0xfc, !PT ;  /* 0x0000004006067812 */ /* 0x000fc800078efcff */
[----:B------:R-:W-:Y:S02]  /*64900*/  ISETP.GE.AND P0, PT, R6, R2, PT ;  /* 0x000000020600720c */ /* 0x000fe40003f06270 */
[----:B--2---:R-:W-:-:S11]  /*64910*/  PRMT R29, RZ, 0x7610, R29 ;  /* 0x00007610ff1d7816 */ /* 0x004fd6000000001d */
        /* <DEDUP_REMOVED lines=1227> */
[----:B--2---:R-:W-:-:S11]  /*695d0*/  PRMT R29, RZ, 0x7610, R29 ;  /* 0x00007610ff1d7816 */ /* 0x004fd6000000001d */
[----:B0-----:R-:W-:-:S04]  /*695e0*/  @!P2 LOP3.LUT R5, R5, R4, RZ, 0x3c, !PT ;  /* 0x000000040505a212 */ /* 0x001fc800078e3cff */
[----:B------:R-:W-:-:S04]  /*695f0*/  @!P2 LOP3.LUT R4, R5, R4, RZ, 0x3c, !PT ;  /* 0x000000040504a212 */ /* 0x000fc800078e3cff */
[----:B------:R-:W-:-:S05]  /*69600*/  @!P2 LOP3.LUT R5, R5, R4, RZ, 0x3c, !PT ;  /* 0x000000040505a212 */ /* 0x000fca00078e3cff */
[----:B------:R-:W2:Y:S04]  /*69610*/  @!P2 LDG.E.U8 R29, desc[UR30][R4.64] ;  /* 0x0000001e041da981 */ /* 0x000ea8000c1e1100 */
[----:B----4-:R-:W-:Y:S01]  /*69620*/  STL [R1+0x380], R10 ;  /* 0x0003800a01007387 */ /* 0x010fe20000100800 */
        /* <DEDUP_REMOVED lines=40> */
[----:B------:R-:W0:Y:S03]  /*698b0*/  S2R R10, SR_TID.X ;  /* 0x00000000000a7919 */ /* 0x000e260000002100 */
[----:B--2---:R1:W-:Y:S04]  /*698c0*/  STL [R1+0x370], R29 ;  /* 0x0003701d01007387 */ /* 0x0043e80000100800 */
[----:B-1----:R-:W2:Y:S04]  /*698d0*/  LDL.LU R29, [R1+0x5c68] ;  /* 0x005c6800011d7983 */ /* 0x002ea80000300800 */
[----:B------:R-:W4:Y:S04]  /*698e0*/  LDL R4, [R1+0x53ac] ;  /* 0x0053ac0001047983 */ /* 0x000f280000100800 */
[----:B------:R-:W4:Y:S01]  /*698f0*/  LDL R5, [R1+0x53cc] ;  /* 0x0053cc0001057983 */ /* 0x000f220000100800 */
[----:B0-----:R-:W-:-:S04]  /*69900*/  LOP3.LUT R10, R10, 0x1f, RZ, 0xc0, !PT ;  /* 0x0000001f0a0a7812 */ /* 0x001fc800078ec0ff */
[----:B------:R-:W-:-:S04]  /*69910*/  LOP3.LUT R6, R10, 0x60, RZ, 0xfc, !PT ;  /* 0x000000600a067812 */ /* 0x000fc800078efcff */
[----:B------:R-:W-:Y:S02]  /*69920*/  ISETP.GE.AND P0, PT, R6, R2, PT ;  /* 0x000000020600720c */ /* 0x000fe40003f06270 */
[----:B---3--:R-:W-:-:S11]  /*69930*/  PRMT R3, RZ, 0x7610, R3 ;  /* 0x00007610ff037816 */ /* 0x008fd60000000003 */
        /* <DEDUP_REMOVED lines=1119> */
[----:B------:R-:W-:-:S02]  /*6df30*/  PRMT R31, RZ, 0x7610, R31 ;  /* 0x00007610ff1f7816 */ /* 0x000fc4000000001f */
[----:B----4-:R-:W-:-:S04]  /*6df40*/  @!P0 LOP3.LUT R5, R5, R4, RZ, 0x3c, !PT ;  /* 0x0000000405058212 */ /* 0x010fc800078e3cff */
[----:B------:R-:W-:-:S04]  /*6df50*/  @!P0 LOP3.LUT R4, R5, R4, RZ, 0x3c, !PT ;  /* 0x0000000405048212 */ /* 0x000fc800078e3cff */
[----:B------:R-:W-:-:S05]  /*6df60*/  @!P0 LOP3.LUT R5, R5, R4, RZ, 0x3c, !PT ;  /* 0x0000000405058212 */ /* 0x000fca00078e3cff */
[----:B------:R-:W4:Y:S01]  /*6df70*/  @!P0 LDG.E.U8 R31, desc[UR30][R4.64] ;  /* 0x0000001e041f8981 */ /* 0x000f22000c1e1100 */
[----:B------:R-:W-:-:S03]  /*6df80*/  ISETP.GE.AND P3, PT, R6, R2, PT ;  /* 0x000000020600720c */ /* 0x000fc60003f66270 */
[----:B----4-:R0:W-:Y:S04]  /*6df90*/  STL [R1+0x1b4], R31 ;  /* 0x0001b41f01007387 */ /* 0x0101e80000100800 */
[----:B0-----:R-:W4:Y:S04]  /*6dfa0*/  LDL.LU R31, [R1+0x5aa4] ;  /* 0x005aa400011f7983 */ /* 0x001f280000300800 */
[----:B------:R-:W3:Y:S04]  /*6dfb0*/  LDL R4, [R1+0x4598] ;  /* 0x0045980001047983 */ /* 0x000ee80000100800 */
[----:B------:R-:W3:Y:S01]  /*6dfc0*/  LDL R5, [R1+0x45c0] ;  /* 0x0045c00001057983 */ /* 0x000ee20000100800 */
[----:B------:R-:W-:-:S02]  /*6dfd0*/  PRMT R30, RZ, 0x7610, R30 ;  /* 0x00007610ff1e7816 */ /* 0x000fc4000000001e */
[----:B---3--:R-:W-:-:S04]  /*6dfe0*/  @!P3 LOP3.LUT R5, R5, R4, RZ, 0x3c, !PT ;  /* 0x000000040505b212 */ /* 0x008fc800078e3cff */
[----:B------:R-:W-:-:S04]  /*6dff0*/  @!P3 LOP3.LUT R4, R5, R4, RZ, 0x3c, !PT ;  /* 0x000000040504b212 */ /* 0x000fc800078e3cff */
[----:B------:R-:W-:-:S05]  /*6e000*/  @!P3 LOP3.LUT R5, R5, R4, RZ, 0x3c, !PT ;  /* 0x000000040505b212 */ /* 0x000fca00078e3cff */
[----:B------:R-:W3:Y:S01]  /*6e010*/  @!P3 LDG.E.U8 R30, desc[UR30][R4.64] ;  /* 0x0000001e041eb981 */ /* 0x000ee2000c1e1100 */
[----:B------:R-:W-:-:S03]  /*6e020*/  ISETP.GE.AND P1, PT, R6, R2, PT ;  /* 0x000000020600720c */ /* 0x000fc60003f26270 */
[----:B---3--:R0:W-:Y:S04]  /*6e030*/  STL [R1+0x1b0], R30 ;  /* 0x0001b01e01007387 */ /* 0x0081e80000100800 */
[----:B0-----:R-:W3:Y:S04]  /*6e040*/  LDL.LU R30, [R1+0x5aa0] ;  /* 0x005aa000011e7983 */ /* 0x001ee80000300800 */
[----:B------:R-:W2:Y:S04]  /*6e050*/  LDL R4, [R1+0x4578] ;  /* 0x0045780001047983 */ /* 0x000ea80000100800 */
[----:B------:R-:W2:Y:S01]  /*6e060*/  LDL R5, [R1+0x45a0] ;  /* 0x0045a00001057983 */ /* 0x000ea20000100800 */
[----:B------:R-:W-:-:S02]  /*6e070*/  PRMT R28, RZ, 0x7610, R28 ;  /* 0x00007610ff1c7816 */ /* 0x000fc4000000001c */
[----:B--2---:R-:W-:-:S04]  /*6e080*/  @!P1 LOP3.LUT R5, R5, R4, RZ, 0x3c, !PT ;  /* 0x0000000405059212 */ /* 0x004fc800078e3cff */
        /* <DEDUP_REMOVED lines=32> */
[----:B------:R0:W2:Y:S04]  /*6e290*/  @!P3 LDG.E.U8 R3, desc[UR30][R4.64] ;  /* 0x0000001e0403b981 */ /* 0x0000a8000c1e1100 */
[----:B------:R-:W0:Y:S04]  /*6e2a0*/  LDL R4, [R1+0x4430] ;  /* 0x0044300001047983 */ /* 0x000e280000100800 */
[----:B------:R-:W0:Y:S01]  /*6e2b0*/  LDL R5, [R1+0x4520] ;  /* 0x0045200001057983 */ /* 0x000e220000100800 */
[----:B------:R-:W-:Y:S02]  /*6e2c0*/  ISETP.GE.AND P1, PT, R6, R2, PT ;  /* 0x000000020600720c */ /* 0x000fe40003f26270 */
[----:B------:R-:W-:-:S11]  /*6e2d0*/  PRMT R8, RZ, 0x7610, R8 ;  /* 0x00007610ff087816 */ /* 0x000fd60000000008 */
[----:B0-----:R-:W-:-:S04]  /*6e2e0*/  @!P1 LOP3.LUT R5, R5, R4, RZ, 0x3c, !PT ;  /* 0x0000000405059212 */ /* 0x001fc800078e3cff */
[----:B------:R-:W-:-:S04]  /*6e2f0*/  @!P1 LOP3.LUT R4, R5, R4, RZ, 0x3c, !PT ;  /* 0x0000000405049212 */ /* 0x000fc800078e3cff */
[----:B------:R-:W-:-:S05]  /*6e300*/  @!P1 LOP3.LUT R5, R5, R4, RZ, 0x3c, !PT ;  /* 0x0000000405059212 */ /* 0x000fca00078e3cff */
[----:B------:R-:W4:Y:S04]  /*6e310*/  @!P1 LDG.E.U8 R8, desc[UR30][R4.64] ;  /* 0x0000001e04089981 */ /* 0x000f28000c1e1100 */
[----:B--2---:R0:W-:Y:S04]  /*6e320*/  STL [R1+0x1a4], R3 ;  /* 0x0001a40301007387 */ /* 0x0041e80000100800 */
[----:B0-----:R-:W2:Y:S04]  /*6e330*/  LDL R3, [R1+0x53b8] ;  /* 0x0053b80001037983 */ /* 0x001ea80000100800 */
[----:B----4-:R0:W-:Y:S04]  /*6e340*/  STL [R1+0x19c], R8 ;  /* 0x00019c0801007387 */ /* 0x0101e80000100800 */
[----:B0-----:R-:W4:Y:S04]  /*6e350*/  LDL.LU R8, [R1+0x5a90] ;  /* 0x005a900001087983 */ /* 0x001f280000300800 */
[----:B------:R-:W3:Y:S04]  /*6e360*/  LDL R4, [R1+0x4444] ;  /* 0x0044440001047983 */ /* 0x000ee80000100800 */
[----:B------:R-:W3:Y:S01]  /*6e370*/  LDL R5, [R1+0x4448] ;  /* 0x0044480001057983 */ /* 0x000ee20000100800 */
[----:B------:R-:W-:-:S02]  /*6e380*/  ISETP.GE.AND P2, PT, R6, R2, PT ;  /* 0x000000020600720c */ /* 0x000fc40003f46270 */
[----:B------:R-:W-:-:S11]  /*6e390*/  PRMT R7, RZ, 0x7610, R7 ;  /* 0x00007610ff077816 */ /* 0x000fd60000000007 */
[----:B---3--:R-:W-:-:S04]  /*6e3a0*/  @!P2 LOP3.LUT R5, R5, R4, RZ, 0x3c, !PT ;  /* 0x000000040505a212 */ /* 0x008fc800078e3cff */
[----:B------:R-:W-:-:S04]  /*6e3b0*/  @!P2 LOP3.LUT R4, R5, R4, RZ, 0x3c, !PT ;  /* 0x000000040504a212 */ /* 0x000fc800078e3cff */
[----:B------:R-:W-:-:S05]  /*6e3c0*/  @!P2 LOP3.LUT R5, R5, R4, RZ, 0x3c, !PT ;  /* 0x000000040505a212 */ /* 0x000fca00078e3cff */
[----:B------:R-:W3:Y:S01]  /*6e3d0*/  @!P2 LDG.E.U8 R7, desc[UR30][R4.64] ;  /* 0x0000001e0407a981 */ /* 0x000ee2000c1e1100 */
[----:B------:R-:W-:-:S03]  /*6e3e0*/  ISETP.GE.AND P0, PT, R10, R2, PT ;  /* 0x000000020a00720c */ /* 0x000fc60003f06270 */
[----:B------:R-:W4:Y:S01]  /*6e3f0*/  LDL.LU R10, [R1+0x5a8c] ;  /* 0x005a8c00010a7983 */ /* 0x000f220000300800 */
        /* <DEDUP_REMOVED lines=10> */
[CC--:B------:R-:W-:Y:S02]  /*6e4a0*/  ISETP.GE.AND P1, PT, R6.reuse, R2.reuse, PT ;  /* 0x000000020600720c */ /* 0x0c0fe40003f26270 */
[CC--:B------:R-:W-:Y:S02]  /*6e4b0*/  ISETP.GE.AND P2, PT, R6.reuse, R2.reuse, PT ;  /* 0x000000020600720c */ /* 0x0c0fe40003f46270 */
[CC--:B------:R-:W-:Y:S02]  /*6e4c0*/  ISETP.GE.AND P3, PT, R6.reuse, R2.reuse, PT ;  /* 0x000000020600720c */ /* 0x0c0fe40003f66270 */
[CC--:B------:R-:W-:Y:S02]  /*6e4d0*/  ISETP.GE.AND P4, PT, R6.reuse, R2.reuse, PT ;  /* 0x000000020600720c */ /* 0x0c0fe40003f86270 */
[CC--:B------:R-:W-:Y:S02]  /*6e4e0*/  ISETP.GE.AND P5, PT, R6.reuse, R2.reuse, PT ;  /* 0x000000020600720c */ /* 0x0c0fe40003fa6270 */
[----:B------:R-:W-:Y:S01]  /*6e4f0*/  ISETP.GE.AND P6, PT, R6, R2, PT ;  /* 0x000000020600720c */ /* 0x000fe20003fc6270 */
[----:B--2---:R0:W-:Y:S04]  /*6e500*/  STL [R1+0x194], R12 ;  /* 0x0001940c01007387 */ /* 0x0041e80000100800 */
[----:B0-----:R-:W2:Y:S04]  /*6e510*/  LDL.LU R12, [R1+0x5a84] ;  /* 0x005a8400010c7983 */ /* 0x001ea80000300800 */
[----:B------:R-:W2:Y:S04]  /*6e520*/  LDL.LU R6, [R1+0x5a80] ;  /* 0x005a800001067983 */ /* 0x000ea80000300800 */
[----:B------:R-:W4:Y:S01]  /*6e530*/  LDL R2, [R1+0x538c] ;  /* 0x00538c0001027983 */ /* 0x000f220000100800 */
[----:B------:R-:W-:-:S02]  /*6e540*/  PRMT R13, RZ, 0x7610, R13 ;  /* 0x00007610ff0d7816 */ /* 0x000fc4000000000d */
[----:B----4-:R-:W-:-:S04]  /*6e550*/  @!P0 LOP3.LUT R3, R3, R2, RZ, 0x3c, !PT ;  /* 0x0000000203038212 */ /* 0x010fc800078e3cff */
[----:B------:R-:W-:-:S04]  /*6e560*/  @!P0 LOP3.LUT R2, R3, R2, RZ, 0x3c, !PT ;  /* 0x0000000203028212 */ /* 0x000fc800078e3cff */
[----:B------:R-:W-:-:S05]  /*6e570*/  @!P0 LOP3.LUT R3, R3, R2, RZ, 0x3c, !PT ;  /* 0x0000000203038212 */ /* 0x000fca00078e3cff */
[----:B------:R-:W4:Y:S04]  /*6e580*/  @!P0 LDG.E.U8 R13, desc[UR30][R2.64] ;  /* 0x0000001e020d8981 */ /* 0x000f28000c1e1100 */
        /* <DEDUP_REMOVED lines=8> */
[----:B------:R-:W3:Y:S04]  /*6e610*/  @!P1 LDG.E.U8 R25, desc[UR30][R2.64] ;  /* 0x0000001e02199981 */ /* 0x000ee8000c1e1100 */
        /* <DEDUP_REMOVED lines=8> */
[----:B------:R-:W2:Y:S04]  /*6e6a0*/  @!P2 LDG.E.U8 R24, desc[UR30][R2.64] ;  /* 0x0000001e0218a981 */ /* 0x000ea8000c1e1100 */
        /* <DEDUP_REMOVED lines=314> */
[----:B------:R0:W3:Y:S04]  /*6fa50*/  @!P0 LDG.E.U8 R29, desc[UR30][R2.64] ;  /* 0x0000001e021d8981 */ /* 0x0000e8000c1e1100 */
[----:B------:R-:W0:Y:S04]  /*6fa60*/  LDL R2, [R1+0x47cc] ;  /* 0x0047cc0001027983 */ /* 0x000e280000100800 */
[----:B------:R-:W0:Y:S01]  /*6fa70*/  LDL R3, [R1+0x4800] ;  /* 0x0048000001037983 */ /* 0x000e220000100800 */
[----:B------:R-:W-:Y:S02]  /*6fa80*/  PRMT R45, RZ, 0x7610, R45 ;  /* 0x00007610ff2d7816 */ /* 0x000fe4000000002d */
[----:B0-----:R-:W-:-:S04]  /*6fa90*/  @!P0 LOP3.LUT R3, R3, R2, RZ, 0x3c, !PT ;  /* 0x0000000203038212 */ /* 0x001fc800078e3cff */
[----:B------:R-:W-:-:S04]  /*6faa0*/  @!P0 LOP3.LUT R2, R3, R2, RZ, 0x3c, !PT ;  /* 0x0000000203028212 */ /* 0x000fc800078e3cff */
[----:B------:R-:W-:-:S05]  /*6fab0*/  @!P0 LOP3.LUT R3, R3, R2, RZ, 0x3c, !PT ;  /* 0x0000000203038212 */ /* 0x000fca00078e3cff */
[----:B------:R-:W2:Y:S04]  /*6fac0*/  @!P0 LDG.E.U8 R45, desc[UR30][R2.64] ;  /* 0x0000001e022d8981 */ /* 0x000ea8000c1e1100 */
[----:B---3--:R0:W-:Y:S04]  /*6fad0*/  STL [R1+0x90], R29 ;  /* 0x0000901d01007387 */ /* 0x0081e80000100800 */
[----:B0-----:R-:W3:Y:S04]  /*6fae0*/  LDL R29, [R1+0x48a0] ;  /* 0x0048a000011d7983 */ /* 0x001ee80000100800 */
        /* <DEDUP_REMOVED lines=36> */
[----:B------:R-:W-:-:S03]  /*6fd30*/  PRMT R55, RZ, 0x7610, R55 ;  /* 0x00007610ff377816 */ /* 0x000fc60000000037 */
[----:B----4-:R0:W-:Y:S04]  /*6fd40*/  STL [R1+0x7c], R53 ;  /* 0x00007c3501007387 */ /* 0x0101e80000100800 */
[----:B0-----:R-:W4:Y:S04]  /*6fd50*/  LDL.LU R53, [R1+0x59d8] ;  /* 0x0059d80001357983 */ /* 0x001f280000300800 */
[----:B------:R-:W3:Y:S01]  /*6fd60*/  LDL R3, [R1+0x486c] ;  /* 0x00486c0001037983 */ /* 0x000ee20000100800 */
[----:B------:R-:W-:-:S03]  /*6fd70*/  @!P0 IMAD.MOV.U32 R2, RZ, RZ, R29 ;  /* 0x000000ffff028224 */ /* 0x000fc600078e001d */
[----:B------:R-:W2:Y:S04]  /*6fd80*/  LDL R29, [R1+0x4940] ;  /* 0x00494000011d7983 */ /* 0x000ea80000100800 */
[----:B---3--:R-:W3:Y:S04]  /*6fd90*/  @!P0 LDG.E.U8 R55, desc[UR30][R2.64] ;  /* 0x0000001e02378981 */ /* 0x008ee8000c1e1100 */
        /* <DEDUP_REMOVED lines=20> */
[----:B------:R-:W-:Y:S02]  /*6fee0*/  PRMT R30, RZ, 0x7610, R30 ;  /* 0x00007610ff1e7816 */ /* 0x000fe4000000001e */
[----:B0-----:R-:W-:-:S04]  /*6fef0*/  @!P0 LOP3.LUT R3, R3, R2, RZ, 0x3c, !PT ;  /* 0x0000000203038212 */ /* 0x001fc800078e3cff */
[----:B------:R-:W-:-:S04]  /*6ff00*/  @!P0 LOP3.LUT R2, R3, R2, RZ, 0x3c, !PT ;  /* 0x0000000203028212 */ /* 0x000fc800078e3cff */
[----:B------:R-:W-:Y:S01]  /*6ff10*/  @!P0 LOP3.LUT R3, R3, R2, RZ, 0x3c, !PT ;  /* 0x0000000203038212 */ /* 0x000fe200078e3cff */
[----:B--2---:R0:W-:Y:S04]  /*6ff20*/  STL [R1+0x70], R31 ;  /* 0x0000701f01007387 */ /* 0x0041e80000100800 */
[----:B------:R1:W2:Y:S01]  /*6ff30*/  @!P0 LDG.E.U8 R30, desc[UR30][R2.64] ;  /* 0x0000001e021e8981 */ /* 0x0002a2000c1e1100 */
[----:B------:R-:W-:-:S03]  /*6ff40*/  PRMT R57, RZ, 0x7610, R57 ;  /* 0x00007610ff397816 */ /* 0x000fc60000000039 */
[----:B0-----:R-:W3:Y:S04]  /*6ff50*/  LDL R31, [R1+0x4980] ;  /* 0x00498000011f7983 */ /* 0x001ee80000100800 */
[----:B------:R-:W1:Y:S04]  /*6ff60*/  LDL R2, [R1+0x48ec] ;  /* 0x0048ec0001027983 */ /* 0x000e680000100800 */
[----:B------:R-:W1:Y:S02]  /*6ff70*/  LDL R3, [R1+0x4920] ;  /* 0x0049200001037983 */ /* 0x000e640000100800 */
[----:B-1----:R-:W-:-:S04]  /*6ff80*/  @!P0 LOP3.LUT R3, R3, R2, RZ, 0x3c, !PT ;  /* 0x0000000203038212 */ /* 0x002fc800078e3cff */
[----:B------:R-:W-:-:S04]  /*6ff90*/  @!P0 LOP3.LUT R2, R3, R2, RZ, 0x3c, !PT ;  /* 0x0000000203028212 */ /* 0x000fc800078e3cff */
[----:B------:R-:W-:-:S05]  /*6ffa0*/  @!P0 LOP3.LUT R3, R3, R2, RZ, 0x3c, !PT ;  /* 0x0000000203038212 */ /* 0x000fca00078e3cff */
[----:B------:R-:W4:Y:S04]  /*6ffb0*/  @!P0 LDG.E.U8 R57, desc[UR30][R2.64] ;  /* 0x0000001e02398981 */ /* 0x000f28000c1e1100 */
[----:B--2---:R0:W-:Y:S04]  /*6ffc0*/  STL [R1+0x6c], R30 ;  /* 0x00006c1e01007387 */ /* 0x0041e80000100800 */
[----:B0-----:R-:W2:Y:S04]  /*6ffd0*/  LDL R30, [R1+0x49a0] ;  /* 0x0049a000011e7983 */ /* 0x001ea80000100800 */
[----:B----4-:R0:W-:Y:S04]  /*6ffe0*/  STL [R1+0x68], R57 ;  /* 0x0000683901007387 */ /* 0x0101e80000100800 */
[----:B0-----:R-:W4:Y:S04]  /*6fff0*/  LDL.LU R57, [R1+0x59cc] ;  /* 0x0059cc0001397983 */ /* 0x001f280000300800 */
[----:B------:R-:W3:Y:S01]  /*70000*/  LDL R3, [R1+0x490c] ;  /* 0x00490c0001037983 */ /* 0x000ee20000100800 */
[----:B------:R-:W-:Y:S01]  /*70010*/  PRMT R0, RZ, 0x7610, R0 ;  /* 0x00007610ff007816 */ /* 0x000fe20000000000 */
[----:B------:R-:W-:-:S02]  /*70020*/  @!P0 IMAD.MOV.U32 R2, RZ, RZ, R29 ;  /* 0x000000ffff028224 */ /* 0x000fc400078e001d */
[----:B------:R-:W4:Y:S04]  /*70030*/  LDL R29, [R1+0x49c0] ;  /* 0x0049c000011d7983 */ /* 0x000f280000100800 */
[----:B---3--:R-:W3:Y:S04]  /*70040*/  @!P0 LDG.E.U8 R0, desc[UR30][R2.64] ;  /* 0x0000001e02008981 */ /* 0x008ee8000c1e1100 */
        /* <DEDUP_REMOVED lines=9> */
[----:B------:R-:W4:Y:S01]  /*700e0*/  LDL R3, [R1+0x494c] ;  /* 0x00494c0001037983 */ /* 0x000f220000100800 */
[----:B------:R-:W-:Y:S01]  /*700f0*/  PRMT R27, RZ, 0x7610, R27 ;  /* 0x00007610ff1b7816 */ /* 0x000fe2000000001b */
[----:B0-----:R-:W-:Y:S02]  /*70100*/  @!P0 IMAD.MOV.U32 R2, RZ, RZ, R31 ;  /* 0x000000ffff028224 */ /* 0x001fe400078e001f */
[----:B--2---:R0:W-:Y:S01]  /*70110*/  STL [R1+0x60], R28 ;  /* 0x0000601c01007387 */ /* 0x0041e20000100800 */
[----:B------:R-:W-:-:S03]  /*70120*/  PRMT R26, RZ, 0x7610, R26 ;  /* 0x00007610ff1a7816 */ /* 0x000fc6000000001a */
[----:B------:R-:W2:Y:S04]  /*70130*/  LDL R31, [R1+0x49cc] ;  /* 0x0049cc00011f7983 */ /* 0x000ea80000100800 */
[----:B----4-:R1:W4:Y:S04]  /*70140*/  @!P0 LDG.E.U8 R27, desc[UR30][R2.64] ;  /* 0x0000001e021b8981 */ /* 0x010328000c1e1100 */
[----:B0-----:R-:W3:Y:S04]  /*70150*/  LDL R28, [R1+0x49e0] ;  /* 0x0049e000011c7983 */ /* 0x001ee80000100800 */
[----:B------:R-:W2:Y:S01]  /*70160*/  LDL R3, [R1+0x496c] ;  /* 0x00496c0001037983 */ /* 0x000ea20000100800 */
[----:B-1----:R-:W-:-:S03]  /*70170*/  @!P0 IMAD.MOV.U32 R2, RZ, RZ, R30 ;  /* 0x000000ffff028224 */ /* 0x002fc600078e001e */
[----:B----4-:R0:W-:Y:S01]  /*70180*/  STL [R1+0x5c], R27 ;  /* 0x00005c1b01007387 */ /* 0x0101e20000100800 */
[----:B------:R-:W-:-:S03]  /*70190*/  PRMT R8, RZ, 0x7610, R8 ;  /* 0x00007610ff087816 */ /* 0x000fc60000000008 */
[----:B------:R-:W4:Y:S04]  /*701a0*/  LDL R30, [R1+0x49ec] ;  /* 0x0049ec00011e7983 */ /* 0x000f280000100800 */
[----:B--2---:R1:W2:Y:S04]  /*701b0*/  @!P0 LDG.E.U8 R26, desc[UR30][R2.64] ;  /* 0x0000001e021a8981 */ /* 0x0042a8000c1e1100 */
[----:B0-----:R-:W4:Y:S04]  /*701c0*/  LDL R27, [R1+0x4a00] ;  /* 0x004a0000011b7983 */ /* 0x001f280000100800 */
[----:B------:R-:W3:Y:S01]  /*701d0*/  LDL R3, [R1+0x498c] ;  /* 0x00498c0001037983 */ /* 0x000ee20000100800 */
[----:B-1----:R-:W-:-:S03]  /*701e0*/  @!P0 IMAD.MOV.U32 R2, RZ, RZ, R29 ;  /* 0x000000ffff028224 */ /* 0x002fc600078e001d */
[----:B--2---:R0:W-:Y:S01]  /*701f0*/  STL [R1+0x58], R26 ;  /* 0x0000581a01007387 */ /* 0x0041e20000100800 */
[----:B------:R-:W-:Y:S02]  /*70200*/  PRMT R10, RZ, 0x7610, R10 ;  /* 0x00007610ff0a7816 */ /* 0x000fe4000000000a */
[----:B------:R-:W-:Y:S02]  /*70210*/  PRMT R7, RZ, 0x7610, R7 ;  /* 0x00007610ff077816 */ /* 0x000fe40000000007 */
[----:B------:R-:W-:Y:S01]  /*70220*/  PRMT R12, RZ, 0x7610, R12 ;  /* 0x00007610ff0c7816 */ /* 0x000fe2000000000c */
[----:B------:R-:W2:Y:S04]  /*70230*/  LDL R29, [R1+0x4a0c] ;  /* 0x004a0c00011d7983 */ /* 0x000ea80000100800 */
[----:B---3--:R1:W3:Y:S04]  /*70240*/  @!P0 LDG.E.U8 R8, desc[UR30][R2.64] ;  /* 0x0000001e02088981 */ /* 0x0082e8000c1e1100 */
[----:B0-----:R-:W2:Y:S04]  /*70250*/  LDL R26, [R1+0x4a20] ;  /* 0x004a2000011a7983 */ /* 0x001ea80000100800 */
[----:B------:R-:W4:Y:S01]  /*70260*/  LDL R3, [R1+0x49ac] ;  /* 0x0049ac0001037983 */ /* 0x000f220000100800 */
[----:B-1----:R-:W-:-:S05]  /*70270*/  @!P0 IMAD.MOV.U32 R2, RZ, RZ, R28 ;  /* 0x000000ffff028224 */ /* 0x002fca00078e001c */
[----:B----4-:R0:W4:Y:S02]  /*70280*/  @!P0 LDG.E.U8 R10, desc[UR30][R2.64] ;  /* 0x0000001e020a8981 */ /* 0x010124000c1e1100 */
[----:B0-----:R-:W-:Y:S02]  /*70290*/  @!P0 IMAD.MOV.U32 R2, RZ, RZ, R27 ;  /* 0x000000ffff028224 */ /* 0x001fe400078e001b */
[----:B------:R-:W-:-:S05]  /*702a0*/  @!P0 IMAD.MOV.U32 R3, RZ, RZ, R31 ;  /* 0x000000ffff038224 */ /* 0x000fca00078e001f */
[----:B------:R2:W4:Y:S02]  /*702b0*/  @!P0 LDG.E.U8 R7, desc[UR30][R2.64] ;  /* 0x0000001e02078981 */ /* 0x000524000c1e1100 */
[----:B--2---:R-:W-:Y:S02]  /*702c0*/  @!P0 IMAD.MOV.U32 R2, RZ, RZ, R26 ;  /* 0x000000ffff028224 */ /* 0x004fe400078e001a */
[----:B------:R-:W-:-:S05]  /*702d0*/  @!P0 IMAD.MOV.U32 R3, RZ, RZ, R30 ;  /* 0x000000ffff038224 */ /* 0x000fca00078e001e */
[----:B------:R-:W2:Y:S04]  /*702e0*/  @!P0 LDG.E.U8 R12, desc[UR30][R2.64] ;  /* 0x0000001e020c8981 */ /* 0x000ea8000c1e1100 */
[----:B---3--:R0:W-:Y:S04]  /*702f0*/  STL [R1+0x54], R8 ;  /* 0x0000540801007387 */ /* 0x0081e80000100800 */
[----:B------:R-:W3:Y:S04]  /*70300*/  LDL R28, [R1+0x4a2c] ;  /* 0x004a2c00011c7983 */ /* 0x000ee80000100800 */
[----:B0-----:R-:W3:Y:S04]  /*70310*/  LDL R8, [R1+0x4a40] ;  /* 0x004a400001087983 */ /* 0x001ee80000100800 */
[----:B----4-:R0:W-:Y:S04]  /*70320*/  STL [R1+0x50], R10 ;  /* 0x0000500a01007387 */ /* 0x0101e80000100800 */
[----:B------:R-:W4:Y:S04]  /*70330*/  LDL R27, [R1+0x4a4c] ;  /* 0x004a4c00011b7983 */ /* 0x000f280000100800 */
[----:B0-----:R-:W4:Y:S04]  /*70340*/  LDL R10, [R1+0x4a60] ;  /* 0x004a6000010a7983 */ /* 0x001f280000100800 */
[----:B------:R0:W-:Y:S04]  /*70350*/  STL [R1+0x4c], R7 ;  /* 0x00004c0701007387 */ /* 0x0001e80000100800 */
[----:B------:R-:W4:Y:S04]  /*70360*/  LDL R26, [R1+0x4a6c] ;  /* 0x004a6c00011a7983 */ /* 0x000f280000100800 */
[----:B0-----:R-:W4:Y:S04]  /*70370*/  LDL R7, [R1+0x4a80] ;  /* 0x004a800001077983 */ /* 0x001f280000100800 */
[----:B--2---:R0:W-:Y:S04]  /*70380*/  STL [R1+0x48], R12 ;  /* 0x0000480c01007387 */ /* 0x0041e80000100800 */
[----:B0-----:R-:W2:Y:S01]  /*70390*/  LDL R12, [R1+0x4aa0] ;  /* 0x004aa000010c7983 */ /* 0x001ea20000100800 */
[----:B------:R-:W-:Y:S01]  /*703a0*/  PRMT R4, RZ, 0x7610, R4 ;  /* 0x00007610ff047816 */ /* 0x000fe20000000004 */
[----:B---3--:R-:W-:-:S02]  /*703b0*/  @!P0 IMAD.MOV.U32 R2, RZ, RZ, R8 ;  /* 0x000000ffff028224 */ /* 0x008fc400078e0008 */
[----:B------:R-:W-:Y:S01]  /*703c0*/  @!P0 IMAD.MOV.U32 R3, RZ, RZ, R29 ;  /* 0x000000ffff038224 */ /* 0x000fe200078e001d */
[----:B------:R-:W-:Y:S02]  /*703d0*/  PRMT R5, RZ, 0x7610, R5 ;  /* 0x00007610ff057816 */ /* 0x000fe40000000005 */
[----:B------:R-:W-:Y:S02]  /*703e0*/  PRMT R6, RZ, 0x7610, R6 ;  /* 0x00007610ff067816 */ /* 0x000fe40000000006 */
[----:B------:R-:W-:Y:S01]  /*703f0*/  PRMT R13, RZ, 0x7610, R13 ;  /* 0x00007610ff0d7816 */ /* 0x000fe2000000000d */
[----:B------:R-:W3:Y:S04]  /*70400*/  LDL R8, [R1+0x4a8c] ;  /* 0x004a8c0001087983 */ /* 0x000ee80000100800 */
[----:B------:R0:W3:Y:S02]  /*70410*/  @!P0 LDG.E.U8 R4, desc[UR30][R2.64] ;  /* 0x0000001e02048981 */ /* 0x0000e4000c1e1100 */
[----:B0-----:R-:W-:-:S02]  /*70420*/  @!P0 IMAD.MOV.U32 R3, RZ, RZ, R28 ;  /* 0x000000ffff038224 */ /* 0x001fc400078e001c */
[----:B----4-:R-:W-:-:S05]  /*70430*/  @!P0 IMAD.MOV.U32 R2, RZ, RZ, R10 ;  /* 0x000000ffff028224 */ /* 0x010fca00078e000a */
[----:B------:R0:W4:Y:S02]  /*70440*/  @!P0 LDG.E.U8 R5, desc[UR30][R2.64] ;  /* 0x0000001e02058981 */ /* 0x000124000c1e1100 */
[----:B0-----:R-:W-:Y:S02]  /*70450*/  @!P0 IMAD.MOV.U32 R3, RZ, RZ, R27 ;  /* 0x000000ffff038224 */ /* 0x001fe400078e001b */
[----:B------:R-:W-:-:S05]  /*70460*/  @!P0 IMAD.MOV.U32 R2, RZ, RZ, R7 ;  /* 0x000000ffff028224 */ /* 0x000fca00078e0007 */
[----:B------:R0:W4:Y:S02]  /*70470*/  @!P0 LDG.E.U8 R6, desc[UR30][R2.64] ;  /* 0x0000001e02068981 */ /* 0x000124000c1e1100 */
[----:B0-----:R-:W-:Y:S02]  /*70480*/  @!P0 IMAD.MOV.U32 R3, RZ, RZ, R26 ;  /* 0x000000ffff038224 */ /* 0x001fe400078e001a */
[----:B--2---:R-:W-:-:S05]  /*70490*/  @!P0 IMAD.MOV.U32 R2, RZ, RZ, R12 ;  /* 0x000000ffff028224 */ /* 0x004fca00078e000c */
        /* <DEDUP_REMOVED lines=15> */
[----:B------:R-:W3:Y:S04]  /*70590*/  LDL R4, [R1+0x4b40] ;  /* 0x004b400001047983 */ /* 0x000ee80000100800 */
[----:B------:R-:W3:Y:S01]  /*705a0*/  LDL R8, [R1+0x4b0c] ;  /* 0x004b0c0001087983 */ /* 0x000ee20000100800 */
[----:B------:R-:W-:-:S03]  /*705b0*/  PRMT R24, RZ, 0x7610, R24 ;  /* 0x00007610ff187816 */ /* 0x000fc60000000018 */
[----:B------:R0:W3:Y:S01]  /*705c0*/  @!P0 LDG.E.U8 R25, desc[UR30][R2.64] ;  /* 0x0000001e02198981 */ /* 0x0000e2000c1e1100 */
[----:B------:R-:W-:Y:S01]  /*705d0*/  PRMT R23, RZ, 0x7610, R23 ;  /* 0x00007610ff177816 */ /* 0x000fe20000000017 */
[----:B0-----:R-:W-:Y:S02]  /*705e0*/  @!P0 IMAD.MOV.U32 R3, RZ, RZ, R10 ;  /* 0x000000ffff038224 */ /* 0x001fe400078e000a */
[----:B------:R-:W3:Y:S01]  /*705f0*/  LDL R10, [R1+0x4b2c] ;  /* 0x004b2c00010a7983 */ /* 0x000ee20000100800 */
[----:B----4-:R-:W-:-:S03]  /*70600*/  @!P0 IMAD.MOV.U32 R2, RZ, RZ, R5 ;  /* 0x000000ffff028224 */ /* 0x010fc600078e0005 */
[----:B------:R-:W4:Y:S04]  /*70610*/  LDL R5, [R1+0x4b60] ;  /* 0x004b600001057983 */ /* 0x000f280000100800 */
[----:B------:R0:W4:Y:S02]  /*70620*/  @!P0 LDG.E.U8 R24, desc[UR30][R2.64] ;  /* 0x0000001e02188981 */ /* 0x000124000c1e1100 */
[----:B0-----:R-:W-:Y:S02]  /*70630*/  @!P0 IMAD.MOV.U32 R3, RZ, RZ, R7 ;  /* 0x000000ffff038224 */ /* 0x001fe400078e0007 */
[----:B------:R-:W4:Y:S01]  /*70640*/  LDL R7, [R1+0x4b4c] ;  /* 0x004b4c0001077983 */ /* 0x000f220000100800 */
[----:B------:R-:W-:-:S03]  /*70650*/  @!P0 IMAD.MOV.U32 R2, RZ, RZ, R6 ;  /* 0x000000ffff028224 */ /* 0x000fc600078e0006 */
[----:B------:R-:W4:Y:S04]  /*70660*/  LDL R6, [R1+0x4b80] ;  /* 0x004b800001067983 */ /* 0x000f280000100800 */
[----:B------:R0:W4:Y:S02]  /*70670*/  @!P0 LDG.E.U8 R23, desc[UR30][R2.64] ;  /* 0x0000001e02178981 */ /* 0x000124000c1e1100 */
[----:B0-----:R-:W-:Y:S02]  /*70680*/  @!P0 IMAD.MOV.U32 R2, RZ, RZ, R12 ;  /* 0x000000ffff028224 */ /* 0x001fe400078e000c */
[----:B--2---:R-:W-:Y:S01]  /*70690*/  @!P0 IMAD.MOV.U32 R3, RZ, RZ, R13 ;  /* 0x000000ffff038224 */ /* 0x004fe200078e000d */
[----:B------:R-:W2:Y:S04]  /*706a0*/  LDL R12, [R1+0x4ba0] ;  /* 0x004ba000010c7983 */ /* 0x000ea80000100800 */
[----:B------:R-:W2:Y:S01]  /*706b0*/  LDL R13, [R1+0x4b6c] ;  /* 0x004b6c00010d7983 */ /* 0x000ea20000100800 */
[----:B------:R-:W-:-:S02]  /*706c0*/  PRMT R22, RZ, 0x7610, R22 ;  /* 0x00007610ff167816 */ /* 0x000fc40000000016 */
[----:B------:R-:W-:-:S04]  /*706d0*/  PRMT R21, RZ, 0x7610, R21 ;  /* 0x00007610ff157816 */ /* 0x000fc80000000015 */
[----:B------:R3:W2:Y:S01]  /*706e0*/  @!P0 LDG.E.U8 R22, desc[UR30][R2.64] ;  /* 0x0000001e02168981 */ /* 0x0006a2000c1e1100 */
[----:B------:R-:W-:Y:S01]  /*706f0*/  PRMT R20, RZ, 0x7610, R20 ;  /* 0x00007610ff147816 */ /* 0x000fe20000000014 */
[----:B---3--:R-:W-:Y:S02]  /*70700*/  @!P0 IMAD.MOV.U32 R2, RZ, RZ, R4 ;  /* 0x000000ffff028224 */ /* 0x008fe400078e0004 */
[----:B------:R-:W-:Y:S01]  /*70710*/  @!P0 IMAD.MOV.U32 R3, RZ, RZ, R8 ;  /* 0x000000ffff038224 */ /* 0x000fe200078e0008 */
[----:B------:R-:W3:Y:S04]  /*70720*/  LDL R4, [R1+0x4bc0] ;  /* 0x004bc00001047983 */ /* 0x000ee80000100800 */
[----:B------:R-:W3:Y:S04]  /*70730*/  LDL R8, [R1+0x4b8c] ;  /* 0x004b8c0001087983 */ /* 0x000ee80000100800 */
[----:B------:R0:W3:Y:S01]  /*70740*/  @!P0 LDG.E.U8 R21, desc[UR30][R2.64] ;  /* 0x0000001e02158981 */ /* 0x0000e2000c1e1100 */
[----:B------:R-:W-:Y:S01]  /*70750*/  PRMT R19, RZ, 0x7610, R19 ;  /* 0x00007610ff137816 */ /* 0x000fe20000000013 */
[----:B0-----:R-:W-:-:S02]  /*70760*/  @!P0 IMAD.MOV.U32 R3, RZ, RZ, R10 ;  /* 0x000000ffff038224 */ /* 0x001fc400078e000a */
[----:B------:R-:W3:Y:S01]  /*70770*/  LDL R10, [R1+0x4bac] ;  /* 0x004bac00010a7983 */ /* 0x000ee20000100800 */
[----:B----4-:R-:W-:-:S03]  /*70780*/  @!P0 IMAD.MOV.U32 R2, RZ, RZ, R5 ;  /* 0x000000ffff028224 */ /* 0x010fc600078e0005 */
[----:B------:R-:W4:Y:S04]  /*70790*/  LDL R5, [R1+0x4be0] ;  /* 0x004be00001057983 */ /* 0x000f280000100800 */
[----:B------:R0:W4:Y:S02]  /*707a0*/  @!P0 LDG.E.U8 R20, desc[UR30][R2.64] ;  /* 0x0000001e02148981 */ /* 0x000124000c1e1100 */
[----:B0-----:R-:W-:Y:S02]  /*707b0*/  @!P0 IMAD.MOV.U32 R3, RZ, RZ, R7 ;  /* 0x000000ffff038224 */ /* 0x001fe400078e0007 */
[----:B------:R-:W-:Y:S01]  /*707c0*/  @!P0 IMAD.MOV.U32 R2, RZ, RZ, R6 ;  /* 0x000000ffff028224 */ /* 0x000fe200078e0006 */
[----:B------:R-:W4:Y:S04]  /*707d0*/  LDL R7, [R1+0x4bcc] ;  /* 0x004bcc0001077983 */ /* 0x000f280000100800 */
[----:B------:R-:W4:Y:S04]  /*707e0*/  LDL R6, [R1+0x4c00] ;  /* 0x004c000001067983 */ /* 0x000f280000100800 */
[----:B------:R2:W4:Y:S04]  /*707f0*/  @!P0 LDG.E.U8 R19, desc[UR30][R2.64] ;  /* 0x0000001e02138981 */ /* 0x000528000c1e1100 */
[----:B------:R-:W-:Y:S01]  /*70800*/  STL [R1+0x34], R25 ;  /* 0x0000341901007387 */ /* 0x000fe20000100800 */
[----:B--2---:R-:W-:-:S02]  /*70810*/  @!P0 IMAD.MOV.U32 R2, RZ, RZ, R12 ;  /* 0x000000ffff028224 */ /* 0x004fc400078e000c */
[----:B------:R-:W-:Y:S01]  /*70820*/  @!P0 IMAD.MOV.U32 R3, RZ, RZ, R13 ;  /* 0x000000ffff038224 */ /* 0x000fe200078e000d */
[----:B------:R-:W2:Y:S04]  /*70830*/  LDL R12, [R1+0x4c20] ;  /* 0x004c2000010c7983 */ /* 0x000ea80000100800 */
[----:B------:R-:W2:Y:S01]  /*70840*/  LDL R13, [R1+0x4bec] ;  /* 0x004bec00010d7983 */ /* 0x000ea20000100800 */
[----:B------:R-:W-:Y:S02]  /*70850*/  PRMT R18, RZ, 0x7610, R18 ;  /* 0x00007610ff127816 */ /* 0x000fe40000000012 */
[----:B------:R-:W-:Y:S01]  /*70860*/  PRMT R17, RZ, 0x7610, R17 ;  /* 0x00007610ff117816 */ /* 0x000fe20000000011 */
[----:B------:R-:W-:Y:S04]  /*70870*/  STL [R1+0x30], R24 ;  /* 0x0000301801007387 */ /* 0x000fe80000100800 */
[----:B------:R3:W2:Y:S01]  /*70880*/  @!P0 LDG.E.U8 R18, desc[UR30][R2.64] ;  /* 0x0000001e02128981 */ /* 0x0006a2000c1e1100 */
[----:B------:R-:W-:Y:S01]  /*70890*/  PRMT R16, RZ, 0x7610, R16 ;  /* 0x00007610ff107816 */ /* 0x000fe20000000010 */
[----:B---3--:R-:W-:-:S02]  /*708a0*/  @!P0 IMAD.MOV.U32 R2, RZ, RZ, R4 ;  /* 0x000000ffff028224 */ /* 0x008fc400078e0004 */
[----:B------:R-:W-:Y:S01]  /*708b0*/  @!P0 IMAD.MOV.U32 R3, RZ, RZ, R8 ;  /* 0x000000ffff038224 */ /* 0x000fe200078e0008 */
[----:B------:R-:W3:Y:S04]  /*708c0*/  LDL R4, [R1+0x4c40] ;  /* 0x004c400001047983 */ /* 0x000ee80000100800 */
[----:B------:R-:W3:Y:S04]  /*708d0*/  LDL R8, [R1+0x4c0c] ;  /* 0x004c0c0001087983 */ /* 0x000ee80000100800 */
[----:B------:R0:W3:Y:S04]  /*708e0*/  @!P0 LDG.E.U8 R17, desc[UR30][R2.64] ;  /* 0x0000001e02118981 */ /* 0x0000e8000c1e1100 */
[----:B------:R-:W-:Y:S01]  /*708f0*/  STL [R1+0x2c], R23 ;  /* 0x00002c1701007387 */ /* 0x000fe20000100800 */
[----:B0-----:R-:W-:-:S03]  /*70900*/  @!P0 IMAD.MOV.U32 R3, RZ, RZ, R10 ;  /* 0x000000ffff038224 */ /* 0x001fc600078e000a */
[----:B------:R-:W3:Y:S01]  /*70910*/  LDL R10, [R1+0x4c2c] ;  /* 0x004c2c00010a7983 */ /* 0x000ee20000100800 */
[----:B------:R-:W-:Y:S02]  /*70920*/  PRMT R15, RZ, 0x7610, R15 ;  /* 0x00007610ff0f7816 */ /* 0x000fe4000000000f */
[----:B------:R-:W-:Y:S01]  /*70930*/  PRMT R9, RZ, 0x7610, R9 ;  /* 0x00007610ff097816 */ /* 0x000fe20000000009 */
[----:B----4-:R-:W-:Y:S02]  /*70940*/  @!P0 IMAD.MOV.U32 R2, RZ, RZ, R5 ;  /* 0x000000ffff028224 */ /* 0x010fe400078e0005 */
[----:B------:R-:W4:Y:S04]  /*70950*/  LDL R5, [R1+0x4c60] ;  /* 0x004c600001057983 */ /* 0x000f280000100800 */
[----:B------:R0:W4:Y:S04]  /*70960*/  @!P0 LDG.E.U8 R16, desc[UR30][R2.64] ;  /* 0x0000001e02108981 */ /* 0x000128000c1e1100 */
[----:B------:R-:W-:Y:S01]  /*70970*/  STL [R1+0x28], R22 ;  /* 0x0000281601007387 */ /* 0x000fe20000100800 */
[----:B0-----:R-:W-:-:S02]  /*70980*/  @!P0 IMAD.MOV.U32 R3, RZ, RZ, R7 ;  /* 0x000000ffff038224 */ /* 0x001fc400078e0007 */
        /* <DEDUP_REMOVED lines=8> */
[----:B------:R-:W2:Y:S04]  /*70a10*/  LDL R13, [R1+0x4c6c] ;  /* 0x004c6c00010d7983 */ /* 0x000ea80000100800 */
[----:B------:R3:W2:Y:S01]  /*70a20*/  @!P0 LDG.E.U8 R9, desc[UR30][R2.64] ;  /* 0x0000001e02098981 */ /* 0x0006a2000c1e1100 */
[----:B------:R-:W-:-:S02]  /*70a30*/  PRMT R11, RZ, 0x7610, R11 ;  /* 0x00007610ff0b7816 */ /* 0x000fc4000000000b */
[----:B------:R-:W-:Y:S02]  /*70a40*/  PRMT R14, RZ, 0x7610, R14 ;  /* 0x00007610ff0e7816 */ /* 0x000fe4000000000e */
[----:B------:R-:W-:Y:S01]  /*70a50*/  PRMT R61, RZ, 0x7610, R61 ;  /* 0x00007610ff3d7816 */ /* 0x000fe2000000003d */
[----:B---3--:R-:W-:Y:S02]  /*70a60*/  @!P0 IMAD.MOV.U32 R2, RZ, RZ, R4 ;  /* 0x000000ffff028224 */ /* 0x008fe400078e0004 */
[----:B------:R-:W-:-:S05]  /*70a70*/  @!P0 IMAD.MOV.U32 R3, RZ, RZ, R8 ;  /* 0x000000ffff038224 */ /* 0x000fca00078e0008 */
[----:B------:R0:W3:Y:S02]  /*70a80*/  @!P0 LDG.E.U8 R11, desc[UR30][R2.64] ;  /* 0x0000001e020b8981 */ /* 0x0000e4000c1e1100 */
[----:B0-----:R-:W-:Y:S01]  /*70a90*/  @!P0 IMAD.MOV.U32 R3, RZ, RZ, R10 ;  /* 0x000000ffff038224 */ /* 0x001fe200078e000a */
[----:B------:R-:W-:Y:S01]  /*70aa0*/  PRMT R60, RZ, 0x7610, R60 ;  /* 0x00007610ff3c7816 */ /* 0x000fe2000000003c */
[----:B------:R-:W-:Y:S01]  /*70ab0*/  STL [R1+0x20], R20 ;  /* 0x0000201401007387 */ /* 0x000fe20000100800 */
[----:B----4-:R-:W-:-:S05]  /*70ac0*/  @!P0 IMAD.MOV.U32 R2, RZ, RZ, R5 ;  /* 0x000000ffff028224 */ /* 0x010fca00078e0005 */
[----:B------:R0:W4:Y:S02]  /*70ad0*/  @!P0 LDG.E.U8 R14, desc[UR30][R2.64] ;  /* 0x0000001e020e8981 */ /* 0x000124000c1e1100 */
[----:B0-----:R-:W-:Y:S02]  /*70ae0*/  @!P0 IMAD.MOV.U32 R2, RZ, RZ, R6 ;  /* 0x000000ffff028224 */ /* 0x001fe400078e0006 */
[----:B------:R-:W-:-:S05]  /*70af0*/  @!P0 IMAD.MOV.U32 R3, RZ, RZ, R7 ;  /* 0x000000ffff038224 */ /* 0x000fca00078e0007 */
[----:B------:R2:W4:Y:S02]  /*70b00*/  @!P0 LDG.E.U8 R61, desc[UR30][R2.64] ;  /* 0x0000001e023d8981 */ /* 0x000524000c1e1100 */
[----:B--2---:R-:W-:Y:S02]  /*70b10*/  @!P0 IMAD.MOV.U32 R2, RZ, RZ, R12 ;  /* 0x000000ffff028224 */ /* 0x004fe400078e000c */
[----:B------:R-:W-:Y:S01]  /*70b20*/  @!P0 IMAD.MOV.U32 R3, RZ, RZ, R13 ;  /* 0x000000ffff038224 */ /* 0x000fe200078e000d */
[----:B------:R0:W-:Y:S04]  /*70b30*/  STL [R1+0x8], R9 ;  /* 0x0000080901007387 */ /* 0x0001e80000100800 */
[----:B------:R-:W2:Y:S04]  /*70b40*/  LDL R8, [R1+0x4cc0] ;  /* 0x004cc00001087983 */ /* 0x000ea80000100800 */
[----:B------:R-:W2:Y:S04]  /*70b50*/  LDL R4, [R1+0x4ce0] ;  /* 0x004ce00001047983 */ /* 0x000ea80000100800 */
[----:B------:R2:W2:Y:S04]  /*70b60*/  @!P0 LDG.E.U8 R60, desc[UR30][R2.64] ;  /* 0x0000001e023c8981 */ /* 0x0004a8000c1e1100 */
[----:B0-----:R-:W2:Y:S04]  /*70b70*/  LDL R9, [R1+0x4c8c] ;  /* 0x004c8c0001097983 */ /* 0x001ea80000100800 */
[----:B------:R-:W-:Y:S04]  /*70b80*/  STL [R1+0x1c], R19 ;  /* 0x00001c1301007387 */ /* 0x000fe80000100800 */
[----:B------:R-:W2:Y:S04]  /*70b90*/  LDL R5, [R1+0x4cac] ;  /* 0x004cac0001057983 */ /* 0x000ea80000100800 */
[----:B---3--:R0:W-:Y:S04]  /*70ba0*/  STL [R1+0x4], R11 ;  /* 0x0000040b01007387 */ /* 0x0081e80000100800 */
[----:B------:R-:W-:Y:S04]  /*70bb0*/  STL [R1+0x18], R18 ;  /* 0x0000181201007387 */ /* 0x000fe80000100800 */
[----:B------:R-:W3:Y:S04]  /*70bc0*/  LDL R10, [R1+0x4d00] ;  /* 0x004d0000010a7983 */ /* 0x000ee80000100800 */
[----:B0-----:R-:W3:Y:S04]  /*70bd0*/  LDL R11, [R1+0x4ccc] ;  /* 0x004ccc00010b7983 */ /* 0x001ee80000100800 */
[----:B------:R-:W-:Y:S04]  /*70be0*/  STL [R1+0x14], R17 ;  /* 0x0000141101007387 */ /* 0x000fe80000100800 */
[----:B------:R-:W3:Y:S04]  /*70bf0*/  LDL R7, [R1+0x4cec] ;  /* 0x004cec0001077983 */ /* 0x000ee80000100800 */
[----:B------:R-:W3:Y:S01]  /*70c00*/  LDL R6, [R1+0x4d20] ;  /* 0x004d200001067983 */ /* 0x000ee20000100800 */
[----:B------:R-:W-:-:S03]  /*70c10*/  PRMT R59, RZ, 0x7610, R59 ;  /* 0x00007610ff3b7816 */ /* 0x000fc6000000003b */
[----:B----4-:R-:W-:Y:S04]  /*70c20*/  STL [R1+0x5974], R61 ;  /* 0x0059743d01007387 */ /* 0x010fe80000100800 */
[----:B------:R-:W-:Y:S04]  /*70c30*/  STL [R1+0x10], R16 ;  /* 0x0000101001007387 */ /* 0x000fe80000100800 */
[----:B------:R0:W-:Y:S04]  /*70c40*/  STL [R1+0xc], R15 ;  /* 0x00000c0f01007387 */ /* 0x0001e80000100800 */
[----:B0-----:R-:W4:Y:S04]  /*70c50*/  LDL R15, [R1+0x4d0c] ;  /* 0x004d0c00010f7983 */ /* 0x001f280000100800 */
[----:B------:R0:W-:Y:S01]  /*70c60*/  STL [R1], R14 ;  /* 0x0000000e01007387 */ /* 0x0001e20000100800 */
[----:B--2---:R-:W-:-:S03]  /*70c70*/  @!P0 IMAD.MOV.U32 R2, RZ, RZ, R8 ;  /* 0x000000ffff028224 */ /* 0x004fc600078e0008 */
[----:B0-----:R-:W2:Y:S04]  /*70c80*/  LDL R14, [R1+0x4d40] ;  /* 0x004d4000010e7983 */ /* 0x001ea80000100800 */
[----:B------:R-:W-:Y:S01]  /*70c90*/  STL [R1+0x59b0], R60 ;  /* 0x0059b03c01007387 */ /* 0x000fe20000100800 */
[----:B------:R-:W-:-:S03]  /*70ca0*/  @!P0 IMAD.MOV.U32 R3, RZ, RZ, R9 ;  /* 0x000000ffff038224 */ /* 0x000fc600078e0009 */
[----:B------:R-:W2:Y:S04]  /*70cb0*/  LDL R8, [R1+0x4d60] ;  /* 0x004d600001087983 */ /* 0x000ea80000100800 */
[----:B------:R-:W2:Y:S04]  /*70cc0*/  LDL R9, [R1+0x4d2c] ;  /* 0x004d2c0001097983 */ /* 0x000ea80000100800 */
[----:B------:R0:W2:Y:S01]  /*70cd0*/  @!P0 LDG.E.U8 R59, desc[UR30][R2.64] ;  /* 0x0000001e023b8981 */ /* 0x0000a2000c1e1100 */
[----:B------:R-:W-:Y:S02]  /*70ce0*/  PRMT R58, RZ, 0x7610, R58 ;  /* 0x00007610ff3a7816 */ /* 0x000fe4000000003a */
[----:B------:R-:W-:-:S02]  /*70cf0*/  PRMT R54, RZ, 0x7610, R54 ;  /* 0x00007610ff367816 */ /* 0x000fc40000000036 */
[----:B------:R-:W-:Y:S02]  /*70d00*/  PRMT R52, RZ, 0x7610, R52 ;  /* 0x00007610ff347816 */ /* 0x000fe40000000034 */
[----:B------:R-:W-:Y:S02]  /*70d10*/  PRMT R50, RZ, 0x7610, R50 ;  /* 0x00007610ff327816 */ /* 0x000fe40000000032 */
[----:B------:R-:W-:Y:S01]  /*70d20*/  PRMT R48, RZ, 0x7610, R48 ;  /* 0x00007610ff307816 */ /* 0x000fe20000000030 */
[----:B------:R-:W2:Y:S01]  /*70d30*/  LDL R12, [R1+0x4d80] ;  /* 0x004d8000010c7983 */ /* 0x000ea20000100800 */
[----:B0-----:R-:W-:Y:S02]  /*70d40*/  @!P0 IMAD.MOV.U32 R2, RZ, RZ, R4 ;  /* 0x000000ffff028224 */ /* 0x001fe400078e0004 */
[----:B------:R-:W-:-:S05]  /*70d50*/  @!P0 IMAD.MOV.U32 R3, RZ, RZ, R5 ;  /* 0x000000ffff038224 */ /* 0x000fca00078e0005 */
[----:B------:R3:W2:Y:S02]  /*70d60*/  @!P0 LDG.E.U8 R58, desc[UR30][R2.64] ;  /* 0x0000001e023a8981 */ /* 0x0006a4000c1e1100 */
[----:B---3--:R-:W-:Y:S02]  /*70d70*/  @!P0 IMAD.MOV.U32 R2, RZ, RZ, R10 ;  /* 0x000000ffff028224 */ /* 0x008fe400078e000a */
[----:B------:R-:W-:-:S05]  /*70d80*/  @!P0 IMAD.MOV.U32 R3, RZ, RZ, R11 ;  /* 0x000000ffff038224 */ /* 0x000fca00078e000b */
[----:B------:R0:W3:Y:S02]  /*70d90*/  @!P0 LDG.E.U8 R54, desc[UR30][R2.64] ;  /* 0x0000001e02368981 */ /* 0x0000e4000c1e1100 */
[----:B0-----:R-:W-:Y:S02]  /*70da0*/  @!P0 IMAD.MOV.U32 R2, RZ, RZ, R6 ;  /* 0x000000ffff028224 */ /* 0x001fe400078e0006 */
[----:B------:R-:W-:-:S05]  /*70db0*/  @!P0 IMAD.MOV.U32 R3, RZ, RZ, R7 ;  /* 0x000000ffff038224 */ /* 0x000fca00078e0007 */
[----:B------:R4:W3:Y:S02]  /*70dc0*/  @!P0 LDG.E.U8 R52, desc[UR30][R2.64] ;  /* 0x0000001e02348981 */ /* 0x0008e4000c1e1100 */
[----:B----4-:R-:W-:Y:S02]  /*70dd0*/  @!P0 IMAD.MOV.U32 R3, RZ, RZ, R15 ;  /* 0x000000ffff038224 */ /* 0x010fe400078e000f */
[----:B--2---:R-:W-:-:S05]  /*70de0*/  @!P0 IMAD.MOV.U32 R2, RZ, RZ, R14 ;  /* 0x000000ffff028224 */ /* 0x004fca00078e000e */
[----:B------:R0:W2:Y:S04]  /*70df0*/  @!P0 LDG.E.U8 R50, desc[UR30][R2.64] ;  /* 0x0000001e02328981 */ /* 0x0000a8000c1e1100 */
[----:B------:R-:W-:Y:S04]  /*70e00*/  STL [R1+0x5978], R59 ;  /* 0x0059783b01007387 */ /* 0x000fe80000100800 */
[----:B------:R-:W4:Y:S04]  /*70e10*/  LDL R13, [R1+0x4d4c] ;  /* 0x004d4c00010d7983 */ /* 0x000f280000100800 */
[----:B------:R-:W4:Y:S04]  /*70e20*/  LDL R5, [R1+0x4d6c] ;  /* 0x004d6c0001057983 */ /* 0x000f280000100800 */
[----:B------:R-:W4:Y:S01]  /*70e30*/  LDL R4, [R1+0x4da0] ;  /* 0x004da00001047983 */ /* 0x000f220000100800 */
[----:B0-----:R-:W-:-:S02]  /*70e40*/  @!P0 IMAD.MOV.U32 R2, RZ, RZ, R8 ;  /* 0x000000ffff028224 */ /* 0x001fc400078e0008 */
[----:B------:R-:W-:-:S05]  /*70e50*/  @!P0 IMAD.MOV.U32 R3, RZ, RZ, R9 ;  /* 0x000000ffff038224 */ /* 0x000fca00078e0009 */
[----:B------:R0:W4:Y:S04]  /*70e60*/  @!P0 LDG.E.U8 R48, desc[UR30][R2.64] ;  /* 0x0000001e02308981 */ /* 0x000128000c1e1100 */
[----:B------:R-:W-:Y:S04]  /*70e70*/  STL [R1+0x59b4], R58 ;  /* 0x0059b43a01007387 */ /* 0x000fe80000100800 */
[----:B------:R-:W4:Y:S04]  /*70e80*/  LDL R11, [R1+0x4d8c] ;  /* 0x004d8c00010b7983 */ /* 0x000f280000100800 */
[----:B------:R-:W4:Y:S04]  /*70e90*/  LDL R10, [R1+0x4dc0] ;  /* 0x004dc000010a7983 */ /* 0x000f280000100800 */
[----:B---3--:R-:W-:Y:S04]  /*70ea0*/  STL [R1+0x597c], R54 ;  /* 0x00597c3601007387 */ /* 0x008fe80000100800 */
[----:B------:R-:W3:Y:S04]  /*70eb0*/  LDL R7, [R1+0x4dac] ;  /* 0x004dac0001077983 */ /* 0x000ee80000100800 */
[----:B------:R-:W3:Y:S01]  /*70ec0*/  LDL R6, [R1+0x4de0] ;  /* 0x004de00001067983 */ /* 0x000ee20000100800 */
[----:B0-----:R-:W-:-:S03]  /*70ed0*/  @!P0 IMAD.MOV.U32 R2, RZ, RZ, R12 ;  /* 0x000000ffff028224 */ /* 0x001fc600078e000c */
[----:B------:R-:W-:Y:S04]  /*70ee0*/  STL [R1+0x59a8], R52 ;  /* 0x0059a83401007387 */ /* 0x000fe80000100800 */
[----:B------:R-:W3:Y:S04]  /*70ef0*/  LDL R15, [R1+0x4dcc] ;  /* 0x004dcc00010f7983 */ /* 0x000ee80000100800 */
[----:B------:R-:W3:Y:S01]  /*70f00*/  LDL R14, [R1+0x4e00] ;  /* 0x004e0000010e7983 */ /* 0x000ee20000100800 */
[----:B------:R-:W-:-:S03]  /*70f10*/  PRMT R46, RZ, 0x7610, R46 ;  /* 0x00007610ff2e7816 */ /* 0x000fc6000000002e */
[----:B--2---:R-:W-:Y:S04]  /*70f20*/  STL [R1+0x5980], R50 ;  /* 0x0059803201007387 */ /* 0x004fe80000100800 */
[----:B------:R-:W2:Y:S04]  /*70f30*/  LDL R9, [R1+0x4dec] ;  /* 0x004dec0001097983 */ /* 0x000ea80000100800 */
[----:B------:R-:W2:Y:S01]  /*70f40*/  LDL R8, [R1+0x4e20] ;  /* 0x004e200001087983 */ /* 0x000ea20000100800 */
[----:B----4-:R-:W-:-:S05]  /*70f50*/  @!P0 IMAD.MOV.U32 R3, RZ, RZ, R13 ;  /* 0x000000ffff038224 */ /* 0x010fca00078e000d */
[----:B------:R0:W4:Y:S04]  /*70f60*/  @!P0 LDG.E.U8 R46, desc[UR30][R2.64] ;  /* 0x0000001e022e8981 */ /* 0x000128000c1e1100 */
[----:B------:R-:W-:Y:S04]  /*70f70*/  STL [R1+0x59a0], R48 ;  /* 0x0059a03001007387 */ /* 0x000fe80000100800 */
[----:B------:R-:W4:Y:S04]  /*70f80*/  LDL R13, [R1+0x4e0c] ;  /* 0x004e0c00010d7983 */ /* 0x000f280000100800 */
[----:B------:R-:W4:Y:S01]  /*70f90*/  LDL R12, [R1+0x4e40] ;  /* 0x004e4000010c7983 */ /* 0x000f220000100800 */
[----:B------:R-:W-:Y:S01]  /*70fa0*/  PRMT R44, RZ, 0x7610, R44 ;  /* 0x00007610ff2c7816 */ /* 0x000fe2000000002c */
[----:B0-----:R-:W-:-:S02]  /*70fb0*/  @!P0 IMAD.MOV.U32 R2, RZ, RZ, R4 ;  /* 0x000000ffff028224 */ /* 0x001fc400078e0004 */
[----:B------:R-:W-:Y:S01]  /*70fc0*/  @!P0 IMAD.MOV.U32 R3, RZ, RZ, R5 ;  /* 0x000000ffff038224 */ /* 0x000fe200078e0005 */
[----:B------:R-:W-:-:S04]  /*70fd0*/  PRMT R42, RZ, 0x7610, R42 ;  /* 0x00007610ff2a7816 */ /* 0x000fc8000000002a */
[----:B------:R0:W4:Y:S01]  /*70fe0*/  @!P0 LDG.E.U8 R44, desc[UR30][R2.64] ;  /* 0x0000001e022c8981 */ /* 0x000122000c1e1100 */
[----:B------:R-:W-:Y:S01]  /*70ff0*/  PRMT R40, RZ, 0x7610, R40 ;  /* 0x00007610ff287816 */ /* 0x000fe20000000028 */
[----:B0-----:R-:W-:Y:S02]  /*71000*/  @!P0 IMAD.MOV.U32 R2, RZ, RZ, R10 ;  /* 0x000000ffff028224 */ /* 0x001fe400078e000a */
[----:B------:R-:W-:-:S05]  /*71010*/  @!P0 IMAD.MOV.U32 R3, RZ, RZ, R11 ;  /* 0x000000ffff038224 */ /* 0x000fca00078e000b */
[----:B------:R3:W4:Y:S01]  /*71020*/  @!P0 LDG.E.U8 R42, desc[UR30][R2.64] ;  /* 0x0000001e022a8981 */ /* 0x000722000c1e1100 */
[----:B------:R-:W-:Y:S01]  /*71030*/  PRMT R38, RZ, 0x7610, R38 ;  /* 0x00007610ff267816 */ /* 0x000fe20000000026 */
[----:B---3--:R-:W-:Y:S02]  /*71040*/  @!P0 IMAD.MOV.U32 R2, RZ, RZ, R6 ;  /* 0x000000ffff028224 */ /* 0x008fe400078e0006 */
[----:B------:R-:W-:-:S05]  /*71050*/  @!P0 IMAD.MOV.U32 R3, RZ, RZ, R7 ;  /* 0x000000ffff038224 */ /* 0x000fca00078e0007 */
[----:B------:R0:W3:Y:S01]  /*71060*/  @!P0 LDG.E.U8 R40, desc[UR30][R2.64] ;  /* 0x0000001e02288981 */ /* 0x0000e2000c1e1100 */
[----:B------:R-:W-:Y:S01]  /*71070*/  PRMT R36, RZ, 0x7610, R36 ;  /* 0x00007610ff247816 */ /* 0x000fe20000000024 */
[----:B0-----:R-:W-:Y:S02]  /*71080*/  @!P0 IMAD.MOV.U32 R2, RZ, RZ, R14 ;  /* 0x000000ffff028224 */ /* 0x001fe400078e000e */
[----:B------:R-:W-:-:S05]  /*71090*/  @!P0 IMAD.MOV.U32 R3, RZ, RZ, R15 ;  /* 0x000000ffff038224 */ /* 0x000fca00078e000f */
[----:B------:R2:W3:Y:S01]  /*710a0*/  @!P0 LDG.E.U8 R38, desc[UR30][R2.64] ;  /* 0x0000001e02268981 */ /* 0x0004e2000c1e1100 */
[----:B------:R-:W-:Y:S01]  /*710b0*/  PRMT R34, RZ, 0x7610, R34 ;  /* 0x00007610ff227816 */ /* 0x000fe20000000022 */
[----:B--2---:R-:W-:Y:S02]  /*710c0*/  @!P0 IMAD.MOV.U32 R3, RZ, RZ, R9 ;  /* 0x000000ffff038224 */ /* 0x004fe400078e0009 */
[----:B------:R-:W-:-:S05]  /*710d0*/  @!P0 IMAD.MOV.U32 R2, RZ, RZ, R8 ;  /* 0x000000ffff028224 */ /* 0x000fca00078e0008 */
[----:B------:R4:W2:Y:S02]  /*710e0*/  @!P0 LDG.E.U8 R36, desc[UR30][R2.64] ;  /* 0x0000001e02248981 */ /* 0x0008a4000c1e1100 */
[----:B----4-:R-:W-:Y:S02]  /*710f0*/  @!P0 IMAD.MOV.U32 R3, RZ, RZ, R13 ;  /* 0x000000ffff038224 */ /* 0x010fe400078e000d */
[----:B------:R-:W-:-:S05]  /*71100*/  @!P0 IMAD.MOV.U32 R2, RZ, RZ, R12 ;  /* 0x000000ffff028224 */ /* 0x000fca00078e000c */
[----:B------:R-:W4:Y:S04]  /*71110*/  @!P0 LDG.E.U8 R34, desc[UR30][R2.64] ;  /* 0x0000001e02228981 */ /* 0x000f28000c1e1100 */
[----:B------:R-:W-:Y:S04]  /*71120*/  STL [R1+0x5984], R46 ;  /* 0x0059842e01007387 */ /* 0x000fe80000100800 */
[----:B------:R-:W4:Y:S04]  /*71130*/  LDL R5, [R1+0x4e2c] ;  /* 0x004e2c0001057983 */ /* 0x000f280000100800 */
[----:B------:R-:W4:Y:S04]  /*71140*/  LDL R4, [R1+0x4e60] ;  /* 0x004e600001047983 */ /* 0x000f280000100800 */
[----:B------:R-:W-:Y:S04]  /*71150*/  STL [R1+0x599c], R44 ;  /* 0x00599c2c01007387 */ /* 0x000fe80000100800 */
[----:B------:R-:W4:Y:S04]  /*71160*/  LDL R11, [R1+0x4e4c] ;  /* 0x004e4c00010b7983 */ /* 0x000f280000100800 */
[----:B------:R-:W4:Y:S04]  /*71170*/  LDL R10, [R1+0x4e80] ;  /* 0x004e8000010a7983 */ /* 0x000f280000100800 */
[----:B------:R-:W-:Y:S04]  /*71180*/  STL [R1+0x5988], R42 ;  /* 0x0059882a01007387 */ /* 0x000fe80000100800 */
[----:B------:R-:W4:Y:S04]  /*71190*/  LDL R7, [R1+0x4e6c] ;  /* 0x004e6c0001077983 */ /* 0x000f280000100800 */
[----:B------:R-:W4:Y:S04]  /*711a0*/  LDL R6, [R1+0x4ea0] ;  /* 0x004ea00001067983 */ /* 0x000f280000100800 */
[----:B---3--:R-:W-:Y:S04]  /*711b0*/  STL [R1+0x5994], R40 ;  /* 0x0059942801007387 */ /* 0x008fe80000100800 */
[----:B------:R-:W3:Y:S04]  /*711c0*/  LDL R15, [R1+0x4e8c] ;  /* 0x004e8c00010f7983 */ /* 0x000ee80000100800 */
[----:B------:R-:W3:Y:S04]  /*711d0*/  LDL R14, [R1+0x4ec0] ;  /* 0x004ec000010e7983 */ /* 0x000ee80000100800 */
[----:B------:R-:W-:Y:S04]  /*711e0*/  STL [R1+0x598c], R38 ;  /* 0x00598c2601007387 */ /* 0x000fe80000100800 */
[----:B------:R-:W3:Y:S04]  /*711f0*/  LDL R9, [R1+0x4eac] ;  /* 0x004eac0001097983 */ /* 0x000ee80000100800 */
[----:B------:R-:W3:Y:S01]  /*71200*/  LDL R8, [R1+0x4ee0] ;  /* 0x004ee00001087983 */ /* 0x000ee20000100800 */
[----:B------:R-:W-:-:S03]  /*71210*/  PRMT R32, RZ, 0x7610, R32 ;  /* 0x00007610ff207816 */ /* 0x000fc60000000020 */
[----:B--2---:R-:W-:Y:S04]  /*71220*/  STL [R1+0x5990], R36 ;  /* 0x0059902401007387 */ /* 0x004fe80000100800 */
[----:B----4-:R-:W-:Y:S04]  /*71230*/  STL [R1+0x5998], R34 ;  /* 0x0059982201007387 */ /* 0x010fe80000100800 */
[----:B------:R-:W2:Y:S04]  /*71240*/  LDL R23, [R1+0x4ecc] ;  /* 0x004ecc0001177983 */ /* 0x000ea80000100800 */
[----:B------:R-:W4:Y:S04]  /*71250*/  LDL R22, [R1+0x4f00] ;  /* 0x004f000001167983 */ /* 0x000f280000100800 */
[----:B------:R0:W4:Y:S01]  /*71260*/  @!P0 LDG.E.U8 R32, desc[UR30][R4.64] ;  /* 0x0000001e04208981 */ /* 0x000122000c1e1100 */
[----:B------:R-:W-:-:S02]  /*71270*/  PRMT R2, RZ, 0x7610, R2 ;  /* 0x00007610ff027816 */ /* 0x000fc40000000002 */
[----:B------:R-:W-:Y:S01]  /*71280*/  PRMT R3, RZ, 0x7610, R3 ;  /* 0x00007610ff037816 */ /* 0x000fe20000000003 */
[----:B0-----:R-:W-:Y:S02]  /*71290*/  @!P0 IMAD.MOV.U32 R4, RZ, RZ, R10 ;  /* 0x000000ffff048224 */ /* 0x001fe400078e000a */
[----:B------:R-:W-:-:S05]  /*712a0*/  @!P0 IMAD.MOV.U32 R5, RZ, RZ, R11 ;  /* 0x000000ffff058224 */ /* 0x000fca00078e000b */
[----:B------:R0:W4:Y:S04]  /*712b0*/  @!P0 LDG.E.U8 R2, desc[UR30][R4.64] ;  /* 0x0000001e04028981 */ /* 0x000128000c1e1100 */
[----:B------:R3:W4:Y:S01]  /*712c0*/  @!P0 LDG.E.U8 R3, desc[UR30][R6.64] ;  /* 0x0000001e06038981 */ /* 0x000722000c1e1100 */
[----:B0-----:R-:W-:Y:S02]  /*712d0*/  PRMT R4, RZ, 0x7610, R4 ;  /* 0x00007610ff047816 */ /* 0x001fe40000000004 */
[----:B------:R-:W-:Y:S01]  /*712e0*/  PRMT R5, RZ, 0x7610, R5 ;  /* 0x00007610ff057816 */ /* 0x000fe20000000005 */
[----:B---3--:R-:W-:Y:S02]  /*712f0*/  @!P0 IMAD.MOV.U32 R7, RZ, RZ, R15 ;  /* 0x000000ffff078224 */ /* 0x008fe400078e000f */
[----:B------:R-:W-:-:S05]  /*71300*/  @!P0 IMAD.MOV.U32 R6, RZ, RZ, R14 ;  /* 0x000000ffff068224 */ /* 0x000fca00078e000e */
[----:B------:R0:W3:Y:S02]  /*71310*/  @!P0 LDG.E.U8 R4, desc[UR30][R6.64] ;  /* 0x0000001e06048981 */ /* 0x0000e4000c1e1100 */
[----:B0-----:R-:W-:Y:S02]  /*71320*/  PRMT R6, RZ, 0x7610, R6 ;  /* 0x00007610ff067816 */ /* 0x001fe40000000006 */
[----:B------:R2:W3:Y:S02]  /*71330*/  @!P0 LDG.E.U8 R5, desc[UR30][R8.64] ;  /* 0x0000001e08058981 */ /* 0x0004e4000c1e1100 */
[----:B--2---:R-:W-:Y:S02]  /*71340*/  @!P0 IMAD.MOV.U32 R9, RZ, RZ, R23 ;  /* 0x000000ffff098224 */ /* 0x004fe400078e0017 */
[----:B----4-:R-:W-:-:S05]  /*71350*/  @!P0 IMAD.MOV.U32 R8, RZ, RZ, R22 ;  /* 0x000000ffff088224 */ /* 0x010fca00078e0016 */
[----:B------:R-:W2:Y:S04]  /*71360*/  @!P0 LDG.E.U8 R6, desc[UR30][R8.64] ;  /* 0x0000001e08068981 */ /* 0x000ea8000c1e1100 */
[----:B------:R-:W-:Y:S04]  /*71370*/  STL [R1+0x59a4], R32 ;  /* 0x0059a42001007387 */ /* 0x000fe80000100800 */
[----:B------:R-:W4:Y:S04]  /*71380*/  LDL R11, [R1+0x4eec] ;  /* 0x004eec00010b7983 */ /* 0x000f280000100800 */
[----:B------:R-:W4:Y:S04]  /*71390*/  LDL R10, [R1+0x4f20] ;  /* 0x004f2000010a7983 */ /* 0x000f280000100800 */
        /* <DEDUP_REMOVED lines=8> */
[----:B---3--:R0:W-:Y:S04]  /*71420*/  STL [R1+0x59bc], R4 ;  /* 0x0059bc0401007387 */ /* 0x0081e80000100800 */
[----:B------:R-:W3:Y:S04]  /*71430*/  LDL R15, [R1+0x4f6c] ;  /* 0x004f6c00010f7983 */ /* 0x000ee80000100800 */
[----:B------:R-:W3:Y:S04]  /*71440*/  LDL R14, [R1+0x4fa0] ;  /* 0x004fa000010e7983 */ /* 0x000ee80000100800 */
[----:B------:R-:W3:Y:S04]  /*71450*/  LDL R17, [R1+0x4f8c] ;  /* 0x004f8c0001117983 */ /* 0x000ee80000100800 */
[----:B------:R-:W3:Y:S04]  /*71460*/  LDL R16, [R1+0x4fc0] ;  /* 0x004fc00001107983 */ /* 0x000ee80000100800 */
[----:B------:R1:W-:Y:S04]  /*71470*/  STL [R1+0x59c0], R5 ;  /* 0x0059c00501007387 */ /* 0x0003e80000100800 */
[----:B0-----:R-:W3:Y:S04]  /*71480*/  LDL R4, [R1+0x4fe0] ;  /* 0x004fe00001047983 */ /* 0x001ee80000100800 */
[----:B-1----:R-:W3:Y:S01]  /*71490*/  LDL R5, [R1+0x4fac] ;  /* 0x004fac0001057983 */ /* 0x002ee20000100800 */
[----:B------:R-:W-:-:S03]  /*714a0*/  PRMT R7, RZ, 0x7610, R7 ;  /* 0x00007610ff077816 */ /* 0x000fc60000000007 */
[----:B--2---:R0:W-:Y:S04]  /*714b0*/  STL [R1+0x59c4], R6 ;  /* 0x0059c40601007387 */ /* 0x0041e80000100800 */
[----:B------:R-:W2:Y:S04]  /*714c0*/  LDL R2, [R1+0x5000] ;  /* 0x0050000001027983 */ /* 0x000ea80000100800 */
[----:B----4-:R1:W4:Y:S04]  /*714d0*/  @!P0 LDG.E.U8 R7, desc[UR30][R10.64] ;  /* 0x0000001e0a078981 */ /* 0x010328000c1e1100 */
[----:B------:R-:W4:Y:S01]  /*714e0*/  LDL R3, [R1+0x5020] ;  /* 0x0050200001037983 */ /* 0x000f220000100800 */
[----:B------:R-:W-:-:S02]  /*714f0*/  PRMT R8, RZ, 0x7610, R8 ;  /* 0x00007610ff087816 */ /* 0x000fc40000000008 */
[----:B------:R-:W-:Y:S01]  /*71500*/  PRMT R9, RZ, 0x7610, R9 ;  /* 0x00007610ff097816 */ /* 0x000fe20000000009 */
[----:B------:R-:W4:Y:S04]  /*71510*/  LDL R24, [R1+0x5040] ;  /* 0x0050400001187983 */ /* 0x000f280000100800 */
[----:B------:R-:W4:Y:S04]  /*71520*/  LDL R25, [R1+0x500c] ;  /* 0x00500c0001197983 */ /* 0x000f280000100800 */
[----:B0-----:R-:W4:Y:S04]  /*71530*/  LDL R6, [R1+0x4fec] ;  /* 0x004fec0001067983 */ /* 0x001f280000100800 */
[----:B------:R-:W4:Y:S04]  /*71540*/  LDL R23, [R1+0x504c] ;  /* 0x00504c0001177983 */ /* 0x000f280000100800 */
[----:B------:R-:W4:Y:S04]  /*71550*/  LDL R22, [R1+0x5080] ;  /* 0x0050800001167983 */ /* 0x000f280000100800 */
[----:B------:R-:W4:Y:S01]  /*71560*/  LDL R27, [R1+0x50ec] ;  /* 0x0050ec00011b7983 */ /* 0x000f220000100800 */
[----:B-1----:R-:W-:-:S03]  /*71570*/  @!P0 IMAD.MOV.U32 R10, RZ, RZ, R18 ;  /* 0x000000ffff0a8224 */ /* 0x002fc600078e0012 */
[----:B------:R-:W4:Y:S01]  /*71580*/  LDL R18, [R1+0x4fcc] ;  /* 0x004fcc0001127983 */ /* 0x000f220000100800 */
[----:B------:R-:W-:-:S03]  /*71590*/  @!P0 IMAD.MOV.U32 R11, RZ, RZ, R21 ;  /* 0x000000ffff0b8224 */ /* 0x000fc600078e0015 */
[----:B------:R0:W4:Y:S04]  /*715a0*/  @!P0 LDG.E.U8 R9, desc[UR30][R12.64] ;  /* 0x0000001e0c098981 */ /* 0x000128000c1e1100 */
[----:B------:R-:W4:Y:S04]  /*715b0*/  LDL R21, [R1+0x502c] ;  /* 0x00502c0001157983 */ /* 0x000f280000100800 */
[----:B------:R1:W4:Y:S04]  /*715c0*/  @!P0 LDG.E.U8 R8, desc[UR30][R10.64] ;  /* 0x0000001e0a088981 */ /* 0x000328000c1e1100 */
[----:B------:R-:W4:Y:S04]  /*715d0*/  LDL R26, [R1+0x5120] ;  /* 0x00512000011a7983 */ /* 0x000f280000100800 */
[----:B------:R-:W4:Y:S04]  /*715e0*/  LDL R28, [R1+0x5100] ;  /* 0x00510000011c7983 */ /* 0x000f280000100800 */
[----:B------:R-:W4:Y:S04]  /*715f0*/  LDL R29, [R1+0x50cc] ;  /* 0x0050cc00011d7983 */ /* 0x000f280000100800 */
[----:B------:R-:W4:Y:S04]  /*71600*/  LDL R32, [R1+0x514c] ;  /* 0x00514c0001207983 */ /* 0x000f280000100800 */
[----:B------:R-:W4:Y:S04]  /*71610*/  LDL R30, [R1+0x51a0] ;  /* 0x0051a000011e7983 */ /* 0x000f280000100800 */
[----:B------:R-:W4:Y:S04]  /*71620*/  LDL R31, [R1+0x516c] ;  /* 0x00516c00011f7983 */ /* 0x000f280000100800 */
[----:B------:R-:W4:Y:S01]  /*71630*/  LDL R38, [R1+0x5220] ;  /* 0x0052200001267983 */ /* 0x000f220000100800 */
[----:B0-----:R-:W-:-:S02]  /*71640*/  @!P0 IMAD.MOV.U32 R12, RZ, RZ, R19 ;  /* 0x000000ffff0c8224 */ /* 0x001fc400078e0013 */
[----:B------:R-:W-:Y:S01]  /*71650*/  @!P0 IMAD.MOV.U32 R13, RZ, RZ, R20 ;  /* 0x000000ffff0d8224 */ /* 0x000fe200078e0014 */
[----:B-1----:R-:W-:Y:S02]  /*71660*/  PRMT R10, RZ, 0x7610, R10 ;  /* 0x00007610ff0a7816 */ /* 0x002fe4000000000a */
[----:B------:R-:W-:Y:S01]  /*71670*/  PRMT R11, RZ, 0x7610, R11 ;  /* 0x00007610ff0b7816 */ /* 0x000fe2000000000b */
[----:B------:R-:W4:Y:S04]  /*71680*/  LDL R20, [R1+0x5060] ;  /* 0x0050600001147983 */ /* 0x000f280000100800 */
[----:B------:R-:W4:Y:S04]  /*71690*/  LDL R40, [R1+0x51ec] ;  /* 0x0051ec0001287983 */ /* 0x000f280000100800 */
[----:B------:R0:W4:Y:S01]  /*716a0*/  @!P0 LDG.E.U8 R10, desc[UR30][R12.64] ;  /* 0x0000001e0c0a8981 */ /* 0x000122000c1e1100 */
[----:B------:R-:W-:-:S03]  /*716b0*/  PRMT R33, RZ, 0x7610, R33 ;  /* 0x00007610ff217816 */ /* 0x000fc60000000021 */
[----:B------:R-:W4:Y:S04]  /*716c0*/  LDL R36, [R1+0x524c] ;  /* 0x00524c0001247983 */ /* 0x000f280000100800 */
[----:B------:R-:W4:Y:S04]  /*716d0*/  LDL R34, [R1+0x5280] ;  /* 0x0052800001227983 */ /* 0x000f280000100800 */
[----:B---3--:R1:W3:Y:S01]  /*716e0*/  @!P0 LDG.E.U8 R11, desc[UR30][R14.64] ;  /* 0x0000001e0e0b8981 */ /* 0x0082e2000c1e1100 */
[----:B------:R-:W-:Y:S02]  /*716f0*/  PRMT R35, RZ, 0x7610, R35 ;  /* 0x00007610ff237816 */ /* 0x000fe40000000023 */
[----:B------:R-:W-:Y:S01]  /*71700*/  PRMT R37, RZ, 0x7610, R37 ;  /* 0x00007610ff257816 */ /* 0x000fe20000000025 */
[----:B------:R-:W3:Y:S04]  /*71710*/  LDL R44, [R1+0x52cc] ;  /* 0x0052cc00012c7983 */ /* 0x000ee80000100800 */
[----:B------:R-:W3:Y:S01]  /*71720*/  LDL R42, [R1+0x5300] ;  /* 0x00530000012a7983 */ /* 0x000ee20000100800 */
[----:B0-----:R-:W-:Y:S01]  /*71730*/  PRMT R13, RZ, 0x7610, R13 ;  /* 0x00007610ff0d7816 */ /* 0x001fe2000000000d */
[----:B-1----:R-:W-:-:S02]  /*71740*/  @!P0 IMAD.MOV.U32 R14, RZ, RZ, R16 ;  /* 0x000000ffff0e8224 */ /* 0x002fc400078e0010 */
[----:B------:R-:W-:Y:S02]  /*71750*/  @!P0 IMAD.MOV.U32 R15, RZ, RZ, R17 ;  /* 0x000000ffff0f8224 */ /* 0x000fe400078e0011 */
[----:B------:R-:W-:Y:S02]  /*71760*/  @!P0 IMAD.MOV.U32 R16, RZ, RZ, R4 ;  /* 0x000000ffff108224 */ /* 0x000fe400078e0004 */
[----:B------:R-:W3:Y:S01]  /*71770*/  LDL R4, [R1+0x50a0] ;  /* 0x0050a00001047983 */ /* 0x000ee20000100800 */
[----:B------:R-:W-:-:S03]  /*71780*/  @!P0 IMAD.MOV.U32 R17, RZ, RZ, R5 ;  /* 0x000000ffff118224 */ /* 0x000fc600078e0005 */
[----:B------:R-:W3:Y:S04]  /*71790*/  LDL R5, [R1+0x506c] ;  /* 0x00506c0001057983 */ /* 0x000ee80000100800 */
[----:B------:R2:W3:Y:S02]  /*717a0*/  @!P0 LDG.E.U8 R13, desc[UR30][R16.64] ;  /* 0x0000001e100d8981 */ /* 0x0004e4000c1e1100 */
[----:B--2---:R-:W-:Y:S02]  /*717b0*/  @!P0 IMAD.MOV.U32 R16, RZ, RZ, R2 ;  /* 0x000000ffff108224 */ /* 0x004fe400078e0002 */
[----:B------:R-:W2:Y:S01]  /*717c0*/  LDL R2, [R1+0x50c0] ;  /* 0x0050c00001027983 */ /* 0x000ea20000100800 */
[----:B----4-:R-:W-:Y:S02]  /*717d0*/  @!P0 IMAD.MOV.U32 R17, RZ, RZ, R18 ;  /* 0x000000ffff118224 */ /* 0x010fe400078e0012 */
[----:B------:R-:W-:-:S02]  /*717e0*/  @!P0 IMAD.MOV.U32 R18, RZ, RZ, R3 ;  /* 0x000000ffff128224 */ /* 0x000fc400078e0003 */
[----:B------:R-:W4:Y:S01]  /*717f0*/  LDL R3, [R1+0x508c] ;  /* 0x00508c0001037983 */ /* 0x000f220000100800 */
[----:B------:R-:W-:Y:S01]  /*71800*/  PRMT R12, RZ, 0x7610, R12 ;  /* 0x00007610ff0c7816 */ /* 0x000fe2000000000c */
[----:B------:R-:W-:Y:S02]  /*71810*/  @!P0 IMAD.MOV.U32 R19, RZ, RZ, R6 ;  /* 0x000000ffff138224 */ /* 0x000fe400078e0006 */
[----:B------:R-:W4:Y:S04]  /*71820*/  LDL R6, [R1+0x50e0] ;  /* 0x0050e00001067983 */ /* 0x000f280000100800 */
[----:B------:R0:W4:Y:S02]  /*71830*/  @!P0 LDG.E.U8 R12, desc[UR30][R14.64] ;  /* 0x0000001e0e0c8981 */ /* 0x000124000c1e1100 */
[----:B0-----:R-:W-:-:S02]  /*71840*/  PRMT R15, RZ, 0x7610, R15 ;  /* 0x00007610ff0f7816 */ /* 0x001fc4000000000f */
[----:B------:R-:W-:-:S04]  /*71850*/  PRMT R14, RZ, 0x7610, R14 ;  /* 0x00007610ff0e7816 */ /* 0x000fc8000000000e */
[----:B------:R0:W4:Y:S04]  /*71860*/  @!P0 LDG.E.U8 R15, desc[UR30][R18.64] ;  /* 0x0000001e120f8981 */ /* 0x000128000c1e1100 */
[----:B------:R1:W4:Y:S01]  /*71870*/  @!P0 LDG.E.U8 R14, desc[UR30][R16.64] ;  /* 0x0000001e100e8981 */ /* 0x000322000c1e1100 */
[----:B0-----:R-:W-:-:S03]  /*71880*/  @!P0 IMAD.MOV.U32 R18, RZ, RZ, R24 ;  /* 0x000000ffff128224 */ /* 0x001fc600078e0018 */
[----:B------:R-:W4:Y:S01]  /*71890*/  LDL R24, [R1+0x50ac] ;  /* 0x0050ac0001187983 */ /* 0x000f220000100800 */
[----:B-1----:R-:W-:Y:S02]  /*718a0*/  PRMT R16, RZ, 0x7610, R16 ;  /* 0x00007610ff107816 */ /* 0x002fe40000000010 */
[----:B------:R-:W-:Y:S01]  /*718b0*/  PRMT R17, RZ, 0x7610, R17 ;  /* 0x00007610ff117816 */ /* 0x000fe20000000011 */
[----:B------:R-:W-:-:S05]  /*718c0*/  @!P0 IMAD.MOV.U32 R19, RZ, RZ, R25 ;  /* 0x000000ffff138224 */ /* 0x000fca00078e0019 */
[----:B------:R0:W4:Y:S04]  /*718d0*/  @!P0 LDG.E.U8 R16, desc[UR30][R18.64] ;  /* 0x0000001e12108981 */ /* 0x000128000c1e1100 */
[----:B------:R1:W4:Y:S01]  /*718e0*/  @!P0 LDG.E.U8 R17, desc[UR30][R20.64] ;  /* 0x0000001e14118981 */ /* 0x000322000c1e1100 */
[----:B0-----:R-:W-:Y:S01]  /*718f0*/  PRMT R19, RZ, 0x7610, R19 ;  /* 0x00007610ff137816 */ /* 0x001fe20000000013 */
[----:B-1----:R-:W-:Y:S02]  /*71900*/  @!P0 IMAD.MOV.U32 R20, RZ, RZ, R22 ;  /* 0x000000ffff148224 */ /* 0x002fe400078e0016 */
[----:B------:R-:W-:Y:S02]  /*71910*/  @!P0 IMAD.MOV.U32 R21, RZ, RZ, R23 ;  /* 0x000000ffff158224 */ /* 0x000fe400078e0017 */
[----:B---3--:R-:W-:-:S02]  /*71920*/  @!P0 IMAD.MOV.U32 R22, RZ, RZ, R4 ;  /* 0x000000ffff168224 */ /* 0x008fc400078e0004 */
[----:B------:R-:W-:Y:S01]  /*71930*/  @!P0 IMAD.MOV.U32 R23, RZ, RZ, R5 ;  /* 0x000000ffff178224 */ /* 0x000fe200078e0005 */
[----:B------:R-:W3:Y:S04]  /*71940*/  LDL R4, [R1+0x5140] ;  /* 0x0051400001047983 */ /* 0x000ee80000100800 */
[----:B------:R-:W3:Y:S04]  /*71950*/  LDL R5, [R1+0x510c] ;  /* 0x00510c0001057983 */ /* 0x000ee80000100800 */
[----:B------:R2:W3:Y:S02]  /*71960*/  @!P0 LDG.E.U8 R19, desc[UR30][R22.64] ;  /* 0x0000001e16138981 */ /* 0x0004e4000c1e1100 */
[----:B--2---:R-:W-:-:S02]  /*71970*/  @!P0 IMAD.MOV.U32 R22, RZ, RZ, R2 ;  /* 0x000000ffff168224 */ /* 0x004fc400078e0002 */
[----:B------:R-:W2:Y:S01]  /*71980*/  LDL R2, [R1+0x5160] ;  /* 0x0051600001027983 */ /* 0x000ea20000100800 */
[----:B----4-:R-:W-:-:S03]  /*71990*/  @!P0 IMAD.MOV.U32 R23, RZ, RZ, R3 ;  /* 0x000000ffff178224 */ /* 0x010fc600078e0003 */
[----:B------:R-:W4:Y:S01]  /*719a0*/  LDL R3, [R1+0x512c] ;  /* 0x00512c0001037983 */ /* 0x000f220000100800 */
[----:B------:R-:W-:-:S06]  /*719b0*/  PRMT R18, RZ, 0x7610, R18 ;  /* 0x00007610ff127816 */ /* 0x000fcc0000000012 */
[----:B------:R0:W4:Y:S02]  /*719c0*/  @!P0 LDG.E.U8 R18, desc[UR30][R20.64] ;  /* 0x0000001e14128981 */ /* 0x000124000c1e1100 */
[----:B0-----:R-:W-:-:S06]  /*719d0*/  PRMT R20, RZ, 0x7610, R20 ;  /* 0x00007610ff147816 */ /* 0x001fcc0000000014 */
[----:B------:R0:W4:Y:S01]  /*719e0*/  @!P0 LDG.E.U8 R20, desc[UR30][R22.64] ;  /* 0x0000001e16148981 */ /* 0x000122000c1e1100 */
[----:B------:R-:W-:Y:S02]  /*719f0*/  @!P0 IMAD.MOV.U32 R25, RZ, RZ, R24 ;  /* 0x000000ffff198224 */ /* 0x000fe400078e0018 */
[----:B------:R-:W-:Y:S02]  /*71a00*/  @!P0 IMAD.MOV.U32 R24, RZ, RZ, R6 ;  /* 0x000000ffff188224 */ /* 0x000fe400078e0006 */
[----:B------:R-:W4:Y:S01]  /*71a10*/  LDL R6, [R1+0x5180] ;  /* 0x0051800001067983 */ /* 0x000f220000100800 */
[----:B0-----:R-:W-:Y:S02]  /*71a20*/  PRMT R23, RZ, 0x7610, R23 ;  /* 0x00007610ff177816 */ /* 0x001fe40000000017 */
[----:B------:R-:W-:-:S04]  /*71a30*/  PRMT R21, RZ, 0x7610, R21 ;  /* 0x00007610ff157816 */ /* 0x000fc80000000015 */
[----:B------:R3:W4:Y:S04]  /*71a40*/  @!P0 LDG.E.U8 R23, desc[UR30][R26.64] ;  /* 0x0000001e1a178981 */ /* 0x000728000c1e1100 */
[----:B------:R0:W4:Y:S01]  /*71a50*/  @!P0 LDG.E.U8 R21, desc[UR30][R24.64] ;  /* 0x0000001e18158981 */ /* 0x000122000c1e1100 */
[----:B---3--:R-:W-:Y:S02]  /*71a60*/  @!P0 IMAD.MOV.U32 R26, RZ, RZ, R4 ;  /* 0x000000ffff1a8224 */ /* 0x008fe400078e0004 */
[----:B------:R-:W-:Y:S01]  /*71a70*/  @!P0 IMAD.MOV.U32 R27, RZ, RZ, R5 ;  /* 0x000000ffff1b8224 */ /* 0x000fe200078e0005 */
[----:B------:R-:W3:Y:S04]  /*71a80*/  LDL R4, [R1+0x51c0] ;  /* 0x0051c00001047983 */ /* 0x000ee80000100800 */
[----:B------:R-:W3:Y:S01]  /*71a90*/  LDL R5, [R1+0x518c] ;  /* 0x00518c0001057983 */ /* 0x000ee20000100800 */
[----:B0-----:R-:W-:-:S02]  /*71aa0*/  @!P0 IMAD.MOV.U32 R24, RZ, RZ, R28 ;  /* 0x000000ffff188224 */ /* 0x001fc400078e001c */
[----:B------:R-:W-:Y:S02]  /*71ab0*/  @!P0 IMAD.MOV.U32 R25, RZ, RZ, R29 ;  /* 0x000000ffff198224 */ /* 0x000fe400078e001d */
[----:B--2---:R-:W-:Y:S02]  /*71ac0*/  @!P0 IMAD.MOV.U32 R28, RZ, RZ, R2 ;  /* 0x000000ffff1c8224 */ /* 0x004fe400078e0002 */
[----:B------:R-:W2:Y:S01]  /*71ad0*/  LDL R2, [R1+0x51e0] ;  /* 0x0051e00001027983 */ /* 0x000ea20000100800 */
[----:B----4-:R-:W-:-:S03]  /*71ae0*/  @!P0 IMAD.MOV.U32 R29, RZ, RZ, R3 ;  /* 0x000000ffff1d8224 */ /* 0x010fc600078e0003 */
[----:B------:R-:W4:Y:S01]  /*71af0*/  LDL R3, [R1+0x51ac] ;  /* 0x0051ac0001037983 */ /* 0x000f220000100800 */
[----:B------:R-:W-:-:S06]  /*71b00*/  PRMT R22, RZ, 0x7610, R22 ;  /* 0x00007610ff167816 */ /* 0x000fcc0000000016 */
[----:B------:R0:W4:Y:S02]  /*71b10*/  @!P0 LDG.E.U8 R22, desc[UR30][R24.64] ;  /* 0x0000001e18168981 */ /* 0x000124000c1e1100 */
[----:B0-----:R-:W-:Y:S02]  /*71b20*/  PRMT R25, RZ, 0x7610, R25 ;  /* 0x00007610ff197816 */ /* 0x001fe40000000019 */
[----:B------:R-:W-:-:S04]  /*71b30*/  PRMT R24, RZ, 0x7610, R24 ;  /* 0x00007610ff187816 */ /* 0x000fc80000000018 */
[----:B------:R0:W4:Y:S04]  /*71b40*/  @!P0 LDG.E.U8 R25, desc[UR30][R28.64] ;  /* 0x0000001e1c198981 */ /* 0x000128000c1e1100 */
[----:B------:R1:W4:Y:S01]  /*71b50*/  @!P0 LDG.E.U8 R24, desc[UR30][R26.64] ;  /* 0x0000001e1a188981 */ /* 0x000322000c1e1100 */
[----:B0-----:R-:W-:Y:S02]  /*71b60*/  @!P0 IMAD.MOV.U32 R28, RZ, RZ, R6 ;  /* 0x000000ffff1c8224 */ /* 0x001fe400078e0006 */
[----:B------:R-:W-:Y:S01]  /*71b70*/  @!P0 IMAD.MOV.U32 R29, RZ, RZ, R32 ;  /* 0x000000ffff1d8224 */ /* 0x000fe200078e0020 */
[----:B------:R-:W4:Y:S04]  /*71b80*/  LDL R6, [R1+0x5200] ;  /* 0x0052000001067983 */ /* 0x000f280000100800 */
[----:B------:R-:W4:Y:S01]  /*71b90*/  LDL R32, [R1+0x51cc] ;  /* 0x0051cc0001207983 */ /* 0x000f220000100800 */
[----:B-1----:R-:W-:-:S02]  /*71ba0*/  PRMT R26, RZ, 0x7610, R26 ;  /* 0x00007610ff1a7816 */ /* 0x002fc4000000001a */
[----:B------:R-:W-:-:S04]  /*71bb0*/  PRMT R27, RZ, 0x7610, R27 ;  /* 0x00007610ff1b7816 */ /* 0x000fc8000000001b */
[----:B------:R0:W4:Y:S04]  /*71bc0*/  @!P0 LDG.E.U8 R26, desc[UR30][R28.64] ;  /* 0x0000001e1c1a8981 */ /* 0x000128000c1e1100 */
[----:B------:R3:W4:Y:S01]  /*71bd0*/  @!P0 LDG.E.U8 R27, desc[UR30][R30.64] ;  /* 0x0000001e1e1b8981 */ /* 0x000722000c1e1100 */
[----:B0-----:R-:W-:Y:S01]  /*71be0*/  PRMT R28, RZ, 0x7610, R28 ;  /* 0x00007610ff1c7816 */ /* 0x001fe2000000001c */
[----:B---3--:R-:W-:Y:S02]  /*71bf0*/  @!P0 IMAD.MOV.U32 R30, RZ, RZ, R4 ;  /* 0x000000ffff1e8224 */ /* 0x008fe400078e0004 */
        /* <DEDUP_REMOVED lines=10> */
[----:B0-----:R-:W-:Y:S02]  /*71ca0*/  @!P0 IMAD.MOV.U32 R30, RZ, RZ, R6 ;  /* 0x000000ffff1e8224 */ /* 0x001fe400078e0006 */
[----:B------:R-:W-:Y:S01]  /*71cb0*/  @!P0 IMAD.MOV.U32 R31, RZ, RZ, R32 ;  /* 0x000000ffff1f8224 */ /* 0x000fe200078e0020 */
[----:B------:R-:W4:Y:S04]  /*71cc0*/  LDL R6, [R1+0x52a0] ;  /* 0x0052a00001067983 */ /* 0x000f280000100800 */
[----:B------:R-:W4:Y:S04]  /*71cd0*/  LDL R32, [R1+0x526c] ;  /* 0x00526c0001207983 */ /* 0x000f280000100800 */
[----:B------:R0:W4:Y:S02]  /*71ce0*/  @!P0 LDG.E.U8 R33, desc[UR30][R30.64] ;  /* 0x0000001e1e218981 */ /* 0x000124000c1e1100 */
[----:B0-----:R-:W-:-:S02]  /*71cf0*/  @!P0 IMAD.MOV.U32 R30, RZ, RZ, R38 ;  /* 0x000000ffff1e8224 */ /* 0x001fc400078e0026 */
[----:B------:R-:W-:Y:S01]  /*71d00*/  @!P0 IMAD.MOV.U32 R31, RZ, RZ, R40 ;  /* 0x000000ffff1f8224 */ /* 0x000fe200078e0028 */
[----:B------:R-:W-:Y:S01]  /*71d10*/  PRMT R39, RZ, 0x7610, R39 ;  /* 0x00007610ff277816 */ /* 0x000fe20000000027 */
[----:B------:R-:W4:Y:S04]  /*71d20*/  LDL R38, [R1+0x5320] ;  /* 0x0053200001267983 */ /* 0x000f280000100800 */
[----:B------:R3:W4:Y:S04]  /*71d30*/  @!P0 LDG.E.U8 R35, desc[UR30][R30.64] ;  /* 0x0000001e1e238981 */ /* 0x000728000c1e1100 */
[----:B------:R-:W4:Y:S01]  /*71d40*/  LDL R40, [R1+0x52ec] ;  /* 0x0052ec0001287983 */ /* 0x000f220000100800 */
        /* <DEDUP_REMOVED lines=9> */
[----:B------:R-:W-:-:S03]  /*71de0*/  PRMT R41, RZ, 0x7610, R41 ;  /* 0x00007610ff297816 */ /* 0x000fc60000000029 */
[----:B------:R0:W4:Y:S01]  /*71df0*/  @!P0 LDG.E.U8 R39, desc[UR30][R30.64] ;  /* 0x0000001e1e278981 */ /* 0x000122000c1e1100 */
[----:B------:R-:W-:Y:S01]  /*71e00*/  PRMT R43, RZ, 0x7610, R43 ;  /* 0x00007610ff2b7816 */ /* 0x000fe2000000002b */
[----:B0-----:R-:W-:Y:S02]  /*71e10*/  @!P0 IMAD.MOV.U32 R30, RZ, RZ, R34 ;  /* 0x000000ffff1e8224 */ /* 0x001fe400078e0022 */
[----:B------:R-:W-:Y:S01]  /*71e20*/  @!P0 IMAD.MOV.U32 R31, RZ, RZ, R36 ;  /* 0x000000ffff1f8224 */ /* 0x000fe200078e0024 */
[----:B------:R-:W4:Y:S04]  /*71e30*/  LDL R34, [R1+0x5340] ;  /* 0x0053400001227983 */ /* 0x000f280000100800 */
[----:B------:R-:W4:Y:S04]  /*71e40*/  LDL R36, [R1+0x530c] ;  /* 0x00530c0001247983 */ /* 0x000f280000100800 */
[----:B------:R0:W4:Y:S01]  /*71e50*/  @!P0 LDG.E.U8 R41, desc[UR30][R30.64] ;  /* 0x0000001e1e298981 */ /* 0x000122000c1e1100 */
[----:B------:R-:W-:Y:S01]  /*71e60*/  PRMT R45, RZ, 0x7610, R45 ;  /* 0x00007610ff2d7816 */ /* 0x000fe2000000002d */
[----:B0-----:R-:W-:-:S02]  /*71e70*/  @!P0 IMAD.MOV.U32 R30, RZ, RZ, R6 ;  /* 0x000000ffff1e8224 */ /* 0x001fc400078e0006 */
[----:B------:R-:W-:Y:S01]  /*71e80*/  @!P0 IMAD.MOV.U32 R31, RZ, RZ, R32 ;  /* 0x000000ffff1f8224 */ /* 0x000fe200078e0020 */
[----:B------:R-:W4:Y:S04]  /*71e90*/  LDL R6, [R1+0x5360] ;  /* 0x0053600001067983 */ /* 0x000f280000100800 */
[----:B------:R-:W4:Y:S04]  /*71ea0*/  LDL R32, [R1+0x532c] ;  /* 0x00532c0001207983 */ /* 0x000f280000100800 */
[----:B------:R3:W4:Y:S02]  /*71eb0*/  @!P0 LDG.E.U8 R43, desc[UR30][R30.64] ;  /* 0x0000001e1e2b8981 */ /* 0x000724000c1e1100 */
        /* <DEDUP_REMOVED lines=9> */
[----:B------:R-:W-:Y:S02]  /*71f50*/  PRMT R47, RZ, 0x7610, R47 ;  /* 0x00007610ff2f7816 */ /* 0x000fe4000000002f */
[----:B------:R-:W-:-:S04]  /*71f60*/  PRMT R49, RZ, 0x7610, R49 ;  /* 0x00007610ff317816 */ /* 0x000fc80000000031 */
[----:B------:R0:W4:Y:S01]  /*71f70*/  @!P0 LDG.E.U8 R47, desc[UR30][R30.64] ;  /* 0x0000001e1e2f8981 */ /* 0x000122000c1e1100 */
[----:B------:R-:W-:Y:S01]  /*71f80*/  PRMT R51, RZ, 0x7610, R51 ;  /* 0x00007610ff337816 */ /* 0x000fe20000000033 */
[----:B0-----:R-:W-:Y:S02]  /*71f90*/  @!P0 IMAD.MOV.U32 R30, RZ, RZ, R42 ;  /* 0x000000ffff1e8224 */ /* 0x001fe400078e002a */
[----:B------:R-:W-:-:S05]  /*71fa0*/  @!P0 IMAD.MOV.U32 R31, RZ, RZ, R44 ;  /* 0x000000ffff1f8224 */ /* 0x000fca00078e002c */
        /* <DEDUP_REMOVED lines=12> */
[----:B------:R3:W4:Y:S02]  /*72070*/  @!P0 LDG.E.U8 R55, desc[UR30][R30.64] ;  /* 0x0000001e1e378981 */ /* 0x000724000c1e1100 */
[----:B---3--:R-:W-:Y:S02]  /*72080*/  @!P0 IMAD.MOV.U32 R30, RZ, RZ, R4 ;  /* 0x000000ffff1e8224 */ /* 0x008fe400078e0004 */
[----:B------:R-:W-:Y:S01]  /*72090*/  @!P0 IMAD.MOV.U32 R31, RZ, RZ, R5 ;  /* 0x000000ffff1f8224 */ /* 0x000fe200078e0005 */
[----:B------:R-:W0:Y:S04]  /*720a0*/  LDS.U8 R4, [R0+UR4+0x210] ;  /* 0x0002100400047984 */ /* 0x000e280008000000 */
[----:B------:R-:W-:Y:S04]  /*720b0*/  LDS.U8 R5, [R0+UR4+0x7190] ;  /* 0x0071900400057984 */ /* 0x000fe80008000000 */
[----:B------:R2:W3:Y:S04]  /*720c0*/  @!P0 LDG.E.U8 R56, desc[UR30][R30.64] ;  /* 0x0000001e1e388981 */ /* 0x0004e8000c1e1100 */
[----:B0-----:R-:W-:Y:S04]  /*720d0*/  STL [R1+0x1a14], R4 ;  /* 0x001a140401007387 */ /* 0x001fe80000100800 */
[----:B------:R-:W-:Y:S01]  /*720e0*/  LDS.U8 R4, [R0+UR4+0x100] ;  /* 0x0001000400047984 */ /* 0x000fe20008000000 */
[----:B--2---:R-:W-:-:S03]  /*720f0*/  @!P0 IMAD.MOV.U32 R30, RZ, RZ, R2 ;  /* 0x000000ffff1e8224 */ /* 0x004fc600078e0002 */
[----:B------:R-:W0:Y:S01]  /*72100*/  LDS.U8 R2, [R0+UR4+0x318] ;  /* 0x0003180400027984 */ /* 0x000e220008000000 */
[----:B----4-:R-:W-:-:S03]  /*72110*/  @!P0 IMAD.MOV.U32 R31, RZ, RZ, R3 ;  /* 0x000000ffff1f8224 */ /* 0x010fc600078e0003 */
[----:B------:R-:W1:Y:S04]  /*72120*/  LDS.U8 R3, [R0+UR4+0x8] ;  /* 0x0000080400037984 */ /* 0x000e680008000000 */
[----:B0-----:R-:W-:Y:S04]  /*72130*/  STL [R1+0x1a10], R2 ;  /* 0x001a100201007387 */ /* 0x001fe80000100800 */
[----:B------:R-:W0:Y:S04]  /*72140*/  LDS.U8 R2, [R0+UR4+0x218] ;  /* 0x0002180400027984 */ /* 0x000e280008000000 */
[----:B-1----:R-:W-:Y:S04]  /*72150*/  STL [R1+0x4cc], R3 ;  /* 0x0004cc0301007387 */ /* 0x002fe80000100800 */
[----:B------:R-:W1:Y:S04]  /*72160*/  LDS.U8 R3, [R0+UR4+0x310] ;  /* 0x0003100400037984 */ /* 0x000e680008000000 */
[----:B------:R-:W-:Y:S04]  /*72170*/  STL [R1+0x4c8], R4 ;  /* 0x0004c80401007387 */ /* 0x000fe80000100800 */
[----:B------:R-:W2:Y:S04]  /*72180*/  LDS.U8 R4, [R0+UR4+0x1000] ;  /* 0x0010000400047984 */ /* 0x000ea80008000000 */
[----:B0-----:R-:W-:Y:S04]  /*72190*/  STL [R1+0x1a1c], R2 ;  /* 0x001a1c0201007387 */ /* 0x001fe80000100800 */
[----:B------:R-:W0:Y:S04]  /*721a0*/  LDS.U8 R2, [R0+UR4+0x1108] ;  /* 0x0011080400027984 */ /* 0x000e280008000000 */
[----:B-1----:R-:W-:Y:S04]  /*721b0*/  STL [R1+0x1a18], R3 ;  /* 0x001a180301007387 */ /* 0x002fe80000100800 */
[----:B------:R-:W1:Y:S04]  /*721c0*/  LDS.U8 R3, [R0+UR4+0x1210] ;  /* 0x0012100400037984 */ /* 0x000e680008000000 */
[----:B--2---:R-:W-:Y:S04]  /*721d0*/  STL [R1+0x4fc], R4 ;  /* 0x0004fc0401007387 */ /* 0x004fe80000100800 */
        /* <DEDUP_REMOVED lines=483> */
[----:B-1----:R1:W-:Y:S04]  /*74010*/  STL [R1+0x58a0], R3 ;  /* 0x0058a00301007387 */ /* 0x0023e80000100800 */
[----:B--2---:R-:W-:Y:S04]  /*74020*/  STL [R1+0x589c], R4 ;  /* 0x00589c0401007387 */ /* 0x004fe80000100800 */
[----:B------:R-:W-:Y:S01]  /*74030*/  LDS.U8 R4, [R0+UR4+0x7380] ;  /* 0x0073800400047984 */ /* 0x000fe20008000000 */
[----:B-1----:R-:W-:-:S03]  /*74040*/  LOP3.LUT R3, R0, 0x20, RZ, 0x3c, !PT ;  /* 0x0000002000037812 */ /* 0x002fc600078e3cff */
[----:B0-----:R-:W-:Y:S04]  /*74050*/  STL [R1+0x56a8], R2 ;  /* 0x0056a80201007387 */ /* 0x001fe80000100800 */
[----:B------:R-:W0:Y:S04]  /*74060*/  LDS.U8 R2, [R0+UR4+0x7288] ;  /* 0x0072880400027984 */ /* 0x000e280008000000 */
[----:B------:R-:W-:Y:S04]  /*74070*/  STL [R1+0x56a4], R5 ;  /* 0x0056a40501007387 */ /* 0x000fe80000100800 */
[----:B------:R-:W1:Y:S04]  /*74080*/  LDS.U8 R5, [R3+UR4] ;  /* 0x0000000403057984 */ /* 0x000e680008000000 */
[----:B0-----:R-:W-:Y:S04]  /*74090*/  STL [R1+0x58a8], R2 ;  /* 0x0058a80201007387 */ /* 0x001fe80000100800 */
[----:B------:R-:W0:Y:S04]  /*740a0*/  LDS.U8 R2, [R3+UR4+0x108] ;  /* 0x0001080403027984 */ /* 0x000e280008000000 */
[----:B------:R-:W-:Y:S04]  /*740b0*/  STL [R1+0x58a4], R4 ;  /* 0x0058a40401007387 */ /* 0x000fe80000100800 */
[----:B------:R-:W2:Y:S04]  /*740c0*/  LDS.U8 R4, [R3+UR4+0x210] ;  /* 0x0002100403047984 */ /* 0x000ea80008000000 */
[----:B-1----:R-:W-:Y:S04]  /*740d0*/  STL [R1+0x1854], R5 ;  /* 0x0018540501007387 */ /* 0x002fe80000100800 */
[----:B------:R-:W1:Y:S04]  /*740e0*/  LDS.U8 R5, [R3+UR4+0x318] ;  /* 0x0003180403057984 */ /* 0x000e680008000000 */
[----:B0-----:R-:W-:Y:S04]  /*740f0*/  STL [R1+0x1850], R2 ;  /* 0x0018500201007387 */ /* 0x001fe80000100800 */
[----:B------:R-:W0:Y:S04]  /*74100*/  LDS.U8 R2, [R3+UR4+0x8] ;  /* 0x0000080403027984 */ /* 0x000e280008000000 */
[----:B--2---:R-:W-:Y:S04]  /*74110*/  STL [R1+0x1a54], R4 ;  /* 0x001a540401007387 */ /* 0x004fe80000100800 */
        /* <DEDUP_REMOVED lines=495> */
[----:B0-----:R0:W-:Y:S04]  /*76010*/  STL [R1+0x58e0], R2 ;  /* 0x0058e00201007387 */ /* 0x0011e80000100800 */
[----:B--2---:R-:W-:Y:S04]  /*76020*/  STL [R1+0x58dc], R4 ;  /* 0x0058dc0401007387 */ /* 0x004fe80000100800 */
[----:B------:R-:W2:Y:S04]  /*76030*/  LDS.U8 R4, [R3+UR4+0x7190] ;  /* 0x0071900403047984 */ /* 0x000ea80008000000 */
[----:B-1----:R-:W-:Y:S04]  /*76040*/  STL [R1+0x56e8], R5 ;  /* 0x0056e80501007387 */ /* 0x002fe80000100800 */
[----:B------:R-:W1:Y:S04]  /*76050*/  LDS.U8 R5, [R3+UR4+0x7288] ;  /* 0x0072880403057984 */ /* 0x000e680008000000 */
[----:B------:R-:W4:Y:S01]  /*76060*/  LDS.U8 R3, [R3+UR4+0x7380] ;  /* 0x0073800403037984 */ /* 0x000f220008000000 */
[----:B0-----:R-:W-:-:S05]  /*76070*/  LOP3.LUT R2, R0, 0x40, RZ, 0x3c, !PT ;  /* 0x0000004000027812 */ /* 0x001fca00078e3cff */
[----:B------:R-:W-:Y:S04]  /*76080*/  LDS.U8 R6, [R2+UR4+0x7288] ;  /* 0x0072880402067984 */ /* 0x000fe80008000000 */
[----:B--2---:R-:W-:Y:S04]  /*76090*/  STL [R1+0x56e4], R4 ;  /* 0x0056e40401007387 */ /* 0x004fe80000100800 */
[----:B------:R-:W0:Y:S04]  /*760a0*/  LDS.U8 R4, [R2+UR4] ;  /* 0x0000000402047984 */ /* 0x000e280008000000 */
[----:B-1----:R-:W-:Y:S04]  /*760b0*/  STL [R1+0x58e8], R5 ;  /* 0x0058e80501007387 */ /* 0x002fe80000100800 */
[----:B------:R-:W1:Y:S04]  /*760c0*/  LDS.U8 R5, [R2+UR4+0x108] ;  /* 0x0001080402057984 */ /* 0x000e680008000000 */
[----:B----4-:R-:W-:Y:S04]  /*760d0*/  STL [R1+0x58e4], R3 ;  /* 0x0058e40301007387 */ /* 0x010fe80000100800 */
        /* <DEDUP_REMOVED lines=503> */
[----:B------:R-:W2:Y:S01]  /*78050*/  LDS.U8 R3, [R2+UR4+0x7190] ;  /* 0x0071900402037984 */ /* 0x000ea20008000000 */
[----:B-1----:R-:W-:-:S05]  /*78060*/  LOP3.LUT R5, R0, 0x60, RZ, 0x3c, !PT ;  /* 0x0000006000057812 */ /* 0x002fca00078e3cff */
[----:B------:R-:W-:Y:S04]  /*78070*/  LDS.U8 R32, [R5+UR4+0x7090] ;  /* 0x0070900405207984 */ /* 0x000fe80008000000 */
[----:B------:R-:W-:Y:S04]  /*78080*/  LDS.U8 R34, [R5+UR4+0x7280] ;  /* 0x0072800405227984 */ /* 0x000fe80008000000 */
[----:B0-----:R-:W-:Y:S04]  /*78090*/  STL [R1+0x5728], R4 ;  /* 0x0057280401007387 */ /* 0x001fe80000100800 */
[----:B------:R-:W0:Y:S04]  /*780a0*/  LDS.U8 R4, [R2+UR4+0x7380] ;  /* 0x0073800402047984 */ /* 0x000e280008000000 */
[----:B------:R-:W-:Y:S04]  /*780b0*/  LDS.U8 R2, [R5+UR4+0x108] ;  /* 0x0001080405027984 */ /* 0x000fe80008000000 */
[----:B--2---:R-:W-:Y:S04]  /*780c0*/  STL [R1+0x5724], R3 ;  /* 0x0057240301007387 */ /* 0x004fe80000100800 */
[----:B------:R-:W1:Y:S04]  /*780d0*/  LDS.U8 R3, [R5+UR4] ;  /* 0x0000000405037984 */ /* 0x000e680008000000 */
[----:B------:R-:W-:Y:S04]  /*780e0*/  STL [R1+0x5928], R6 ;  /* 0x0059280601007387 */ /* 0x000fe80000100800 */
[----:B------:R-:W-:Y:S04]  /*780f0*/  LDS.U8 R6, [R5+UR4+0x6190] ;  /* 0x0061900405067984 */ /* 0x000fe80008000000 */
        /* <DEDUP_REMOVED lines=486> */
[----:B0-----:R0:W-:Y:S04]  /*79f60*/  STL [R1+0x5950], R4 ;  /* 0x0059500401007387 */ /* 0x0011e80000100800 */
[----:B0-----:R-:W4:Y:S04]  /*79f70*/  LDL.LU R4, [R1+0xd04] ;  /* 0x000d040001047983 */ /* 0x001f280000300800 */
[----:B-1----:R0:W-:Y:S04]  /*79f80*/  STL [R1+0x594c], R3 ;  /* 0x00594c0301007387 */ /* 0x0021e80000100800 */
[----:B0-----:R-:W3:Y:S04]  /*79f90*/  LDL.LU R3, [R1+0x594] ;  /* 0x0005940001037983 */ /* 0x001ee80000300800 */
[----:B--2---:R0:W-:Y:S04]  /*79fa0*/  STL [R1+0x5758], R2 ;  /* 0x0057580201007387 */ /* 0x0041e80000100800 */
[----:B------:R-:W2:Y:S04]  /*79fb0*/  LDL.LU R48, [R1+0x370] ;  /* 0x0003700001307983 */ /* 0x000ea80000300800 */
[----:B0-----:R-:W2:Y:S04]  /*79fc0*/  LDL.LU R2, [R1+0xd0c] ;  /* 0x000d0c0001027983 */ /* 0x001ea80000300800 */
[----:B------:R-:W2:Y:S04]  /*79fd0*/  LDL.LU R60, [R1+0x11c] ;  /* 0x00011c00013c7983 */ /* 0x000ea80000300800 */
[----:B------:R-:W-:Y:S04]  /*79fe0*/  STL [R1+0x5754], R6 ;  /* 0x0057540601007387 */ /* 0x000fe80000100800 */
[----:B------:R-:W0:Y:S04]  /*79ff0*/  LDS.U8 R6, [R5+UR4+0x6288] ;  /* 0x0062880405067984 */ /* 0x000e280008000000 */
[----:B------:R-:W2:Y:S04]  /*7a000*/  LDL.LU R38, [R1+0x59c] ;  /* 0x00059c0001267983 */ /* 0x000ea80000300800 */
[----:B------:R-:W2:Y:S04]  /*7a010*/  LDL.LU R61, [R1+0x378] ;  /* 0x00037800013d7983 */ /* 0x000ea80000300800 */
[----:B0-----:R-:W-:Y:S04]  /*7a020*/  STL [R1+0x5958], R6 ;  /* 0x0059580601007387 */ /* 0x001fe80000100800 */
[----:B------:R-:W0:Y:S04]  /*7a030*/  LDS.U8 R6, [R5+UR4+0x6380] ;  /* 0x0063800405067984 */ /* 0x000e280008000000 */
[----:B------:R-:W2:Y:S04]  /*7a040*/  LDL.LU R50, [R1+0x118] ;  /* 0x0001180001327983 */ /* 0x000ea80000300800 */
[----:B0-----:R-:W-:Y:S04]  /*7a050*/  STL [R1+0x5954], R6 ;  /* 0x0059540601007387 */ /* 0x001fe80000100800 */
[----:B------:R-:W0:Y:S04]  /*7a060*/  LDS.U8 R6, [R5+UR4+0x7198] ;  /* 0x0071980405067984 */ /* 0x000e280008000000 */
[----:B------:R1:W-:Y:S04]  /*7a070*/  STL [R1+0x5760], R32 ;  /* 0x0057602001007387 */ /* 0x0003e80000100800 */
[----:B------:R-:W2:Y:S04]  /*7a080*/  LDL.LU R40, [R1+0x10c] ;  /* 0x00010c0001287983 */ /* 0x000ea80000300800 */
[----:B------:R-:W2:Y:S04]  /*7a090*/  LDL.LU R46, [R1+0x5a4] ;  /* 0x0005a400012e7983 */ /* 0x000ea80000300800 */
[----:B0-----:R-:W-:Y:S04]  /*7a0a0*/  STL [R1+0x575c], R6 ;  /* 0x00575c0601007387 */ /* 0x001fe80000100800 */
[----:B------:R-:W0:Y:S04]  /*7a0b0*/  LDS.U8 R6, [R5+UR4+0x7388] ;  /* 0x0073880405067984 */ /* 0x000e280008000000 */
[----:B-1----:R-:W2:Y:S04]  /*7a0c0*/  LDL.LU R32, [R1+0x36c] ;  /* 0x00036c0001207983 */ /* 0x002ea80000300800 */
[----:B------:R-:W-:Y:S04]  /*7a0d0*/  STL [R1+0x5960], R34 ;  /* 0x0059602201007387 */ /* 0x000fe80000100800 */
[----:B------:R-:W2:Y:S04]  /*7a0e0*/  LDL.LU R54, [R1+0x108] ;  /* 0x0001080001367983 */ /* 0x000ea80000300800 */
[----:B------:R-:W1:Y:S04]  /*7a0f0*/  LDS.U8 R34, [R5+UR4+0x7098] ;  /* 0x0070980405227984 */ /* 0x000e680008000000 */
[----:B0-----:R-:W-:Y:S04]  /*7a100*/  STL [R1+0x595c], R6 ;  /* 0x00595c0601007387 */ /* 0x001fe80000100800 */
[----:B------:R-:W0:Y:S04]  /*7a110*/  LDS.U8 R6, [R5+UR4+0x7190] ;  /* 0x0071900405067984 */ /* 0x000e280008000000 */
[----:B------:R-:W2:Y:S04]  /*7a120*/  LDL.LU R58, [R1+0xfc] ;  /* 0x0000fc00013a7983 */ /* 0x000ea80000300800 */
[----:B-1----:R1:W-:Y:S01]  /*7a130*/  STL [R1+0x5768], R34 ;  /* 0x0057682201007387 */ /* 0x0023e20000100800 */
[----:B------:R-:W0:Y:S03]  /*7a140*/  S2R R59, SR_TID.X ;  /* 0x00000000003b7919 */ /* 0x000e260000002100 */
[----:B-1----:R-:W2:Y:S01]  /*7a150*/  LDL.LU R34, [R1+0x5ac] ;  /* 0x0005ac0001227983 */ /* 0x002ea20000300800 */
[----:B------:R-:W-:-:S06]  /*7a160*/  PRMT R57, RZ, 0x7610, R57 ;  /* 0x00007610ff397816 */ /* 0x000fcc0000000039 */
[----:B------:R1:W2:Y:S04]  /*7a170*/  @!P0 LDG.E.U8 R57, desc[UR30][R30.64] ;  /* 0x0000001e1e398981 */ /* 0x0002a8000c1e1100 */
[----:B-1----:R-:W-:Y:S04]  /*7a180*/  LDS.U8 R31, [R0+UR4] ;  /* 0x00000004001f7984 */ /* 0x002fe80008000000 */
[----:B------:R-:W-:Y:S04]  /*7a190*/  LDS.U8 R30, [R0+UR4+0x108] ;  /* 0x00010804001e7984 */ /* 0x000fe80008000000 */
[----:B0-----:R-:W-:Y:S04]  /*7a1a0*/  STL [R1+0x5764], R6 ;  /* 0x0057640601007387 */ /* 0x001fe80000100800 */
[----:B------:R-:W0:Y:S04]  /*7a1b0*/  LDS.U8 R6, [R5+UR4+0x7288] ;  /* 0x0072880405067984 */ /* 0x000e280008000000 */
[----:B------:R-:W1:Y:S01]  /*7a1c0*/  LDS.U8 R5, [R5+UR4+0x7380] ;  /* 0x0073800405057984 */ /* 0x000e620008000000 */
[----:B------:R-:W-:Y:S01]  /*7a1d0*/  BAR.SYNC.DEFER_BLOCKING 0x0 ;  /* 0x0000000000007b1d */ /* 0x000fe20000010000 */
[----:B------:R-:W-:-:S05]  /*7a1e0*/  LOP3.LUT R42, R59, 0x1f, RZ, 0xc0, !PT ;  /* 0x0000001f3b2a7812 */ /* 0x000fca00078ec0ff */
[----:B------:R-:W2:Y:S04]  /*7a1f0*/  LDL.LU R44, [R1+0x384] ;  /* 0x00038400012c7983 */ /* 0x000ea80000300800 */
[----:B------:R-:W2:Y:S04]  /*7a200*/  LDL.LU R52, [R1+0xf8] ;  /* 0x0000f80001347983 */ /* 0x000ea80000300800 */
[----:B------:R-:W2:Y:S04]  /*7a210*/  LDL.LU R36, [R1+0xf0] ;  /* 0x0000f00001247983 */ /* 0x000ea80000300800 */
[----:B0-----:R-:W-:Y:S04]  /*7a220*/  STL [R1+0x5968], R6 ;  /* 0x0059680601007387 */ /* 0x001fe80000100800 */
[----:B------:R-:W2:Y:S04]  /*7a230*/  LDL.LU R59, [R1+0x5b4] ;  /* 0x0005b400013b7983 */ /* 0x000ea80000300800 */
[----:B-1----:R-:W-:Y:S04]  /*7a240*/  STL [R1+0x5964], R5 ;  /* 0x0059640501007387 */ /* 0x002fe80000100800 */
[----:B----4-:R-:W-:Y:S04]  /*7a250*/  STS.U8 [R42+UR4], R4 ;  /* 0x000000042a007988 */ /* 0x010fe80008000004 */
[----:B---3--:R-:W-:Y:S04]  /*7a260*/  STS.U8 [R42+UR4+0x20], R3 ;  /* 0x000020032a007988 */ /* 0x008fe80008000004 */
[----:B--2---:R0:W-:Y:S04]  /*7a270*/  STS.U8 [R42+UR4+0x40], R48 ;  /* 0x000040302a007988 */ /* 0x0041e80008000004 */
[----:B0-----:R-:W2:Y:S04]  /*7a280*/  LDL.LU R48, [R1+0x38c] ;  /* 0x00038c0001307983 */ /* 0x001ea80000300800 */
[----:B------:R-:W-:Y:S04]  /*7a290*/  STS.U8 [R42+UR4+0x60], R2 ;  /* 0x000060022a007988 */ /* 0x000fe80008000004 */
[----:B------:R0:W-:Y:S04]  /*7a2a0*/  STS.U8 [R42+UR4+0x120], R60 ;  /* 0x0001203c2a007988 */ /* 0x0001e80008000004 */
[----:B0-----:R-:W3:Y:S04]  /*7a2b0*/  LDL.LU R60, [R1+0x198] ;  /* 0x00019800013c7983 */ /* 0x001ee80000300800 */
[----:B------:R0:W-:Y:S04]  /*7a2c0*/  STS.U8 [R42+UR4+0x100], R38 ;  /* 0x000100262a007988 */ /* 0x0001e80008000004 */
[----:B------:R1:W-:Y:S04]  /*7a2d0*/  STS.U8 [R42+UR4+0x160], R61 ;  /* 0x0001603d2a007988 */ /* 0x0003e80008000004 */
[----:B0-----:R-:W4:Y:S04]  /*7a2e0*/  LDL.LU R38, [R1+0xe8] ;  /* 0x0000e80001267983 */ /* 0x001f280000300800 */
[----:B-1----:R-:W4:Y:S04]  /*7a2f0*/  LDL.LU R61, [R1+0x5bc] ;  /* 0x0005bc00013d7983 */ /* 0x002f280000300800 */
[----:B------:R0:W-:Y:S04]  /*7a300*/  STS.U8 [R42+UR4+0x140], R50 ;  /* 0x000140322a007988 */ /* 0x0001e80008000004 */
[----:B0-----:R-:W4:Y:S04]  /*7a310*/  LDL.LU R50, [R1+0x394] ;  /* 0x0003940001327983 */ /* 0x001f280000300800 */
[----:B------:R0:W-:Y:S04]  /*7a320*/  STS.U8 [R42+UR4+0x240], R40 ;  /* 0x000240282a007988 */ /* 0x0001e80008000004 */
[----:B------:R1:W-:Y:S04]  /*7a330*/  STS.U8 [R42+UR4+0x260], R46 ;  /* 0x0002602e2a007988 */ /* 0x0003e80008000004 */
[----:B0-----:R-:W4:Y:S04]  /*7a340*/  LDL.LU R40, [R1+0x1a4] ;  /* 0x0001a40001287983 */ /* 0x001f280000300800 */
[----:B-1----:R-:W4:Y:S04]  /*7a350*/  LDL.LU R46, [R1+0xe0] ;  /* 0x0000e000012e7983 */ /* 0x002f280000300800 */
[----:B------:R-:W-:Y:S04]  /*7a360*/  STS.U8 [R42+UR4+0x200], R32 ;  /* 0x000200202a007988 */ /* 0x000fe80008000004 */
[----:B------:R0:W-:Y:S04]  /*7a370*/  STS.U8 [R42+UR4+0x220], R54 ;  /* 0x000220362a007988 */ /* 0x0001e80008000004 */
[----:B0-----:R-:W4:Y:S04]  /*7a380*/  LDL.LU R54, [R1+0x5d4] ;  /* 0x0005d40001367983 */ /* 0x001f280000300800 */
[----:B------:R0:W-:Y:S04]  /*7a390*/  STS.U8 [R42+UR4+0x360], R58 ;  /* 0x0003603a2a007988 */ /* 0x0001e80008000004 */
[----:B0-----:R-:W4:Y:S04]  /*7a3a0*/  LDL.LU R58, [R1+0x39c] ;  /* 0x00039c00013a7983 */ /* 0x001f280000300800 */
[----:B------:R-:W-:Y:S04]  /*7a3b0*/  STS.U8 [R42+UR4+0x340], R34 ;  /* 0x000340222a007988 */ /* 0x000fe80008000004 */
[----:B------:R-:W4:Y:S04]  /*7a3c0*/  LDL.LU R6, [R1+0x1a8] ;  /* 0x0001a80001067983 */ /* 0x000f280000300800 */
[----:B------:R-:W4:Y:S04]  /*7a3d0*/  LDL.LU R5, [R1+0xd8] ;  /* 0x0000d80001057983 */ /* 0x000f280000300800 */
        /* <DEDUP_REMOVED lines=8> */
[----:B0-----:R-:W4:Y:S04]  /*7a460*/  LDL.LU R59, [R1+0x5e4] ;  /* 0x0005e400013b7983 */ /* 0x001f280000300800 */
[----:B------:R-:W4:Y:S04]  /*7a470*/  LDL.LU R2, [R1+0x3ac] ;  /* 0x0003ac0001027983 */ /* 0x000f280000300800 */
[----:B--2---:R0:W-:Y:S04]  /*7a480*/  STS.U8 [R42+UR4+0x440], R48 ;  /* 0x000440302a007988 */ /* 0x0041e80008000004 */
[----:B0-----:R-:W2:Y:S04]  /*7a490*/  LDL.LU R48, [R1+0x1b8] ;  /* 0x0001b80001307983 */ /* 0x001ea80000300800 */
[----:B---3--:R0:W-:Y:S04]  /*7a4a0*/  STS.U8 [R42+UR4+0x460], R60 ;  /* 0x0004603c2a007988 */ /* 0x0081e80008000004 */
[----:B------:R-:W3:Y:S04]  /*7a4b0*/  LDL.LU R36, [R1+0xc8] ;  /* 0x0000c80001247983 */ /* 0x000ee80000300800 */
[----:B0-----:R-:W3:Y:S04]  /*7a4c0*/  LDL.LU R60, [R1+0x5ec] ;  /* 0x0005ec00013c7983 */ /* 0x001ee80000300800 */
[----:B----4-:R-:W-:Y:S04]  /*7a4d0*/  STS.U8 [R42+UR4+0x520], R38 ;  /* 0x000520262a007988 */ /* 0x010fe80008000004 */
[----:B------:R0:W-:Y:S04]  /*7a4e0*/  STS.U8 [R42+UR4+0x500], R61 ;  /* 0x0005003d2a007988 */ /* 0x0001e80008000004 */
[----:B0-----:R-:W4:Y:S04]  /*7a4f0*/  LDL.LU R61, [R1+0x3b4] ;  /* 0x0003b400013d7983 */ /* 0x001f280000300800 */
[----:B------:R-:W4:Y:S04]  /*7a500*/  LDL.LU R38, [R1+0x1c0] ;  /* 0x0001c00001267983 */ /* 0x000f280000300800 */
[----:B------:R0:W-:Y:S04]  /*7a510*/  STS.U8 [R42+UR4+0x560], R50 ;  /* 0x000560322a007988 */ /* 0x0001e80008000004 */
[----:B0-----:R-:W4:Y:S04]  /*7a520*/  LDL.LU R50, [R1+0xc0] ;  /* 0x0000c00001327983 */ /* 0x001f280000300800 */
[----:B------:R-:W4:Y:S04]  /*7a530*/  LDL.LU R32, [R1+0x5f4] ;  /* 0x0005f40001207983 */ /* 0x000f280000300800 */
[----:B------:R-:W-:Y:S04]  /*7a540*/  STS.U8 [R42+UR4+0x540], R40 ;  /* 0x000540282a007988 */ /* 0x000fe80008000004 */
[----:B------:R0:W-:Y:S04]  /*7a550*/  STS.U8 [R42+UR4+0x640], R46 ;  /* 0x0006402e2a007988 */ /* 0x0001e80008000004 */
[----:B0-----:R-:W4:Y:S04]  /*7a560*/  LDL.LU R46, [R1+0x3bc] ;  /* 0x0003bc00012e7983 */ /* 0x001f280000300800 */
[----:B------:R0:W-:Y:S04]  /*7a570*/  STS.U8 [R42+UR4+0x660], R54 ;  /* 0x000660362a007988 */ /* 0x0001e80008000004 */
[----:B0-----:R-:W4:Y:S04]  /*7a580*/  LDL.LU R54, [R1+0x1c8] ;  /* 0x0001c80001367983 */ /* 0x001f280000300800 */
[----:B------:R-:W4:Y:S04]  /*7a590*/  LDL.LU R34, [R1+0xb8] ;  /* 0x0000b80001227983 */ /* 0x000f280000300800 */
[----:B------:R-:W4:Y:S04]  /*7a5a0*/  LDL.LU R40, [R1+0x5fc] ;  /* 0x0005fc0001287983 */ /* 0x000f280000300800 */
[----:B------:R0:W-:Y:S04]  /*7a5b0*/  STS.U8 [R42+UR4+0x600], R58 ;  /* 0x0006003a2a007988 */ /* 0x0001e80008000004 */
[----:B------:R-:W-:Y:S04]  /*7a5c0*/  STS.U8 [R42+UR4+0x620], R6 ;  /* 0x000620062a007988 */ /* 0x000fe80008000004 */
[----:B------:R-:W-:Y:S04]  /*7a5d0*/  STS.U8 [R42+UR4+0x760], R5 ;  /* 0x000760052a007988 */ /* 0x000fe80008000004 */
[----:B0-----:R-:W4:Y:S04]  /*7a5e0*/  LDL.LU R58, [R1+0x3c0] ;  /* 0x0003c000013a7983 */ /* 0x001f280000300800 */
[----:B------:R0:W-:Y:S04]  /*7a5f0*/  STS.U8 [R42+UR4+0x740], R44 ;  /* 0x0007402c2a007988 */ /* 0x0001e80008000004 */
[----:B------:R1:W-:Y:S04]  /*7a600*/  STS.U8 [R42+UR4+0x720], R52 ;  /* 0x000720342a007988 */ /* 0x0003e80008000004 */
[----:B------:R-:W-:Y:S04]  /*7a610*/  STS.U8 [R42+UR4+0x700], R4 ;  /* 0x000700042a007988 */ /* 0x000fe80008000004 */
[----:B------:R-:W-:Y:S04]  /*7a620*/  STS.U8 [R42+UR4+0x800], R3 ;  /* 0x000800032a007988 */ /* 0x000fe80008000004 */
[----:B0-----:R-:W4:Y:S04]  /*7a630*/  LDL.LU R44, [R1+0x1d0] ;  /* 0x0001d000012c7983 */ /* 0x001f280000300800 */
[----:B-1----:R-:W4:Y:S04]  /*7a640*/  LDL.LU R52, [R1+0xb0] ;  /* 0x0000b00001347983 */ /* 0x002f280000300800 */
[----:B------:R0:W-:Y:S04]  /*7a650*/  STS.U8 [R42+UR4+0x820], R59 ;  /* 0x0008203b2a007988 */ /* 0x0001e80008000004 */
[----:B------:R-:W-:Y:S04]  /*7a660*/  STS.U8 [R42+UR4+0x840], R2 ;  /* 0x000840022a007988 */ /* 0x000fe80008000004 */
[----:B0-----:R-:W4:Y:S04]  /*7a670*/  LDL.LU R59, [R1+0x604] ;  /* 0x00060400013b7983 */ /* 0x001f280000300800 */
[----:B--2---:R0:W-:Y:S04]  /*7a680*/  STS.U8 [R42+UR4+0x860], R48 ;  /* 0x000860302a007988 */ /* 0x0041e80008000004 */
[----:B---3--:R1:W-:Y:S04]  /*7a690*/  STS.U8 [R42+UR4+0x920], R36 ;  /* 0x000920242a007988 */ /* 0x0083e80008000004 */
[----:B0-----:R-:W2:Y:S04]  /*7a6a0*/  LDL.LU R48, [R1+0x3c8] ;  /* 0x0003c80001307983 */ /* 0x001ea80000300800 */
[----:B------:R0:W-:Y:S04]  /*7a6b0*/  STS.U8 [R42+UR4+0x900], R60 ;  /* 0x0009003c2a007988 */ /* 0x0001e80008000004 */
[----:B-1----:R-:W3:Y:S04]  /*7a6c0*/  LDL.LU R36, [R1+0x1d8] ;  /* 0x0001d80001247983 */ /* 0x002ee80000300800 */
[----:B0-----:R-:W3:Y:S04]  /*7a6d0*/  LDL.LU R60, [R1+0xa8] ;  /* 0x0000a800013c7983 */ /* 0x001ee80000300800 */
[----:B----4-:R0:W-:Y:S04]  /*7a6e0*/  STS.U8 [R42+UR4+0x960], R61 ;  /* 0x0009603d2a007988 */ /* 0x0101e80008000004 */
[----:B------:R1:W-:Y:S04]  /*7a6f0*/  STS.U8 [R42+UR4+0x940], R38 ;  /* 0x000940262a007988 */ /* 0x0003e80008000004 */
[----:B0-----:R-:W4:Y:S04]  /*7a700*/  LDL.LU R61, [R1+0x60c] ;  /* 0x00060c00013d7983 */ /* 0x001f280000300800 */
[----:B-1----:R-:W4:Y:S04]  /*7a710*/  LDL.LU R38, [R1+0x3d0] ;  /* 0x0003d00001267983 */ /* 0x002f280000300800 */
[----:B------:R0:W-:Y:S04]  /*7a720*/  STS.U8 [R42+UR4+0xa40], R50 ;  /* 0x000a40322a007988 */ /* 0x0001e80008000004 */
[----:B------:R-:W-:Y:S04]  /*7a730*/  STS.U8 [R42+UR4+0xa60], R32 ;  /* 0x000a60202a007988 */ /* 0x000fe80008000004 */
[----:B0-----:R-:W4:Y:S04]  /*7a740*/  LDL.LU R50, [R1+0x1e0] ;  /* 0x0001e00001327983 */ /* 0x001f280000300800 */
[----:B------:R0:W-:Y:S04]  /*7a750*/  STS.U8 [R42+UR4+0xa00], R46 ;  /* 0x000a002e2a007988 */ /* 0x0001e80008000004 */
[----:B0-----:R-:W4:Y:S04]  /*7a760*/  LDL.LU R46, [R1+0xa0] ;  /* 0x0000a000012e7983 */ /* 0x001f280000300800 */
[----:B------:R0:W-:Y:S04]  /*7a770*/  STS.U8 [R42+UR4+0xa20], R54 ;  /* 0x000a20362a007988 */ /* 0x0001e80008000004 */
[----:B------:R-:W-:Y:S04]  /*7a780*/  STS.U8 [R42+UR4+0xb60], R34 ;  /* 0x000b60222a007988 */ /* 0x000fe80008000004 */
[----:B------:R1:W-:Y:S04]  /*7a790*/  STS.U8 [R42+UR4+0xb40], R40 ;  /* 0x000b40282a007988 */ /* 0x0003e80008000004 */
[----:B0-----:R-:W4:Y:S04]  /*7a7a0*/  LDL.LU R54, [R1+0x624] ;  /* 0x0006240001367983 */ /* 0x001f280000300800 */
[----:B------:R-:W4:Y:S04]  /*7a7b0*/  LDL.LU R6, [R1+0x3d8] ;  /* 0x0003d80001067983 */ /* 0x000f280000300800 */
[----:B------:R-:W4:Y:S04]  /*7a7c0*/  LDL.LU R5, [R1+0x1e8] ;  /* 0x0001e80001057983 */ /* 0x000f280000300800 */
[----:B-1----:R-:W4:Y:S04]  /*7a7d0*/  LDL.LU R40, [R1+0x98] ;  /* 0x0000980001287983 */ /* 0x002f280000300800 */
[----:B------:R0:W-:Y:S04]  /*7a7e0*/  STS.U8 [R42+UR4+0xb20], R58 ;  /* 0x000b203a2a007988 */ /* 0x0001e80008000004 */
[----:B0-----:R-:W4:Y:S04]  /*7a7f0*/  LDL.LU R58, [R1+0x62c] ;  /* 0x00062c00013a7983 */ /* 0x001f280000300800 */
[----:B------:R-:W4:Y:S04]  /*7a800*/  LDL.LU R4, [R1+0x3e0] ;  /* 0x0003e00001047983 */ /* 0x000f280000300800 */
[----:B------:R-:W4:Y:S04]  /*7a810*/  LDL.LU R3, [R1+0x1f0] ;  /* 0x0001f00001037983 */ /* 0x000f280000300800 */
[----:B------:R-:W-:Y:S04]  /*7a820*/  STS.U8 [R42+UR4+0xb00], R44 ;  /* 0x000b002c2a007988 */ /* 0x000fe80008000004 */
[----:B------:R0:W-:Y:S04]  /*7a830*/  STS.U8 [R42+UR4+0xc00], R52 ;  /* 0x000c00342a007988 */ /* 0x0001e80008000004 */
[----:B0-----:R-:W4:Y:S04]  /*7a840*/  LDL.LU R52, [R1+0x90] ;  /* 0x0000900001347983 */ /* 0x001f280000300800 */
[----:B------:R-:W4:Y:S04]  /*7a850*/  LDL.LU R2, [R1+0x644] ;  /* 0x0006440001027983 */ /* 0x000f280000300800 */
[----:B------:R0:W-:Y:S04]  /*7a860*/  STS.U8 [R42+UR4+0xc20], R59 ;  /* 0x000c203b2a007988 */ /* 0x0001e80008000004 */
[----:B0-----:R-:W4:Y:S04]  /*7a870*/  LDL.LU R59, [R1+0x3e8] ;  /* 0x0003e800013b7983 */ /* 0x001f280000300800 */
[----:B------:R-:W4:Y:S04]  /*7a880*/  LDL.LU R44, [R1+0x1f8] ;  /* 0x0001f800012c7983 */ /* 0x000f280000300800 */
[----:B--2---:R0:W-:Y:S04]  /*7a890*/  STS.U8 [R42+UR4+0xc40], R48 ;  /* 0x000c40302a007988 */ /* 0x0041e80008000004 */
[----:B---3--:R-:W-:Y:S04]  /*7a8a0*/  STS.U8 [R42+UR4+0xc60], R36 ;  /* 0x000c60242a007988 */ /* 0x008fe80008000004 */
[----:B0-----:R-:W2:Y:S04]  /*7a8b0*/  LDL.LU R48, [R1+0x88] ;  /* 0x0000880001307983 */ /* 0x001ea80000300800 */
[----:B------:R0:W-:Y:S04]  /*7a8c0*/  STS.U8 [R42+UR4+0xd20], R60 ;  /* 0x000d203c2a007988 */ /* 0x0001e80008000004 */
[----:B0-----:R-:W3:Y:S04]  /*7a8d0*/  LDL.LU R60, [R1+0x64c] ;  /* 0x00064c00013c7983 */ /* 0x001ee80000300800 */
[----:B----4-:R0:W-:Y:S04]  /*7a8e0*/  STS.U8 [R42+UR4+0xd00], R61 ;  /* 0x000d003d2a007988 */ /* 0x0101e80008000004 */
[----:B------:R-:W4:Y:S04]  /*7a8f0*/  LDL.LU R36, [R1+0x360] ;  /* 0x0003600001247983 */ /* 0x000f280000300800 */
[----:B------:R-:W-:Y:S04]  /*7a900*/  STS.U8 [R42+UR4+0xd60], R38 ;  /* 0x000d60262a007988 */ /* 0x000fe80008000004 */
[----:B0-----:R-:W4:Y:S04]  /*7a910*/  LDL.LU R61, [R1+0x200] ;  /* 0x00020000013d7983 */ /* 0x001f280000300800 */
[----:B------:R-:W4:Y:S04]  /*7a920*/  LDL.LU R32, [R1+0x80] ;  /* 0x0000800001207983 */ /* 0x000f280000300800 */
[----:B------:R0:W-:Y:S04]  /*7a930*/  STS.U8 [R42+UR4+0xd40], R50 ;  /* 0x000d40322a007988 */ /* 0x0001e80008000004 */
[----:B0-----:R-:W4:Y:S04]  /*7a940*/  LDL.LU R50, [R1+0x654] ;  /* 0x0006540001327983 */ /* 0x001f280000300800 */
[----:B------:R-:W4:Y:S04]  /*7a950*/  LDL.LU R38, [R1+0x358] ;  /* 0x0003580001267983 */ /* 0x000f280000300800 */
[----:B------:R-:W4:Y:S04]  /*7a960*/  LDL.LU R34, [R1+0x208] ;  /* 0x0002080001227983 */ /* 0x000f280000300800 */
[----:B------:R0:W-:Y:S04]  /*7a970*/  STS.U8 [R42+UR4+0xe40], R46 ;  /* 0x000e402e2a007988 */ /* 0x0001e80008000004 */
[----:B0-----:R-:W4:Y:S04]  /*7a980*/  LDL.LU R46, [R1+0x78] ;  /* 0x00007800012e7983 */ /* 0x001f280000300800 */
[----:B------:R0:W-:Y:S04]  /*7a990*/  STS.U8 [R42+UR4+0xe60], R54 ;  /* 0x000e60362a007988 */ /* 0x0001e80008000004 */
[----:B------:R-:W-:Y:S04]  /*7a9a0*/  STS.U8 [R42+UR4+0xe00], R6 ;  /* 0x000e00062a007988 */ /* 0x000fe80008000004 */
[----:B------:R-:W-:Y:S04]  /*7a9b0*/  STS.U8 [R42+UR4+0xe20], R5 ;  /* 0x000e20052a007988 */ /* 0x000fe80008000004 */
[----:B------:R1:W-:Y:S04]  /*7a9c0*/  STS.U8 [R42+UR4+0xf60], R40 ;  /* 0x000f60282a007988 */ /* 0x0003e80008000004 */
[----:B0-----:R-:W4:Y:S04]  /*7a9d0*/  LDL.LU R54, [R1+0x65c] ;  /* 0x00065c0001367983 */ /* 0x001f280000300800 */
[----:B-1----:R-:W4:Y:S04]  /*7a9e0*/  LDL.LU R40, [R1+0x350] ;  /* 0x0003500001287983 */ /* 0x002f280000300800 */
[----:B------:R0:W-:Y:S04]  /*7a9f0*/  STS.U8 [R42+UR4+0xf40], R58 ;  /* 0x000f403a2a007988 */ /* 0x0001e80008000004 */
[----:B------:R-:W-:Y:S04]  /*7aa00*/  STS.U8 [R42+UR4+0xf20], R4 ;  /* 0x000f20042a007988 */ /* 0x000fe80008000004 */
[----:B------:R-:W-:Y:S04]  /*7aa10*/  STS.U8 [R42+UR4+0xf00], R3 ;  /* 0x000f00032a007988 */ /* 0x000fe80008000004 */
[----:B0-----:R-:W4:Y:S04]  /*7aa20*/  LDL.LU R58, [R1+0x210] ;  /* 0x00021000013a7983 */ /* 0x001f280000300800 */
[----:B------:R0:W-:Y:S04]  /*7aa30*/  STS.U8 [R42+UR4+0x1000], R52 ;  /* 0x001000342a007988 */ /* 0x0001e80008000004 */
[----:B------:R-:W-:Y:S04]  /*7aa40*/  STS.U8 [R42+UR4+0x1020], R2 ;  /* 0x001020022a007988 */ /* 0x000fe80008000004 */
[----:B0-----:R-:W4:Y:S04]  /*7aa50*/  LDL.LU R52, [R1+0x70] ;  /* 0x0000700001347983 */ /* 0x001f280000300800 */
[----:B------:R0:W-:Y:S04]  /*7aa60*/  STS.U8 [R42+UR4+0x1040], R59 ;  /* 0x0010403b2a007988 */ /* 0x0001e80008000004 */
[----:B------:R1:W-:Y:S04]  /*7aa70*/  STS.U8 [R42+UR4+0x1060], R44 ;  /* 0x0010602c2a007988 */ /* 0x0003e80008000004 */
[----:B0-----:R-:W4:Y:S04]  /*7aa80*/  LDL.LU R59, [R1+0x664] ;  /* 0x00066400013b7983 */ /* 0x001f280000300800 */
[----:B-1----:R-:W4:Y:S04]  /*7aa90*/  LDL.LU R44, [R1+0x348] ;  /* 0x00034800012c7983 */ /* 0x002f280000300800 */
[----:B--2---:R0:W-:Y:S04]  /*7aaa0*/  STS.U8 [R42+UR4+0x1120], R48 ;  /* 0x001120302a007988 */ /* 0x0041e80008000004 */
[----:B0-----:R-:W2:Y:S04]  /*7aab0*/  LDL.LU R48, [R1+0x190] ;  /* 0x0001900001307983 */ /* 0x001ea80000300800 */
[----:B---3--:R0:W-:Y:S04]  /*7aac0*/  STS.U8 [R42+UR4+0x1100], R60 ;  /* 0x0011003c2a007988 */ /* 0x0081e80008000004 */
[----:B0-----:R-:W3:Y:S04]  /*7aad0*/  LDL.LU R60, [R1+0x68] ;  /* 0x00006800013c7983 */ /* 0x001ee80000300800 */
[----:B----4-:R0:W-:Y:S04]  /*7aae0*/  STS.U8 [R42+UR4+0x1160], R36 ;  /* 0x001160242a007988 */ /* 0x0101e80008000004 */
[----:B------:R1:W-:Y:S04]  /*7aaf0*/  STS.U8 [R42+UR4+0x1140], R61 ;  /* 0x0011403d2a007988 */ /* 0x0003e80008000004 */
[----:B------:R-:W-:Y:S04]  /*7ab00*/  STS.U8 [R42+UR4+0x1240], R32 ;  /* 0x001240202a007988 */ /* 0x000fe80008000004 */
[----:B0-----:R-:W4:Y:S04]  /*7ab10*/  LDL.LU R36, [R1+0x66c] ;  /* 0x00066c0001247983 */ /* 0x001f280000300800 */
[----:B-1----:R-:W4:Y:S04]  /*7ab20*/  LDL.LU R61, [R1+0x340] ;  /* 0x00034000013d7983 */ /* 0x002f280000300800 */
        /* <DEDUP_REMOVED lines=9> */
[----:B------:R0:W-:Y:S04]  /*7abc0*/  STS.U8 [R42+UR4+0x1340], R54 ;  /* 0x001340362a007988 */ /* 0x0001e80008000004 */
[----:B------:R-:W-:Y:S04]  /*7abd0*/  STS.U8 [R42+UR4+0x1320], R40 ;  /* 0x001320282a007988 */ /* 0x000fe80008000004 */
[----:B0-----:R-:W4:Y:S04]  /*7abe0*/  LDL.LU R54, [R1+0x58] ;  /* 0x0000580001367983 */ /* 0x001f280000300800 */
[----:B------:R-:W4:Y:S04]  /*7abf0*/  LDL.LU R4, [R1+0x68c] ;  /* 0x00068c0001047983 */ /* 0x000f280000300800 */
[----:B------:R-:W4:Y:S04]  /*7ac00*/  LDL.LU R3, [R1+0x330] ;  /* 0x0003300001037983 */ /* 0x000f280000300800 */
[----:B------:R0:W-:Y:S04]  /*7ac10*/  STS.U8 [R42+UR4+0x1300], R58 ;  /* 0x0013003a2a007988 */ /* 0x0001e80008000004 */
[----:B0-----:R-:W4:Y:S04]  /*7ac20*/  LDL.LU R58, [R1+0x228] ;  /* 0x00022800013a7983 */ /* 0x001f280000300800 */
[----:B------:R-:W4:Y:S04]  /*7ac30*/  LDL.LU R2, [R1+0x50] ;  /* 0x0000500001027983 */ /* 0x000f280000300800 */
[----:B------:R0:W-:Y:S04]  /*7ac40*/  STS.U8 [R42+UR4+0x1400], R52 ;  /* 0x001400342a007988 */ /* 0x0001e80008000004 */
[----:B0-----:R-:W4:Y:S04]  /*7ac50*/  LDL.LU R52, [R1+0x694] ;  /* 0x0006940001347983 */ /* 0x001f280000300800 */
[----:B------:R-:W4:Y:S04]  /*7ac60*/  LDL.LU R40, [R1+0x328] ;  /* 0x0003280001287983 */ /* 0x000f280000300800 */
[----:B------:R0:W-:Y:S04]  /*7ac70*/  STS.U8 [R42+UR4+0x1420], R59 ;  /* 0x0014203b2a007988 */ /* 0x0001e80008000004 */
[----:B------:R-:W-:Y:S04]  /*7ac80*/  STS.U8 [R42+UR4+0x1440], R44 ;  /* 0x0014402c2a007988 */ /* 0x000fe80008000004 */
[----:B0-----:R-:W4:Y:S04]  /*7ac90*/  LDL.LU R59, [R1+0x230] ;  /* 0x00023000013b7983 */ /* 0x001f280000300800 */
[----:B--2---:R0:W-:Y:S04]  /*7aca0*/  STS.U8 [R42+UR4+0x1460], R48 ;  /* 0x001460302a007988 */ /* 0x0041e80008000004 */
[----:B0-----:R-:W2:Y:S04]  /*7acb0*/  LDL.LU R48, [R1+0x48] ;  /* 0x0000480001307983 */ /* 0x001ea80000300800 */
[----:B---3--:R0:W-:Y:S04]  /*7acc0*/  STS.U8 [R42+UR4+0x1520], R60 ;  /* 0x0015203c2a007988 */ /* 0x0081e80008000004 */
[----:B------:R-:W3:Y:S04]  /*7acd0*/  LDL.LU R44, [R1+0x69c] ;  /* 0x00069c00012c7983 */ /* 0x000ee80000300800 */
[----:B0-----:R-:W3:Y:S04]  /*7ace0*/  LDL.LU R60, [R1+0x320] ;  /* 0x00032000013c7983 */ /* 0x001ee80000300800 */
[----:B----4-:R-:W-:Y:S04]  /*7acf0*/  STS.U8 [R42+UR4+0x1500], R36 ;  /* 0x001500242a007988 */ /* 0x010fe80008000004 */
[----:B------:R0:W-:Y:S04]  /*7ad00*/  STS.U8 [R42+UR4+0x1560], R61 ;  /* 0x0015603d2a007988 */ /* 0x0001e80008000004 */
[----:B------:R-:W4:Y:S04]  /*7ad10*/  LDL.LU R32, [R1+0x238] ;  /* 0x0002380001207983 */ /* 0x000f280000300800 */
[----:B0-----:R-:W4:Y:S04]  /*7ad20*/  LDL.LU R61, [R1+0x40] ;  /* 0x00004000013d7983 */ /* 0x001f280000300800 */
[----:B------:R0:W-:Y:S04]  /*7ad30*/  STS.U8 [R42+UR4+0x1540], R50 ;  /* 0x001540322a007988 */ /* 0x0001e80008000004 */
[----:B------:R1:W-:Y:S04]  /*7ad40*/  STS.U8 [R42+UR4+0x1640], R38 ;  /* 0x001640262a007988 */ /* 0x0003e80008000004 */
[----:B------:R-:W-:Y:S04]  /*7ad50*/  STS.U8 [R42+UR4+0x1660], R6 ;  /* 0x001660062a007988 */ /* 0x000fe80008000004 */
[----:B------:R-:W-:Y:S04]  /*7ad60*/  STS.U8 [R42+UR4+0x1600], R5 ;  /* 0x001600052a007988 */ /* 0x000fe80008000004 */
[----:B0-----:R-:W4:Y:S04]  /*7ad70*/  LDL.LU R50, [R1+0x6a4] ;  /* 0x0006a40001327983 */ /* 0x001f280000300800 */
[----:B------:R-:W4:Y:S04]  /*7ad80*/  LDL.LU R34, [R1+0x318] ;  /* 0x0003180001227983 */ /* 0x000f280000300800 */
[----:B------:R-:W4:Y:S04]  /*7ad90*/  LDL.LU R36, [R1+0x240] ;  /* 0x0002400001247983 */ /* 0x000f280000300800 */
[----:B-1----:R-:W4:Y:S04]  /*7ada0*/  LDL.LU R38, [R1+0x38] ;  /* 0x0000380001267983 */ /* 0x002f280000300800 */
[----:B------:R0:W-:Y:S04]  /*7adb0*/  STS.U8 [R42+UR4+0x1620], R46 ;  /* 0x0016202e2a007988 */ /* 0x0001e80008000004 */
[----:B0-----:R-:W4:Y:S04]  /*7adc0*/  LDL.LU R46, [R1+0x6ac] ;  /* 0x0006ac00012e7983 */ /* 0x001f280000300800 */
        /* <DEDUP_REMOVED lines=11> */
[----:B------:R0:W-:Y:S04]  /*7ae80*/  STS.U8 [R42+UR4+0x1860], R59 ;  /* 0x0018603b2a007988 */ /* 0x0001e80008000004 */
[----:B0-----:R-:W4:Y:S04]  /*7ae90*/  LDL.LU R59, [R1+0x3ec] ;  /* 0x0003ec00013b7983 */ /* 0x001f280000300800 */
[----:B--2---:R0:W-:Y:S04]  /*7aea0*/  STS.U8 [R42+UR4+0x1920], R48 ;  /* 0x001920302a007988 */ /* 0x0041e80008000004 */
[----:B---3--:R1:W-:Y:S04]  /*7aeb0*/  STS.U8 [R42+UR4+0x1900], R44 ;  /* 0x0019002c2a007988 */ /* 0x0083e80008000004 */
[----:B0-----:R-:W2:Y:S04]  /*7aec0*/  LDL.LU R48, [R1+0x250] ;  /* 0x0002500001307983 */ /* 0x001ea80000300800 */
[----:B------:R0:W-:Y:S04]  /*7aed0*/  STS.U8 [R42+UR4+0x1960], R60 ;  /* 0x0019603c2a007988 */ /* 0x0001e80008000004 */
[----:B-1----:R-:W3:Y:S04]  /*7aee0*/  LDL.LU R44, [R1+0x28] ;  /* 0x00002800012c7983 */ /* 0x002ee80000300800 */
[----:B0-----:R-:W3:Y:S04]  /*7aef0*/  LDL.LU R60, [R1+0x6bc] ;  /* 0x0006bc00013c7983 */ /* 0x001ee80000300800 */
[----:B----4-:R-:W-:Y:S04]  /*7af00*/  STS.U8 [R42+UR4+0x1940], R32 ;  /* 0x001940202a007988 */ /* 0x010fe80008000004 */
[----:B------:R0:W-:Y:S04]  /*7af10*/  STS.U8 [R42+UR4+0x1a40], R61 ;  /* 0x001a403d2a007988 */ /* 0x0001e80008000004 */
[----:B0-----:R-:W4:Y:S04]  /*7af20*/  LDL.LU R61, [R1+0x3f4] ;  /* 0x0003f400013d7983 */ /* 0x001f280000300800 */
[----:B------:R0:W-:Y:S04]  /*7af30*/  STS.U8 [R42+UR4+0x1a60], R50 ;  /* 0x001a60322a007988 */ /* 0x0001e80008000004 */
[----:B------:R-:W-:Y:S04]  /*7af40*/  STS.U8 [R42+UR4+0x1a00], R34 ;  /* 0x001a00222a007988 */ /* 0x000fe80008000004 */
[----:B------:R1:W-:Y:S04]  /*7af50*/  STS.U8 [R42+UR4+0x1a20], R36 ;  /* 0x001a20242a007988 */ /* 0x0003e80008000004 */
[----:B------:R1:W-:Y:S04]  /*7af60*/  STS.U8 [R42+UR4+0x1b60], R38 ;  /* 0x001b60262a007988 */ /* 0x0003e80008000004 */
[----:B0-----:R-:W4:Y:S04]  /*7af70*/  LDL.LU R50, [R1+0x258] ;  /* 0x0002580001327983 */ /* 0x001f280000300800 */
[----:B------:R-:W4:Y:S04]  /*7af80*/  LDL.LU R6, [R1+0x20] ;  /* 0x0000200001067983 */ /* 0x000f280000300800 */
[----:B------:R-:W4:Y:S04]  /*7af90*/  LDL.LU R5, [R1+0x6c4] ;  /* 0x0006c40001057983 */ /* 0x000f280000300800 */
[----:B-1----:R-:W4:Y:S04]  /*7afa0*/  LDL.LU R36, [R1+0x3fc] ;  /* 0x0003fc0001247983 */ /* 0x002f280000300800 */
[----:B------:R-:W4:Y:S04]  /*7afb0*/  LDL.LU R38, [R1+0x260] ;  /* 0x0002600001267983 */ /* 0x000f280000300800 */
[----:B------:R-:W4:Y:S04]  /*7afc0*/  LDL.LU R4, [R1+0x18] ;  /* 0x0000180001047983 */ /* 0x000f280000300800 */
[----:B------:R-:W4:Y:S04]  /*7afd0*/  LDL.LU R3, [R1+0x6cc] ;  /* 0x0006cc0001037983 */ /* 0x000f280000300800 */
[----:B------:R0:W-:Y:S04]  /*7afe0*/  STS.U8 [R42+UR4+0x1b40], R46 ;  /* 0x001b402e2a007988 */ /* 0x0001e80008000004 */
[----:B0-----:R-:W4:Y:S04]  /*7aff0*/  LDL.LU R46, [R1+0x404] ;  /* 0x00040400012e7983 */ /* 0x001f280000300800 */
[----:B------:R-:W-:Y:S04]  /*7b000*/  STS.U8 [R42+UR4+0x1b20], R54 ;  /* 0x001b20362a007988 */ /* 0x000fe80008000004 */
[----:B------:R0:W-:Y:S04]  /*7b010*/  STS.U8 [R42+UR4+0x1b00], R58 ;  /* 0x001b003a2a007988 */ /* 0x0001e80008000004 */
[----:B0-----:R-:W4:Y:S04]  /*7b020*/  LDL.LU R58, [R1+0x268] ;  /* 0x00026800013a7983 */ /* 0x001f280000300800 */
[----:B------:R-:W4:Y:S04]  /*7b030*/  LDL.LU R54, [R1+0x10] ;  /* 0x0000100001367983 */ /* 0x000f280000300800 */
[----:B------:R-:W4:Y:S04]  /*7b040*/  LDL.LU R2, [R1+0x6d4] ;  /* 0x0006d40001027983 */ /* 0x000f280000300800 */
[----:B------:R0:W-:Y:S04]  /*7b050*/  STS.U8 [R42+UR4+0x1c00], R52 ;  /* 0x001c00342a007988 */ /* 0x0001e80008000004 */
[----:B------:R-:W-:Y:S04]  /*7b060*/  STS.U8 [R42+UR4+0x1c20], R40 ;  /* 0x001c20282a007988 */ /* 0x000fe80008000004 */
[----:B0-----:R-:W4:Y:S04]  /*7b070*/  LDL.LU R52, [R1+0x40c] ;  /* 0x00040c0001347983 */ /* 0x001f280000300800 */
        /* <DEDUP_REMOVED lines=8> */
[----:B------:R-:W3:Y:S04]  /*7b100*/  LDL.LU R44, [R1+0x278] ;  /* 0x00027800012c7983 */ /* 0x000ee80000300800 */
[----:B----4-:R0:W-:Y:S04]  /*7b110*/  STS.U8 [R42+UR4+0x1d60], R61 ;  /* 0x001d603d2a007988 */ /* 0x0101e80008000004 */
[----:B0-----:R-:W4:Y:S04]  /*7b120*/  LDL.LU R61, [R1] ;  /* 0x00000000013d7983 */ /* 0x001f280000300800 */
[----:B------:R-:W4:Y:S04]  /*7b130*/  LDL.LU R34, [R1+0x6f4] ;  /* 0x0006f40001227983 */ /* 0x000f280000300800 */
[----:B------:R-:W4:Y:S04]  /*7b140*/  LDL.LU R40, [R1+0x41c] ;  /* 0x00041c0001287983 */ /* 0x000f280000300800 */
[----:B------:R0:W-:Y:S04]  /*7b150*/  STS.U8 [R42+UR4+0x1d40], R50 ;  /* 0x001d40322a007988 */ /* 0x0001e80008000004 */
        /* <DEDUP_REMOVED lines=14> */
[----:B0-----:R-:W4:Y:S04]  /*7b240*/  LDL.LU R46, [R1+0x288] ;  /* 0x00028800012e7983 */ /* 0x001f280000300800 */
[----:B------:R0:W-:Y:S04]  /*7b250*/  STS.U8 [R42+UR4+0x1f00], R58 ;  /* 0x001f003a2a007988 */ /* 0x0001e80008000004 */
[----:B------:R1:W-:Y:S04]  /*7b260*/  STS.U8 [R42+UR4+0x2000], R54 ;  /* 0x002000362a007988 */ /* 0x0003e80008000004 */
[----:B------:R1:W-:Y:S04]  /*7b270*/  STS.U8 [R42+UR4+0x2020], R2 ;  /* 0x002020022a007988 */ /* 0x0003e80008000004 */
[----:B0-----:R-:W4:Y:S04]  /*7b280*/  LDL.LU R58, [R1+0x59b4] ;  /* 0x0059b400013a7983 */ /* 0x001f280000300800 */
[----:B-1----:R-:W4:Y:S04]  /*7b290*/  LDL.LU R54, [R1+0x704] ;  /* 0x0007040001367983 */ /* 0x002f280000300800 */
[----:B------:R-:W4:Y:S04]  /*7b2a0*/  LDL.LU R2, [R1+0x43c] ;  /* 0x00043c0001027983 */ /* 0x000f280000300800 */
[----:B------:R0:W-:Y:S04]  /*7b2b0*/  STS.U8 [R42+UR4+0x2040], R52 ;  /* 0x002040342a007988 */ /* 0x0001e80008000004 */
        /* <DEDUP_REMOVED lines=9> */
[----:B------:R0:W-:Y:S04]  /*7b350*/  STS.U8 [R42+UR4+0x2140], R44 ;  /* 0x0021402c2a007988 */ /* 0x0001e80008000004 */
[----:B----4-:R1:W-:Y:S04]  /*7b360*/  STS.U8 [R42+UR4+0x2240], R61 ;  /* 0x0022403d2a007988 */ /* 0x0103e80008000004 */
[----:B------:R4:W-:Y:S04]  /*7b370*/  STS.U8 [R42+UR4+0x2260], R34 ;  /* 0x002260222a007988 */ /* 0x0009e80008000004 */
[----:B------:R4:W-:Y:S04]  /*7b380*/  STS.U8 [R42+UR4+0x2200], R40 ;  /* 0x002200282a007988 */ /* 0x0009e80008000004 */
[----:B0-----:R-:W2:Y:S04]  /*7b390*/  LDL.LU R44, [R1+0x724] ;  /* 0x00072400012c7983 */ /* 0x001ea80000300800 */
[----:B-1----:R-:W2:Y:S04]  /*7b3a0*/  LDL.LU R61, [R1+0x2a0] ;  /* 0x0002a000013d7983 */ /* 0x002ea80000300800 */
[----:B----4-:R-:W4:Y:S04]  /*7b3b0*/  LDL.LU R34, [R1+0x72c] ;  /* 0x00072c0001227983 */ /* 0x010f280000300800 */
[----:B------:R-:W4:Y:S04]  /*7b3c0*/  LDL.LU R40, [R1+0x454] ;  /* 0x0004540001287983 */ /* 0x000f280000300800 */
[----:B------:R0:W-:Y:S04]  /*7b3d0*/  STS.U8 [R42+UR4+0x2220], R50 ;  /* 0x002220322a007988 */ /* 0x0001e80008000004 */
[----:B0-----:R-:W4:Y:S04]  /*7b3e0*/  LDL.LU R50, [R1+0x2a8] ;  /* 0x0002a80001327983 */ /* 0x001f280000300800 */
[----:B---3--:R-:W-:Y:S04]  /*7b3f0*/  STS.U8 [R42+UR4+0x2360], R60 ;  /* 0x0023603c2a007988 */ /* 0x008fe80008000004 */
[----:B------:R0:W-:Y:S04]  /*7b400*/  STS.U8 [R42+UR4+0x2340], R36 ;  /* 0x002340242a007988 */ /* 0x0001e80008000004 */
[----:B------:R1:W-:Y:S04]  /*7b410*/  STS.U8 [R42+UR4+0x2320], R38 ;  /* 0x002320262a007988 */ /* 0x0003e80008000004 */
[----:B------:R-:W-:Y:S04]  /*7b420*/  STS.U8 [R42+UR4+0x2300], R46 ;  /* 0x0023002e2a007988 */ /* 0x000fe80008000004 */
[----:B------:R3:W-:Y:S04]  /*7b430*/  STS.U8 [R42+UR4+0x2400], R58 ;  /* 0x0024003a2a007988 */ /* 0x0007e80008000004 */
[----:B------:R2:W-:Y:S04]  /*7b440*/  STS.U8 [R42+UR4+0x2420], R54 ;  /* 0x002420362a007988 */ /* 0x0005e80008000004 */
[----:B------:R2:W-:Y:S04]  /*7b450*/  STS.U8 [R42+UR4+0x2440], R2 ;  /* 0x002440022a007988 */ /* 0x0005e80008000004 */
[----:B0-----:R-:W4:Y:S04]  /*7b460*/  LDL.LU R36, [R1+0x734] ;  /* 0x0007340001247983 */ /* 0x001f280000300800 */
[----:B-1----:R-:W4:Y:S04]  /*7b470*/  LDL.LU R38, [R1+0x45c] ;  /* 0x00045c0001267983 */ /* 0x002f280000300800 */
[----:B------:R-:W4:Y:S04]  /*7b480*/  LDL.LU R60, [R1+0x2b0] ;  /* 0x0002b000013c7983 */ /* 0x000f280000300800 */
[----:B---3--:R-:W3:Y:S04]  /*7b490*/  LDL.LU R58, [R1+0x44c] ;  /* 0x00044c00013a7983 */ /* 0x008ee80000300800 */
[----:B------:R-:W4:Y:S04]  /*7b4a0*/  LDL.LU R46, [R1+0x73c] ;  /* 0x00073c00012e7983 */ /* 0x000f280000300800 */
[----:B--2---:R-:W2:Y:S04]  /*7b4b0*/  LDL.LU R54, [R1+0x2b8] ;  /* 0x0002b80001367983 */ /* 0x004ea80000300800 */
[----:B------:R-:W2:Y:S04]  /*7b4c0*/  LDL.LU R2, [R1+0x59ac] ;  /* 0x0059ac0001027983 */ /* 0x000ea80000300800 */
[----:B------:R0:W-:Y:S04]  /*7b4d0*/  STS.U8 [R42+UR4+0x2460], R52 ;  /* 0x002460342a007988 */ /* 0x0001e80008000004 */
[----:B0-----:R-:W3:Y:S04]  /*7b4e0*/  LDL.LU R52, [R1+0x59a8] ;  /* 0x0059a80001347983 */ /* 0x001ee80000300800 */
[----:B---3--:R0:W-:Y:S04]  /*7b4f0*/  STS.U8 [R42+UR4+0x2520], R52 ;  /* 0x002520342a007988 */ /* 0x0081e80008000004 */
[----:B------:R1:W-:Y:S04]  /*7b500*/  STS.U8 [R42+UR4+0x2500], R59 ;  /* 0x0025003b2a007988 */ /* 0x0003e80008000004 */
[----:B------:R3:W-:Y:S04]  /*7b510*/  STS.U8 [R42+UR4+0x2560], R32 ;  /* 0x002560202a007988 */ /* 0x0007e80008000004 */
[----:B------:R4:W-:Y:S04]  /*7b520*/  STS.U8 [R42+UR4+0x2540], R48 ;  /* 0x002540302a007988 */ /* 0x0009e80008000004 */
[----:B0-----:R-:W2:Y:S04]  /*7b530*/  LDL.LU R52, [R1+0x46c] ;  /* 0x00046c0001347983 */ /* 0x001ea80000300800 */
[----:B-1----:R-:W2:Y:S04]  /*7b540*/  LDL.LU R59, [R1+0x2c0] ;  /* 0x0002c000013b7983 */ /* 0x002ea80000300800 */
[----:B---3--:R-:W3:Y:S04]  /*7b550*/  LDL.LU R32, [R1+0x59a4] ;  /* 0x0059a40001207983 */ /* 0x008ee80000300800 */
[----:B----4-:R-:W4:Y:S04]  /*7b560*/  LDL.LU R48, [R1+0x59a0] ;  /* 0x0059a00001307983 */ /* 0x010f280000300800 */
[----:B----4-:R0:W-:Y:S04]  /*7b570*/  STS.U8 [R42+UR4+0x2640], R48 ;  /* 0x002640302a007988 */ /* 0x0101e80008000004 */
[----:B------:R1:W-:Y:S04]  /*7b580*/  STS.U8 [R42+UR4+0x2660], R44 ;  /* 0x0026602c2a007988 */ /* 0x0003e80008000004 */
[----:B0-----:R-:W4:Y:S04]  /*7b590*/  LDL.LU R48, [R1+0x744] ;  /* 0x0007440001307983 */ /* 0x001f280000300800 */
[----:B-1----:R-:W2:Y:S04]  /*7b5a0*/  LDL.LU R44, [R1+0x599c] ;  /* 0x00599c00012c7983 */ /* 0x002ea80000300800 */
[----:B------:R0:W-:Y:S04]  /*7b5b0*/  STS.U8 [R42+UR4+0x2600], R58 ;  /* 0x0026003a2a007988 */ /* 0x0001e80008000004 */
[----:B------:R1:W-:Y:S04]  /*7b5c0*/  STS.U8 [R42+UR4+0x2620], R61 ;  /* 0x0026203d2a007988 */ /* 0x0003e80008000004 */
[----:B0-----:R-:W4:Y:S04]  /*7b5d0*/  LDL.LU R58, [R1+0x474] ;  /* 0x00047400013a7983 */ /* 0x001f280000300800 */
[----:B-1----:R-:W4:Y:S04]  /*7b5e0*/  LDL.LU R61, [R1+0x2c8] ;  /* 0x0002c800013d7983 */ /* 0x002f280000300800 */
[----:B--2---:R0:W-:Y:S04]  /*7b5f0*/  STS.U8 [R42+UR4+0x2760], R44 ;  /* 0x0027602c2a007988 */ /* 0x0041e80008000004 */
[----:B------:R1:W-:Y:S04]  /*7b600*/  STS.U8 [R42+UR4+0x2740], R34 ;  /* 0x002740222a007988 */ /* 0x0003e80008000004 */
[----:B------:R2:W-:Y:S04]  /*7b610*/  STS.U8 [R42+UR4+0x2720], R40 ;  /* 0x002720282a007988 */ /* 0x0005e80008000004 */
[----:B0-----:R-:W3:Y:S04]  /*7b620*/  LDL.LU R44, [R1+0x464] ;  /* 0x00046400012c7983 */ /* 0x001ee80000300800 */
[----:B-1----:R-:W4:Y:S04]  /*7b630*/  LDL.LU R34, [R1+0x5998] ;  /* 0x0059980001227983 */ /* 0x002f280000300800 */
[----:B--2---:R-:W2:Y:S04]  /*7b640*/  LDL.LU R40, [R1+0x5994] ;  /* 0x0059940001287983 */ /* 0x004ea80000300800 */
[----:B------:R0:W-:Y:S04]  /*7b650*/  STS.U8 [R42+UR4+0x2700], R50 ;  /* 0x002700322a007988 */ /* 0x0001e80008000004 */
[----:B0-----:R-:W4:Y:S04]  /*7b660*/  LDL.LU R50, [R1+0x47c] ;  /* 0x00047c0001327983 */ /* 0x001f280000300800 */
[----:B--2---:R0:W-:Y:S04]  /*7b670*/  STS.U8 [R42+UR4+0x2800], R40 ;  /* 0x002800282a007988 */ /* 0x0041e80008000004 */
[----:B------:R1:W-:Y:S04]  /*7b680*/  STS.U8 [R42+UR4+0x2820], R36 ;  /* 0x002820242a007988 */ /* 0x0003e80008000004 */
[----:B0-----:R-:W2:Y:S04]  /*7b690*/  LDL.LU R40, [R1+0x2d0] ;  /* 0x0002d00001287983 */ /* 0x001ea80000300800 */
[----:B-1----:R-:W3:Y:S04]  /*7b6a0*/  LDL.LU R36, [R1+0x5990] ;  /* 0x0059900001247983 */ /* 0x002ee80000300800 */
[----:B------:R0:W-:Y:S04]  /*7b6b0*/  STS.U8 [R42+UR4+0x2840], R38 ;  /* 0x002840262a007988 */ /* 0x0001e80008000004 */
[----:B------:R1:W-:Y:S04]  /*7b6c0*/  STS.U8 [R42+UR4+0x2860], R60 ;  /* 0x0028603c2a007988 */ /* 0x0003e80008000004 */
[----:B0-----:R-:W2:Y:S04]  /*7b6d0*/  LDL.LU R38, [R1+0x598c] ;  /* 0x00598c0001267983 */ /* 0x001ea80000300800 */
[----:B-1----:R-:W2:Y:S04]  /*7b6e0*/  LDL.LU R60, [R1+0x2d8] ;  /* 0x0002d800013c7983 */ /* 0x002ea80000300800 */
[----:B---3--:R0:W-:Y:S02]  /*7b6f0*/  STS.U8 [R42+UR4+0x2920], R36 ;  /* 0x002920242a007988 */ /* 0x0081e40008000004 */
[----:B0-----:R-:W0:Y:S02]  /*7b700*/  S2R R36, SR_TID.X ;  /* 0x0000000000247919 */ /* 0x001e240000002100 */
[----:B------:R-:W3:Y:S01]  /*7b710*/  LDL.LU R42, [R1+0x5988] ;  /* 0x00598800012a7983 */ /* 0x000ee20000300800 */
[----:B0-----:R-:W-:-:S05]  /*7b720*/  LOP3.LUT R36, R36, 0x1f, RZ, 0xc0, !PT ;  /* 0x0000001f24247812 */ /* 0x001fca00078ec0ff */
[----:B------:R0:W-:Y:S04]  /*7b730*/  STS.U8 [R36+UR4+0x2900], R46 ;  /* 0x0029002e24007988 */ /* 0x0001e80008000004 */
[----:B------:R-:W-:Y:S04]  /*7b740*/  STS.U8 [R36+UR4+0x2960], R44 ;  /* 0x0029602c24007988 */ /* 0x000fe80008000004 */
[----:B------:R1:W-:Y:S04]  /*7b750*/  STS.U8 [R36+UR4+0x2940], R54 ;  /* 0x0029403624007988 */ /* 0x0003e80008000004 */
[----:B------:R2:W-:Y:S04]  /*7b760*/  STS.U8 [R36+UR4+0x2a40], R32 ;  /* 0x002a402024007988 */ /* 0x0005e80008000004 */
[----:B----4-:R-:W-:Y:S04]  /*7b770*/  STS.U8 [R36+UR4+0x2a60], R48 ;  /* 0x002a603024007988 */ /* 0x010fe80008000004 */
[----:B------:R-:W-:Y:S04]  /*7b780*/  STS.U8 [R36+UR4+0x2a00], R52 ;  /* 0x002a003424007988 */ /* 0x000fe80008000004 */
[----:B------:R4:W-:Y:S04]  /*7b790*/  STS.U8 [R36+UR4+0x2a20], R59 ;  /* 0x002a203b24007988 */ /* 0x0009e80008000004 */
[----:B0-----:R-:W3:Y:S04]  /*7b7a0*/  LDL.LU R46, [R1+0x5984] ;  /* 0x00598400012e7983 */ /* 0x001ee80000300800 */
[----:B-1----:R-:W3:Y:S04]  /*7b7b0*/  LDL.LU R54, [R1+0x774] ;  /* 0x0007740001367983 */ /* 0x002ee80000300800 */
[----:B------:R-:W3:Y:S04]  /*7b7c0*/  LDL.LU R44, [R1+0x2e0] ;  /* 0x0002e000012c7983 */ /* 0x000ee80000300800 */
[----:B--2---:R-:W2:Y:S04]  /*7b7d0*/  LDL.LU R32, [R1+0x754] ;  /* 0x0007540001207983 */ /* 0x004ea80000300800 */
[----:B------:R0:W-:Y:S04]  /*7b7e0*/  STS.U8 [R36+UR4+0x2b60], R3 ;  /* 0x002b600324007988 */ /* 0x0001e80008000004 */
[----:B----4-:R-:W4:Y:S04]  /*7b7f0*/  LDL.LU R59, [R1+0x77c] ;  /* 0x00077c00013b7983 */ /* 0x010f280000300800 */
[----:B------:R-:W4:Y:S04]  /*7b800*/  LDL.LU R48, [R1+0x4c4] ;  /* 0x0004c40001307983 */ /* 0x000f280000300800 */
[----:B------:R-:W4:Y:S04]  /*7b810*/  LDL.LU R52, [R1+0x2e8] ;  /* 0x0002e80001347983 */ /* 0x000f280000300800 */
[----:B0-----:R-:W3:Y:S04]  /*7b820*/  LDL.LU R3, [R1+0x74c] ;  /* 0x00074c0001037983 */ /* 0x001ee80000300800 */
[----:B---3--:R-:W-:Y:S04]  /*7b830*/  STS.U8 [R36+UR4+0x2b40], R3 ;  /* 0x002b400324007988 */ /* 0x008fe80008000004 */
[----:B------:R0:W-:Y:S04]  /*7b840*/  STS.U8 [R36+UR4+0x2b20], R58 ;  /* 0x002b203a24007988 */ /* 0x0001e80008000004 */
[----:B------:R1:W-:Y:S04]  /*7b850*/  STS.U8 [R36+UR4+0x2b00], R61 ;  /* 0x002b003d24007988 */ /* 0x0003e80008000004 */
[----:B------:R3:W-:Y:S04]  /*7b860*/  STS.U8 [R36+UR4+0x2c00], R5 ;  /* 0x002c000524007988 */ /* 0x0007e80008000004 */
[----:B--2---:R2:W-:Y:S04]  /*7b870*/  STS.U8 [R36+UR4+0x2c20], R32 ;  /* 0x002c202024007988 */ /* 0x0045e80008000004 */
[----:B------:R4:W-:Y:S04]  /*7b880*/  STS.U8 [R36+UR4+0x2c40], R50 ;  /* 0x002c403224007988 */ /* 0x0009e80008000004 */
[----:B------:R4:W-:Y:S04]  /*7b890*/  STS.U8 [R36+UR4+0x2c60], R40 ;  /* 0x002c602824007988 */ /* 0x0009e80008000004 */
[----:B0-----:R-:W4:Y:S04]  /*7b8a0*/  LDL.LU R58, [R1+0xb14] ;  /* 0x000b1400013a7983 */ /* 0x001f280000300800 */
[----:B-1----:R-:W4:Y:S04]  /*7b8b0*/  LDL.LU R61, [R1+0x4e4] ;  /* 0x0004e400013d7983 */ /* 0x002f280000300800 */
[----:B------:R-:W4:Y:S04]  /*7b8c0*/  LDL.LU R3, [R1+0x2f0] ;  /* 0x0002f00001037983 */ /* 0x000f280000300800 */
[----:B---3--:R-:W3:Y:S04]  /*7b8d0*/  LDL.LU R5, [R1+0x484] ;  /* 0x0004840001057983 */ /* 0x008ee80000300800 */
[----:B--2---:R-:W2:Y:S04]  /*7b8e0*/  LDL.LU R32, [R1+0xb1c] ;  /* 0x000b1c0001207983 */ /* 0x004ea80000300800 */
[----:B----4-:R-:W4:Y:S04]  /*7b8f0*/  LDL.LU R50, [R1+0x5980] ;  /* 0x0059800001327983 */ /* 0x010f280000300800 */
[----:B------:R-:W4:Y:S04]  /*7b900*/  LDL.LU R40, [R1+0x4ec] ;  /* 0x0004ec0001287983 */ /* 0x000f280000300800 */
[----:B------:R0:W-:Y:S04]  /*7b910*/  STS.U8 [R36+UR4+0x2d20], R7 ;  /* 0x002d200724007988 */ /* 0x0001e80008000004 */
[----:B0-----:R-:W3:Y:S04]  /*7b920*/  LDL.LU R7, [R1+0x75c] ;  /* 0x00075c0001077983 */ /* 0x001ee80000300800 */
[----:B---3--:R0:W-:Y:S04]  /*7b930*/  STS.U8 [R36+UR4+0x2d00], R7 ;  /* 0x002d000724007988 */ /* 0x0081e80008000004 */
[----:B------:R1:W-:Y:S04]  /*7b940*/  STS.U8 [R36+UR4+0x2d60], R5 ;  /* 0x002d600524007988 */ /* 0x0003e80008000004 */
[----:B------:R3:W-:Y:S04]  /*7b950*/  STS.U8 [R36+UR4+0x2d40], R60 ;  /* 0x002d403c24007988 */ /* 0x0007e80008000004 */
[----:B------:R2:W-:Y:S04]  /*7b960*/  STS.U8 [R36+UR4+0x2e40], R9 ;  /* 0x002e400924007988 */ /* 0x0005e80008000004 */
[----:B0-----:R-:W4:Y:S04]  /*7b970*/  LDL.LU R7, [R1+0xb24] ;  /* 0x000b240001077983 */ /* 0x001f280000300800 */
[----:B-1----:R-:W4:Y:S04]  /*7b980*/  LDL.LU R5, [R1+0x4f8] ;  /* 0x0004f80001057983 */ /* 0x002f280000300800 */
[----:B---3--:R-:W3:Y:S04]  /*7b990*/  LDL.LU R60, [R1+0x300] ;  /* 0x00030000013c7983 */ /* 0x008ee80000300800 */
[----:B--2---:R-:W2:Y:S04]  /*7b9a0*/  LDL.LU R9, [R1+0x48c] ;  /* 0x00048c0001097983 */ /* 0x004ea80000300800 */
[----:B------:R0:W-:Y:S04]  /*7b9b0*/  STS.U8 [R36+UR4+0x2e60], R54 ;  /* 0x002e603624007988 */ /* 0x0001e80008000004 */
[----:B0-----:R-:W3:Y:S04]  /*7b9c0*/  LDL.LU R54, [R1+0x597c] ;  /* 0x00597c0001367983 */ /* 0x001ee80000300800 */
[----:B--2---:R0:W-:Y:S04]  /*7b9d0*/  STS.U8 [R36+UR4+0x2e00], R9 ;  /* 0x002e000924007988 */ /* 0x0041e80008000004 */
[----:B------:R1:W-:Y:S04]  /*7b9e0*/  STS.U8 [R36+UR4+0x2e20], R44 ;  /* 0x002e202c24007988 */ /* 0x0003e80008000004 */
[----:B------:R2:W-:Y:S04]  /*7b9f0*/  STS.U8 [R36+UR4+0x2f60], R11 ;  /* 0x002f600b24007988 */ /* 0x0005e80008000004 */
[----:B------:R4:W-:Y:S04]  /*7ba00*/  STS.U8 [R36+UR4+0x2f40], R59 ;  /* 0x002f403b24007988 */ /* 0x0009e80008000004 */
[----:B------:R3:W-:Y:S04]  /*7ba10*/  STS.U8 [R36+UR4+0x2f20], R48 ;  /* 0x002f203024007988 */ /* 0x0007e80008000004 */
[----:B------:R-:W-:Y:S04]  /*7ba20*/  STS.U8 [R36+UR4+0x2f00], R52 ;  /* 0x002f003424007988 */ /* 0x000fe80008000004 */
[----:B------:R3:W-:Y:S04]  /*7ba30*/  STS.U8 [R36+UR4+0x3000], R13 ;  /* 0x0030000d24007988 */ /* 0x0007e80008000004 */
[----:B0-----:R-:W3:Y:S04]  /*7ba40*/  LDL.LU R9, [R1+0x50c] ;  /* 0x00050c0001097983 */ /* 0x001ee80000300800 */
[----:B-1----:R-:W3:Y:S04]  /*7ba50*/  LDL.LU R44, [R1+0x308] ;  /* 0x00030800012c7983 */ /* 0x002ee80000300800 */
[----:B--2---:R-:W2:Y:S04]  /*7ba60*/  LDL.LU R11, [R1+0xb2c] ;  /* 0x000b2c00010b7983 */ /* 0x004ea80000300800 */
[----:B----4-:R-:W4:Y:S04]  /*7ba70*/  LDL.LU R59, [R1+0x5978] ;  /* 0x00597800013b7983 */ /* 0x010f280000300800 */
[----:B---3--:R-:W3:Y:S04]  /*7ba80*/  LDL.LU R48, [R1+0xb44] ;  /* 0x000b440001307983 */ /* 0x008ee80000300800 */
[----:B------:R-:W2:Y:S04]  /*7ba90*/  LDL.LU R13, [R1+0x2f8] ;  /* 0x0002f800010d7983 */ /* 0x000ea80000300800 */
[----:B------:R-:W4:Y:S04]  /*7baa0*/  LDL.LU R52, [R1+0x514] ;  /* 0x0005140001347983 */ /* 0x000f280000300800 */
[----:B------:R0:W-:Y:S04]  /*7bab0*/  STS.U8 [R36+UR4+0x3020], R58 ;  /* 0x0030203a24007988 */ /* 0x0001e80008000004 */
[----:B0-----:R-:W4:Y:S04]  /*7bac0*/  LDL.LU R58, [R1+0x184] ;  /* 0x00018400013a7983 */ /* 0x001f280000300800 */
[----:B------:R0:W-:Y:S04]  /*7bad0*/  STS.U8 [R36+UR4+0x3040], R61 ;  /* 0x0030403d24007988 */ /* 0x0001e80008000004 */
[----:B------:R1:W-:Y:S04]  /*7bae0*/  STS.U8 [R36+UR4+0x3060], R3 ;  /* 0x0030600324007988 */ /* 0x0003e80008000004 */
[----:B------:R-:W-:Y:S04]  /*7baf0*/  STS.U8 [R36+UR4+0x3120], R15 ;  /* 0x0031200f24007988 */ /* 0x000fe80008000004 */
[----:B------:R1:W-:Y:S04]  /*7bb00*/  STS.U8 [R36+UR4+0x3100], R32 ;  /* 0x0031002024007988 */ /* 0x0003e80008000004 */
[----:B------:R1:W-:Y:S04]  /*7bb10*/  STS.U8 [R36+UR4+0x3160], R40 ;  /* 0x0031602824007988 */ /* 0x0003e80008000004 */
[----:B0-----:R-:W4:Y:S04]  /*7bb20*/  LDL.LU R61, [R1+0x5974] ;  /* 0x00597400013d7983 */ /* 0x001f280000300800 */
[----:B-1----:R-:W4:Y:S04]  /*7bb30*/  LDL.LU R3, [R1+0xb4c] ;  /* 0x000b4c0001037983 */ /* 0x002f280000300800 */
[----:B------:R-:W4:Y:S01]  /*7bb40*/  LDL.LU R32, [R1+0x51c] ;  /* 0x00051c0001207983 */ /* 0x000f220000300800 */
[----:B------:R-:W0:Y:S03]  /*7bb50*/  S2R R40, SR_TID.X ;  /* 0x0000000000287919 */ /* 0x000e260000002100 */
[----:B--2---:R-:W-:Y:S04]  /*7bb60*/  STS.U8 [R36+UR4+0x3140], R13 ;  /* 0x0031400d24007988 */ /* 0x004fe80008000004 */
[----:B------:R0:W-:Y:S02]  /*7bb70*/  STS.U8 [R36+UR4+0x3240], R17 ;  /* 0x0032401124007988 */ /* 0x0001e40008000004 */
[----:B0-----:R-:W-:-:S02]  /*7bb80*/  LOP3.LUT R17, R40, 0x1f, RZ, 0xc0, !PT ;  /* 0x0000001f28117812 */ /* 0x001fc400078ec0ff */
[----:B------:R-:W2:Y:S04]  /*7bb90*/  LDL.LU R36, [R1+0x17c] ;  /* 0x00017c0001247983 */ /* 0x000ea80000300800 */
[----:B------:R-:W2:Y:S04]  /*7bba0*/  LDL.LU R40, [R1+0xb74] ;  /* 0x000b740001287983 */ /* 0x000ea80000300800 */
[----:B------:R0:W-:Y:S04]  /*7bbb0*/  STS.U8 [R17+UR4+0x3260], R7 ;  /* 0x0032600711007988 */ /* 0x0001e80008000004 */
[----:B------:R1:W-:Y:S04]  /*7bbc0*/  STS.U8 [R17+UR4+0x3200], R5 ;  /* 0x0032000511007988 */ /* 0x0003e80008000004 */
[----:B------:R3:W-:Y:S04]  /*7bbd0*/  STS.U8 [R17+UR4+0x3220], R60 ;  /* 0x0032203c11007988 */ /* 0x0007e80008000004 */
[----:B------:R3:W-:Y:S04]  /*7bbe0*/  STS.U8 [R17+UR4+0x3360], R19 ;  /* 0x0033601311007988 */ /* 0x0007e80008000004 */
[----:B------:R-:W-:Y:S04]  /*7bbf0*/  STS.U8 [R17+UR4+0x3340], R11 ;  /* 0x0033400b11007988 */ /* 0x000fe80008000004 */
[----:B------:R-:W-:Y:S04]  /*7bc00*/  STS.U8 [R17+UR4+0x3320], R9 ;  /* 0x0033200911007988 */ /* 0x000fe80008000004 */
[----:B------:R4:W-:Y:S04]  /*7bc10*/  STS.U8 [R17+UR4+0x3300], R44 ;  /* 0x0033002c11007988 */ /* 0x0009e80008000004 */
[----:B0-----:R-:W2:Y:S04]  /*7bc20*/  LDL.LU R7, [R1+0x174] ;  /* 0x0001740001077983 */ /* 0x001ea80000300800 */
[----:B-1----:R-:W2:Y:S04]  /*7bc30*/  LDL.LU R5, [R1+0xb7c] ;  /* 0x000b7c0001057983 */ /* 0x002ea80000300800 */
[----:B---3--:R-:W3:Y:S04]  /*7bc40*/  LDL.LU R60, [R1+0x52c] ;  /* 0x00052c00013c7983 */ /* 0x008ee80000300800 */
[----:B------:R-:W3:Y:S04]  /*7bc50*/  LDL.LU R19, [R1+0x16c] ;  /* 0x00016c0001137983 */ /* 0x000ee80000300800 */
[----:B------:R-:W3:Y:S04]  /*7bc60*/  LDL.LU R15, [R1+0xb84] ;  /* 0x000b8400010f7983 */ /* 0x000ee80000300800 */
[----:B----4-:R-:W4:Y:S04]  /*7bc70*/  LDL.LU R44, [R1+0x544] ;  /* 0x00054400012c7983 */ /* 0x010f280000300800 */
[----:B------:R0:W-:Y:S04]  /*7bc80*/  STS.U8 [R17+UR4+0x3400], R21 ;  /* 0x0034001511007988 */ /* 0x0001e80008000004 */
[----:B0-----:R-:W3:Y:S04]  /*7bc90*/  LDL.LU R21, [R1+0x524] ;  /* 0x0005240001157983 */ /* 0x001ee80000300800 */
[----:B------:R0:W-:Y:S04]  /*7bca0*/  STS.U8 [R17+UR4+0x3420], R48 ;  /* 0x0034203011007988 */ /* 0x0001e80008000004 */
[----:B------:R1:W-:Y:S04]  /*7bcb0*/  STS.U8 [R17+UR4+0x3440], R52 ;  /* 0x0034403411007988 */ /* 0x0003e80008000004 */
[----:B------:R1:W-:Y:S04]  /*7bcc0*/  STS.U8 [R17+UR4+0x3460], R58 ;  /* 0x0034603a11007988 */ /* 0x0003e80008000004 */
[----:B0-----:R-:W4:Y:S04]  /*7bcd0*/  LDL.LU R48, [R1+0x164] ;  /* 0x0001640001307983 */ /* 0x001f280000300800 */
[----:B------:R-:W4:Y:S04]  /*7bce0*/  LDL.LU R13, [R1+0xb8c] ;  /* 0x000b8c00010d7983 */ /* 0x000f280000300800 */
[----:B-1----:R-:W4:Y:S04]  /*7bcf0*/  LDL.LU R52, [R1+0x54c] ;  /* 0x00054c0001347983 */ /* 0x002f280000300800 */
[----:B------:R-:W4:Y:S04]  /*7bd00*/  LDL.LU R58, [R1+0x15c] ;  /* 0x00015c00013a7983 */ /* 0x000f280000300800 */
[----:B------:R-:W-:Y:S04]  /*7bd10*/  STS.U8 [R17+UR4+0x3520], R23 ;  /* 0x0035201711007988 */ /* 0x000fe80008000004 */
[----:B------:R0:W-:Y:S04]  /*7bd20*/  STS.U8 [R17+UR4+0x3500], R3 ;  /* 0x0035000311007988 */ /* 0x0001e80008000004 */
[----:B------:R-:W4:Y:S04]  /*7bd30*/  LDL.LU R11, [R1+0xcb4] ;  /* 0x000cb400010b7983 */ /* 0x000f280000300800 */
[----:B------:R1:W-:Y:S04]  /*7bd40*/  STS.U8 [R17+UR4+0x3560], R32 ;  /* 0x0035602011007988 */ /* 0x0003e80008000004 */
[----:B0-----:R-:W4:Y:S04]  /*7bd50*/  LDL.LU R3, [R1+0x554] ;  /* 0x0005540001037983 */ /* 0x001f280000300800 */
[----:B-1----:R-:W4:Y:S04]  /*7bd60*/  LDL.LU R32, [R1+0x154] ;  /* 0x0001540001207983 */ /* 0x002f280000300800 */
[----:B------:R-:W4:Y:S04]  /*7bd70*/  LDL.LU R9, [R1+0xcbc] ;  /* 0x000cbc0001097983 */ /* 0x000f280000300800 */
[----:B--2---:R0:W-:Y:S04]  /*7bd80*/  STS.U8 [R17+UR4+0x3540], R36 ;  /* 0x0035402411007988 */ /* 0x0041e80008000004 */
[----:B------:R-:W-:Y:S04]  /*7bd90*/  STS.U8 [R17+UR4+0x3640], R25 ;  /* 0x0036401911007988 */ /* 0x000fe80008000004 */
[----:B------:R1:W-:Y:S04]  /*7bda0*/  STS.U8 [R17+UR4+0x3660], R40 ;  /* 0x0036602811007988 */ /* 0x0003e80008000004 */
[----:B0-----:R-:W2:Y:S04]  /*7bdb0*/  LDL.LU R36, [R1+0x55c] ;  /* 0x00055c0001247983 */ /* 0x001ea80000300800 */
[----:B-1----:R-:W2:Y:S04]  /*7bdc0*/  LDL.LU R40, [R1+0x14c] ;  /* 0x00014c0001287983 */ /* 0x002ea80000300800 */
[----:B---3--:R-:W-:Y:S04]  /*7bdd0*/  STS.U8 [R17+UR4+0x3600], R21 ;  /* 0x0036001511007988 */ /* 0x008fe80008000004 */
[----:B------:R0:W-:Y:S04]  /*7bde0*/  STS.U8 [R17+UR4+0x3620], R7 ;  /* 0x0036200711007988 */ /* 0x0001e80008000004 */
[----:B------:R-:W-:Y:S04]  /*7bdf0*/  STS.U8 [R17+UR4+0x3760], R27 ;  /* 0x0037601b11007988 */ /* 0x000fe80008000004 */
[----:B------:R1:W-:Y:S04]  /*7be00*/  STS.U8 [R17+UR4+0x3740], R5 ;  /* 0x0037400511007988 */ /* 0x0003e80008000004 */
[----:B------:R3:W-:Y:S04]  /*7be10*/  STS.U8 [R17+UR4+0x3720], R60 ;  /* 0x0037203c11007988 */ /* 0x0007e80008000004 */
[----:B0-----:R-:W2:Y:S04]  /*7be20*/  LDL.LU R7, [R1+0xcc4] ;  /* 0x000cc40001077983 */ /* 0x001ea80000300800 */
[----:B-1----:R-:W2:Y:S04]  /*7be30*/  LDL.LU R5, [R1+0x564] ;  /* 0x0005640001057983 */ /* 0x002ea80000300800 */
[----:B---3--:R-:W3:Y:S04]  /*7be40*/  LDL.LU R60, [R1+0x144] ;  /* 0x00014400013c7983 */ /* 0x008ee80000300800 */
[----:B------:R-:W-:Y:S04]  /*7be50*/  STS.U8 [R17+UR4+0x3700], R19 ;  /* 0x0037001311007988 */ /* 0x000fe80008000004 */
[----:B------:R-:W-:Y:S04]  /*7be60*/  STS.U8 [R17+UR4+0x3800], R29 ;  /* 0x0038001d11007988 */ /* 0x000fe80008000004 */
[----:B------:R-:W-:Y:S04]  /*7be70*/  STS.U8 [R17+UR4+0x3820], R15 ;  /* 0x0038200f11007988 */ /* 0x000fe80008000004 */
[----:B----4-:R0:W-:Y:S04]  /*7be80*/  STS.U8 [R17+UR4+0x3840], R44 ;  /* 0x0038402c11007988 */ /* 0x0101e80008000004 */
[----:B------:R1:W-:Y:S04]  /*7be90*/  STS.U8 [R17+UR4+0x3860], R48 ;  /* 0x0038603011007988 */ /* 0x0003e80008000004 */
[----:B------:R-:W-:Y:S04]  /*7bea0*/  STS.U8 [R17+UR4+0x3920], R35 ;  /* 0x0039202311007988 */ /* 0x000fe80008000004 */
[----:B------:R-:W-:Y:S04]  /*7beb0*/  STS.U8 [R17+UR4+0x3900], R13 ;  /* 0x0039000d11007988 */ /* 0x000fe80008000004 */
[----:B------:R4:W-:Y:S04]  /*7bec0*/  STS.U8 [R17+UR4+0x3960], R52 ;  /* 0x0039603411007988 */ /* 0x0009e80008000004 */
[----:B0-----:R-:W3:Y:S04]  /*7bed0*/  LDL.LU R44, [R1+0xccc] ;  /* 0x000ccc00012c7983 */ /* 0x001ee80000300800 */
[----:B-1----:R-:W3:Y:S04]  /*7bee0*/  LDL.LU R48, [R1+0x56c] ;  /* 0x00056c0001307983 */ /* 0x002ee80000300800 */
[----:B----4-:R-:W4:Y:S04]  /*7bef0*/  LDL.LU R52, [R1+0x13c] ;  /* 0x00013c0001347983 */ /* 0x010f280000300800 */
[----:B------:R0:W-:Y:S04]  /*7bf00*/  STS.U8 [R17+UR4+0x3940], R58 ;  /* 0x0039403a11007988 */ /* 0x0001e80008000004 */
[----:B0-----:R-:W4:Y:S04]  /*7bf10*/  LDL.LU R58, [R1+0xce4] ;  /* 0x000ce400013a7983 */ /* 0x001f280000300800 */
[----:B------:R-:W-:Y:S04]  /*7bf20*/  STS.U8 [R17+UR4+0x3a40], R39 ;  /* 0x003a402711007988 */ /* 0x000fe80008000004 */
[----:B------:R-:W-:Y:S04]  /*7bf30*/  STS.U8 [R17+UR4+0x3a60], R11 ;  /* 0x003a600b11007988 */ /* 0x000fe80008000004 */
[----:B------:R0:W-:Y:S04]  /*7bf40*/  STS.U8 [R17+UR4+0x3a00], R3 ;  /* 0x003a000311007988 */ /* 0x0001e80008000004 */
[----:B------:R1:W-:Y:S04]  /*7bf50*/  STS.U8 [R17+UR4+0x3a20], R32 ;  /* 0x003a202011007988 */ /* 0x0003e80008000004 */
[----:B------:R-:W-:Y:S04]  /*7bf60*/  STS.U8 [R17+UR4+0x3b60], R43 ;  /* 0x003b602b11007988 */ /* 0x000fe80008000004 */
[----:B------:R-:W-:Y:S04]  /*7bf70*/  STS.U8 [R17+UR4+0x3b40], R9 ;  /* 0x003b400911007988 */ /* 0x000fe80008000004 */
[----:B0-----:R-:W4:Y:S04]  /*7bf80*/  LDL.LU R3, [R1+0x574] ;  /* 0x0005740001037983 */ /* 0x001f280000300800 */
[----:B-1----:R-:W4:Y:S04]  /*7bf90*/  LDL.LU R32, [R1+0x134] ;  /* 0x0001340001207983 */ /* 0x002f280000300800 */
[----:B------:R-:W4:Y:S04]  /*7bfa0*/  LDL.LU R25, [R1+0xcec] ;  /* 0x000cec0001197983 */ /* 0x000f280000300800 */
[----:B------:R-:W4:Y:S04]  /*7bfb0*/  LDL.LU R23, [R1+0x57c] ;  /* 0x00057c0001177983 */ /* 0x000f280000300800 */
[----:B--2---:R0:W-:Y:S04]  /*7bfc0*/  STS.U8 [R17+UR4+0x3b20], R36 ;  /* 0x003b202411007988 */ /* 0x0041e80008000004 */
[----:B------:R1:W-:Y:S04]  /*7bfd0*/  STS.U8 [R17+UR4+0x3b00], R40 ;  /* 0x003b002811007988 */ /* 0x0003e80008000004 */
[----:B------:R-:W-:Y:S04]  /*7bfe0*/  STS.U8 [R17+UR4+0x3c00], R47 ;  /* 0x003c002f11007988 */ /* 0x000fe80008000004 */
[----:B0-----:R-:W2:Y:S04]  /*7bff0*/  LDL.LU R36, [R1+0x12c] ;  /* 0x00012c0001247983 */ /* 0x001ea80000300800 */
[----:B-1----:R-:W2:Y:S04]  /*7c000*/  LDL.LU R40, [R1+0xd08] ;  /* 0x000d080001287983 */ /* 0x002ea80000300800 */
[----:B------:R-:W2:Y:S04]  /*7c010*/  LDL.LU R21, [R1+0x598] ;  /* 0x0005980001157983 */ /* 0x000ea80000300800 */
[----:B------:R-:W2:Y:S04]  /*7c020*/  LDL.LU R11, [R1+0x374] ;  /* 0x00037400010b7983 */ /* 0x000ea80000300800 */
[----:B------:R-:W-:Y:S04]  /*7c030*/  STS.U8 [R17+UR4+0x3c20], R7 ;  /* 0x003c200711007988 */ /* 0x000fe80008000004 */
[----:B------:R-:W-:Y:S04]  /*7c040*/  STS.U8 [R17+UR4+0x3c40], R5 ;  /* 0x003c400511007988 */ /* 0x000fe80008000004 */
[----:B---3--:R0:W-:Y:S04]  /*7c050*/  STS.U8 [R17+UR4+0x3c60], R60 ;  /* 0x003c603c11007988 */ /* 0x0081e80008000004 */
[----:B0-----:R-:W3:Y:S04]  /*7c060*/  LDL.LU R60, [R1+0x120] ;  /* 0x00012000013c7983 */ /* 0x001ee80000300800 */
[----:B------:R-:W-:Y:S04]  /*7c070*/  STS.U8 [R17+UR4+0x3d20], R51 ;  /* 0x003d203311007988 */ /* 0x000fe80008000004 */
[----:B------:R0:W-:Y:S04]  /*7c080*/  STS.U8 [R17+UR4+0x3d00], R44 ;  /* 0x003d002c11007988 */ /* 0x0001e80008000004 */
[----:B------:R1:W-:Y:S04]  /*7c090*/  STS.U8 [R17+UR4+0x3d60], R48 ;  /* 0x003d603011007988 */ /* 0x0003e80008000004 */
[----:B----4-:R4:W-:Y:S04]  /*7c0a0*/  STS.U8 [R17+UR4+0x3d40], R52 ;  /* 0x003d403411007988 */ /* 0x0109e80008000004 */
[----:B0-----:R-:W3:Y:S04]  /*7c0b0*/  LDL.LU R44, [R1+0x114] ;  /* 0x00011400012c7983 */ /* 0x001ee80000300800 */
[----:B------:R-:W3:Y:S04]  /*7c0c0*/  LDL.LU R19, [R1+0x5a0] ;  /* 0x0005a00001137983 */ /* 0x000ee80000300800 */
[----:B------:R-:W3:Y:S04]  /*7c0d0*/  LDL.LU R9, [R1+0x37c] ;  /* 0x00037c0001097983 */ /* 0x000ee80000300800 */
[----:B-1----:R-:W3:Y:S04]  /*7c0e0*/  LDL.LU R48, [R1+0x110] ;  /* 0x0001100001307983 */ /* 0x002ee80000300800 */
[----:B----4-:R-:W4:Y:S04]  /*7c0f0*/  LDL.LU R52, [R1+0x104] ;  /* 0x0001040001347983 */ /* 0x010f280000300800 */
[----:B------:R-:W-:Y:S04]  /*7c100*/  STS.U8 [R17+UR4+0x3e40], R55 ;  /* 0x003e403711007988 */ /* 0x000fe80008000004 */
[----:B------:R-:W4:Y:S04]  /*7c110*/  LDL.LU R15, [R1+0x5a8] ;  /* 0x0005a800010f7983 */ /* 0x000f280000300800 */
[----:B------:R0:W-:Y:S04]  /*7c120*/  STS.U8 [R17+UR4+0x3e60], R58 ;  /* 0x003e603a11007988 */ /* 0x0001e80008000004 */
[----:B------:R-:W4:Y:S04]  /*7c130*/  LDL.LU R7, [R1+0x380] ;  /* 0x0003800001077983 */ /* 0x000f280000300800 */
[----:B0-----:R-:W4:Y:S04]  /*7c140*/  LDL.LU R58, [R1+0x100] ;  /* 0x00010000013a7983 */ /* 0x001f280000300800 */
[----:B------:R0:W-:Y:S04]  /*7c150*/  STS.U8 [R17+UR4+0x3e00], R3 ;  /* 0x003e000311007988 */ /* 0x0001e80008000004 */
[----:B------:R1:W-:Y:S04]  /*7c160*/  STS.U8 [R17+UR4+0x3e20], R32 ;  /* 0x003e202011007988 */ /* 0x0003e80008000004 */
[----:B------:R-:W-:Y:S04]  /*7c170*/  STS.U8 [R17+UR4+0x3f60], R57 ;  /* 0x003f603911007988 */ /* 0x000fe80008000004 */
[----:B------:R-:W4:Y:S04]  /*7c180*/  LDL.LU R13, [R1+0xf4] ;  /* 0x0000f400010d7983 */ /* 0x000f280000300800 */
[----:B------:R-:W-:Y:S04]  /*7c190*/  STS.U8 [R17+UR4+0x3f40], R25 ;  /* 0x003f401911007988 */ /* 0x000fe80008000004 */
[----:B------:R-:W4:Y:S04]  /*7c1a0*/  LDL.LU R5, [R1+0x5b0] ;  /* 0x0005b00001057983 */ /* 0x000f280000300800 */
[----:B------:R-:W-:Y:S01]  /*7c1b0*/  STS.U8 [R17+UR4+0x3f20], R23 ;  /* 0x003f201711007988 */ /* 0x000fe20008000004 */
[----:B0-----:R-:W-:-:S03]  /*7c1c0*/  LOP3.LUT R3, R17, 0x10, RZ, 0x3c, !PT ;  /* 0x0000001011037812 */ /* 0x001fc600078e3cff */
[----:B-1----:R-:W4:Y:S04]  /*7c1d0*/  LDL.LU R32, [R1+0x388] ;  /* 0x0003880001207983 */ /* 0x002f280000300800 */
[----:B--2---:R0:W-:Y:S04]  /*7c1e0*/  STS.U8 [R17+UR4+0x3f00], R36 ;  /* 0x003f002411007988 */ /* 0x0041e80008000004 */
[----:B------:R1:W-:Y:S04]  /*7c1f0*/  STS.U8 [R3+UR4+0x80], R40 ;  /* 0x0000802803007988 */ /* 0x0003e80008000004 */
[----:B------:R-:W-:Y:S04]  /*7c200*/  STS.U8 [R3+UR4+0xa0], R21 ;  /* 0x0000a01503007988 */ /* 0x000fe80008000004 */
[----:B------:R2:W-:Y:S04]  /*7c210*/  STS.U8 [R3+UR4+0xc0], R11 ;  /* 0x0000c00b03007988 */ /* 0x0005e80008000004 */
[----:B0-----:R-:W4:Y:S04]  /*7c220*/  LDL.LU R17, [R1+0x194] ;  /* 0x0001940001117983 */ /* 0x001f280000300800 */
[----:B------:R-:W4:Y:S04]  /*7c230*/  LDL.LU R36, [R1+0xec] ;  /* 0x0000ec0001247983 */ /* 0x000f280000300800 */
[----:B-1----:R-:W4:Y:S04]  /*7c240*/  LDL.LU R40, [R1+0x5b8] ;  /* 0x0005b80001287983 */ /* 0x002f280000300800 */
[----:B--2---:R-:W2:Y:S04]  /*7c250*/  LDL.LU R11, [R1+0x390] ;  /* 0x00039000010b7983 */ /* 0x004ea80000300800 */
[----:B---3--:R0:W-:Y:S04]  /*7c260*/  STS.U8 [R3+UR4+0xe0], R60 ;  /* 0x0000e03c03007988 */ /* 0x0081e80008000004 */
[----:B0-----:R-:W3:Y:S04]  /*7c270*/  LDL.LU R60, [R1+0x19c] ;  /* 0x00019c00013c7983 */ /* 0x001ee80000300800 */
[----:B------:R0:W-:Y:S04]  /*7c280*/  STS.U8 [R3+UR4+0x1a0], R44 ;  /* 0x0001a02c03007988 */ /* 0x0001e80008000004 */
[----:B------:R-:W-:Y:S04]  /*7c290*/  STS.U8 [R3+UR4+0x180], R19 ;  /* 0x0001801303007988 */ /* 0x000fe80008000004 */
[----:B------:R-:W-:Y:S04]  /*7c2a0*/  STS.U8 [R3+UR4+0x1e0], R9 ;  /* 0x0001e00903007988 */ /* 0x000fe80008000004 */
[----:B------:R1:W-:Y:S04]  /*7c2b0*/  STS.U8 [R3+UR4+0x1c0], R48 ;  /* 0x0001c03003007988 */ /* 0x0003e80008000004 */
[----:B----4-:R4:W-:Y:S04]  /*7c2c0*/  STS.U8 [R3+UR4+0x2c0], R52 ;  /* 0x0002c03403007988 */ /* 0x0109e80008000004 */
[----:B0-----:R-:W3:Y:S04]  /*7c2d0*/  LDL.LU R44, [R1+0xe4] ;  /* 0x0000e400012c7983 */ /* 0x001ee80000300800 */
[----:B-1----:R-:W3:Y:S04]  /*7c2e0*/  LDL.LU R48, [R1+0x5d0] ;  /* 0x0005d00001307983 */ /* 0x002ee80000300800 */
[----:B------:R-:W3:Y:S04]  /*7c2f0*/  LDL.LU R9, [R1+0x398] ;  /* 0x0003980001097983 */ /* 0x000ee80000300800 */
[----:B------:R0:W-:Y:S04]  /*7c300*/  STS.U8 [R3+UR4+0x2e0], R15 ;  /* 0x0002e00f03007988 */ /* 0x0001e80008000004 */
[----:B----4-:R-:W4:Y:S04]  /*7c310*/  LDL.LU R52, [R1+0x1a0] ;  /* 0x0001a00001347983 */ /* 0x010f280000300800 */
[----:B------:R-:W4:Y:S04]  /*7c320*/  LDL.LU R25, [R1+0xdc] ;  /* 0x0000dc0001197983 */ /* 0x000f280000300800 */
        /* <DEDUP_REMOVED lines=12> */
[----:B------:R-:W4:Y:S04]  /*7c3f0*/  LDL.LU R21, [R1+0xcc] ;  /* 0x0000cc0001157983 */ /* 0x000f280000300800 */
[----:B------:R-:W-:Y:S04]  /*7c400*/  STS.U8 [R3+UR4+0x380], R17 ;  /* 0x0003801103007988 */ /* 0x000fe80008000004 */
[----:B------:R0:W-:Y:S04]  /*7c410*/  STS.U8 [R3+UR4+0x480], R36 ;  /* 0x0004802403007988 */ /* 0x0001e80008000004 */
[----:B------:R1:W-:Y:S04]  /*7c420*/  STS.U8 [R3+UR4+0x4a0], R40 ;  /* 0x0004a02803007988 */ /* 0x0003e80008000004 */
[----:B--2---:R-:W-:Y:S04]  /*7c430*/  STS.U8 [R3+UR4+0x4c0], R11 ;  /* 0x0004c00b03007988 */ /* 0x004fe80008000004 */
[----:B0-----:R-:W2:Y:S04]  /*7c440*/  LDL.LU R36, [R1+0x5e8] ;  /* 0x0005e80001247983 */ /* 0x001ea80000300800 */
[----:B-1----:R-:W2:Y:S04]  /*7c450*/  LDL.LU R40, [R1+0x3b0] ;  /* 0x0003b00001287983 */ /* 0x002ea80000300800 */
[----:B---3--:R0:W-:Y:S04]  /*7c460*/  STS.U8 [R3+UR4+0x4e0], R60 ;  /* 0x0004e03c03007988 */ /* 0x0081e80008000004 */
[----:B0-----:R-:W3:Y:S04]  /*7c470*/  LDL.LU R60, [R1+0x1bc] ;  /* 0x0001bc00013c7983 */ /* 0x001ee80000300800 */
[----:B------:R-:W3:Y:S04]  /*7c480*/  LDL.LU R19, [R1+0xc4] ;  /* 0x0000c40001137983 */ /* 0x000ee80000300800 */
[----:B------:R-:W3:Y:S04]  /*7c490*/  LDL.LU R11, [R1+0x5f0] ;  /* 0x0005f000010b7983 */ /* 0x000ee80000300800 */
[----:B------:R0:W-:Y:S04]  /*7c4a0*/  STS.U8 [R3+UR4+0x5a0], R44 ;  /* 0x0005a02c03007988 */ /* 0x0001e80008000004 */
[----:B------:R1:W-:Y:S04]  /*7c4b0*/  STS.U8 [R3+UR4+0x580], R48 ;  /* 0x0005803003007988 */ /* 0x0003e80008000004 */
[----:B------:R1:W-:Y:S04]  /*7c4c0*/  STS.U8 [R3+UR4+0x5e0], R9 ;  /* 0x0005e00903007988 */ /* 0x0003e80008000004 */
[----:B----4-:R4:W-:Y:S04]  /*7c4d0*/  STS.U8 [R3+UR4+0x5c0], R52 ;  /* 0x0005c03403007988 */ /* 0x0109e80008000004 */
[----:B0-----:R-:W3:Y:S04]  /*7c4e0*/  LDL.LU R44, [R1+0x3b8] ;  /* 0x0003b800012c7983 */ /* 0x001ee80000300800 */
[----:B-1----:R-:W3:Y:S04]  /*7c4f0*/  LDL.LU R48, [R1+0x1c4] ;  /* 0x0001c40001307983 */ /* 0x002ee80000300800 */
[----:B------:R-:W3:Y:S04]  /*7c500*/  LDL.LU R17, [R1+0xbc] ;  /* 0x0000bc0001117983 */ /* 0x000ee80000300800 */
[----:B------:R-:W3:Y:S04]  /*7c510*/  LDL.LU R9, [R1+0x5f8] ;  /* 0x0005f80001097983 */ /* 0x000ee80000300800 */
[----:B----4-:R-:W4:Y:S04]  /*7c520*/  LDL.LU R52, [R1+0x368] ;  /* 0x0003680001347983 */ /* 0x010f280000300800 */
[----:B------:R-:W-:Y:S04]  /*7c530*/  STS.U8 [R3+UR4+0x6c0], R25 ;  /* 0x0006c01903007988 */ /* 0x000fe80008000004 */
[----:B------:R0:W-:Y:S04]  /*7c540*/  STS.U8 [R3+UR4+0x6e0], R15 ;  /* 0x0006e00f03007988 */ /* 0x0001e80008000004 */
[----:B------:R1:W-:Y:S04]  /*7c550*/  STS.U8 [R3+UR4+0x680], R7 ;  /* 0x0006800703007988 */ /* 0x0003e80008000004 */
[----:B------:R1:W-:Y:S04]  /*7c560*/  STS.U8 [R3+UR4+0x6a0], R58 ;  /* 0x0006a03a03007988 */ /* 0x0003e80008000004 */
[----:B0-----:R-:W4:Y:S04]  /*7c570*/  LDL.LU R15, [R1+0x1cc] ;  /* 0x0001cc00010f7983 */ /* 0x001f280000300800 */
[----:B-1----:R-:W4:Y:S04]  /*7c580*/  LDL.LU R7, [R1+0xb4] ;  /* 0x0000b40001077983 */ /* 0x002f280000300800 */
[----:B------:R-:W4:Y:S04]  /*7c590*/  LDL.LU R58, [R1+0x600] ;  /* 0x00060000013a7983 */ /* 0x000f280000300800 */
[----:B------:R-:W-:Y:S04]  /*7c5a0*/  STS.U8 [R3+UR4+0x7e0], R23 ;  /* 0x0007e01703007988 */ /* 0x000fe80008000004 */
[----:B------:R0:W-:Y:S04]  /*7c5b0*/  STS.U8 [R3+UR4+0x7c0], R13 ;  /* 0x0007c00d03007988 */ /* 0x0001e80008000004 */
[----:B------:R1:W-:Y:S04]  /*7c5c0*/  STS.U8 [R3+UR4+0x7a0], R5 ;  /* 0x0007a00503007988 */ /* 0x0003e80008000004 */
[----:B------:R1:W-:Y:S04]  /*7c5d0*/  STS.U8 [R3+UR4+0x780], R32 ;  /* 0x0007802003007988 */ /* 0x0003e80008000004 */
[----:B------:R-:W-:Y:S04]  /*7c5e0*/  STS.U8 [R3+UR4+0x880], R21 ;  /* 0x0008801503007988 */ /* 0x000fe80008000004 */
[----:B0-----:R-:W4:Y:S04]  /*7c5f0*/  LDL.LU R13, [R1+0x3c4] ;  /* 0x0003c400010d7983 */ /* 0x001f280000300800 */
[----:B-1----:R-:W4:Y:S04]  /*7c600*/  LDL.LU R5, [R1+0x1d4] ;  /* 0x0001d40001057983 */ /* 0x002f280000300800 */
[----:B------:R-:W4:Y:S04]  /*7c610*/  LDL.LU R32, [R1+0xac] ;  /* 0x0000ac0001207983 */ /* 0x000f280000300800 */
[----:B--2---:R0:W-:Y:S04]  /*7c620*/  STS.U8 [R3+UR4+0x8a0], R36 ;  /* 0x0008a02403007988 */ /* 0x0041e80008000004 */
[----:B------:R1:W-:Y:S04]  /*7c630*/  STS.U8 [R3+UR4+0x8c0], R40 ;  /* 0x0008c02803007988 */ /* 0x0003e80008000004 */
[----:B0-----:R-:W2:Y:S04]  /*7c640*/  LDL.LU R36, [R1+0x608] ;  /* 0x0006080001247983 */ /* 0x001ea80000300800 */
[----:B-1----:R-:W2:Y:S04]  /*7c650*/  LDL.LU R40, [R1+0x3cc] ;  /* 0x0003cc0001287983 */ /* 0x002ea80000300800 */
[----:B---3--:R0:W-:Y:S04]  /*7c660*/  STS.U8 [R3+UR4+0x8e0], R60 ;  /* 0x0008e03c03007988 */ /* 0x0081e80008000004 */
[----:B0-----:R-:W3:Y:S04]  /*7c670*/  LDL.LU R60, [R1+0x1dc] ;  /* 0x0001dc00013c7983 */ /* 0x001ee80000300800 */
[----:B------:R-:W-:Y:S04]  /*7c680*/  STS.U8 [R3+UR4+0x9a0], R19 ;  /* 0x0009a01303007988 */ /* 0x000fe80008000004 */
[----:B------:R-:W-:Y:S04]  /*7c690*/  STS.U8 [R3+UR4+0x980], R11 ;  /* 0x0009800b03007988 */ /* 0x000fe80008000004 */
[----:B------:R0:W-:Y:S04]  /*7c6a0*/  STS.U8 [R3+UR4+0x9e0], R44 ;  /* 0x0009e02c03007988 */ /* 0x0001e80008000004 */
[----:B------:R1:W-:Y:S04]  /*7c6b0*/  STS.U8 [R3+UR4+0x9c0], R48 ;  /* 0x0009c03003007988 */ /* 0x0003e80008000004 */
[----:B------:R1:W-:Y:S04]  /*7c6c0*/  STS.U8 [R3+UR4+0xac0], R17 ;  /* 0x000ac01103007988 */ /* 0x0003e80008000004 */
[----:B------:R1:W-:Y:S04]  /*7c6d0*/  STS.U8 [R3+UR4+0xae0], R9 ;  /* 0x000ae00903007988 */ /* 0x0003e80008000004 */
[----:B----4-:R4:W-:Y:S04]  /*7c6e0*/  STS.U8 [R3+UR4+0xa80], R52 ;  /* 0x000a803403007988 */ /* 0x0109e80008000004 */
[----:B0-----:R-:W3:Y:S04]  /*7c6f0*/  LDL.LU R44, [R1+0xa4] ;  /* 0x0000a400012c7983 */ /* 0x001ee80000300800 */
[----:B------:R-:W3:Y:S04]  /*7c700*/  LDL.LU R11, [R1+0x620] ;  /* 0x00062000010b7983 */ /* 0x000ee80000300800 */
[----:B-1----:R-:W3:Y:S04]  /*7c710*/  LDL.LU R48, [R1+0x3d4] ;  /* 0x0003d40001307983 */ /* 0x002ee80000300800 */
[----:B------:R-:W3:Y:S04]  /*7c720*/  LDL.LU R25, [R1+0x1e4] ;  /* 0x0001e40001197983 */ /* 0x000ee80000300800 */
[----:B------:R-:W3:Y:S04]  /*7c730*/  LDL.LU R17, [R1+0x9c] ;  /* 0x00009c0001117983 */ /* 0x000ee80000300800 */
[----:B------:R-:W3:Y:S04]  /*7c740*/  LDL.LU R9, [R1+0x628] ;  /* 0x0006280001097983 */ /* 0x000ee80000300800 */
[----:B----4-:R-:W4:Y:S04]  /*7c750*/  LDL.LU R52, [R1+0x3dc] ;  /* 0x0003dc0001347983 */ /* 0x010f280000300800 */
[----:B------:R0:W-:Y:S04]  /*7c760*/  STS.U8 [R3+UR4+0xaa0], R15 ;  /* 0x000aa00f03007988 */ /* 0x0001e80008000004 */
[----:B------:R-:W4:Y:S04]  /*7c770*/  LDL.LU R23, [R1+0x1ec] ;  /* 0x0001ec0001177983 */ /* 0x000f280000300800 */
[----:B------:R1:W-:Y:S04]  /*7c780*/  STS.U8 [R3+UR4+0xbe0], R7 ;  /* 0x000be00703007988 */ /* 0x0003e80008000004 */
[----:B------:R1:W-:Y:S04]  /*7c790*/  STS.U8 [R3+UR4+0xbc0], R58 ;  /* 0x000bc03a03007988 */ /* 0x0003e80008000004 */
[----:B0-----:R-:W4:Y:S04]  /*7c7a0*/  LDL.LU R15, [R1+0x94] ;  /* 0x00009400010f7983 */ /* 0x001f280000300800 */
        /* <DEDUP_REMOVED lines=8> */
[----:B--2---:R0:W-:Y:S04]  /*7c830*/  STS.U8 [R3+UR4+0xca0], R36 ;  /* 0x000ca02403007988 */ /* 0x0041e80008000004 */
[----:B------:R1:W-:Y:S04]  /*7c840*/  STS.U8 [R3+UR4+0xcc0], R40 ;  /* 0x000cc02803007988 */ /* 0x0003e80008000004 */
[----:B0-----:R-:W2:Y:S04]  /*7c850*/  LDL.LU R36, [R1+0x364] ;  /* 0x0003640001247983 */ /* 0x001ea80000300800 */
[----:B------:R-:W2:Y:S04]  /*7c860*/  LDL.LU R19, [R1+0x1fc] ;  /* 0x0001fc0001137983 */ /* 0x000ea80000300800 */
[----:B-1----:R-:W2:Y:S04]  /*7c870*/  LDL.LU R40, [R1+0x84] ;  /* 0x0000840001287983 */ /* 0x002ea80000300800 */
[----:B---3--:R0:W-:Y:S04]  /*7c880*/  STS.U8 [R3+UR4+0xce0], R60 ;  /* 0x000ce03c03007988 */ /* 0x0081e80008000004 */
[----:B0-----:R-:W3:Y:S04]  /*7c890*/  LDL.LU R60, [R1+0x650] ;  /* 0x00065000013c7983 */ /* 0x001ee80000300800 */
[----:B------:R0:W-:Y:S04]  /*7c8a0*/  STS.U8 [R3+UR4+0xda0], R44 ;  /* 0x000da02c03007988 */ /* 0x0001e80008000004 */
[----:B------:R1:W-:Y:S04]  /*7c8b0*/  STS.U8 [R3+UR4+0xd80], R11 ;  /* 0x000d800b03007988 */ /* 0x0003e80008000004 */
[----:B------:R1:W-:Y:S04]  /*7c8c0*/  STS.U8 [R3+UR4+0xde0], R48 ;  /* 0x000de03003007988 */ /* 0x0003e80008000004 */
[----:B------:R-:W-:Y:S04]  /*7c8d0*/  STS.U8 [R3+UR4+0xdc0], R25 ;  /* 0x000dc01903007988 */ /* 0x000fe80008000004 */
[----:B------:R4:W-:Y:S04]  /*7c8e0*/  STS.U8 [R3+UR4+0xec0], R17 ;  /* 0x000ec01103007988 */ /* 0x0009e80008000004 */
[----:B------:R4:W-:Y:S04]  /*7c8f0*/  STS.U8 [R3+UR4+0xee0], R9 ;  /* 0x000ee00903007988 */ /* 0x0009e80008000004 */
[----:B0-----:R-:W3:Y:S04]  /*7c900*/  LDL.LU R44, [R1+0x35c] ;  /* 0x00035c00012c7983 */ /* 0x001ee80000300800 */
[----:B------:R-:W3:Y:S04]  /*7c910*/  LDL.LU R13, [R1+0x204] ;  /* 0x00020400010d7983 */ /* 0x000ee80000300800 */
[----:B-1----:R-:W3:Y:S04]  /*7c920*/  LDL.LU R11, [R1+0x7c] ;  /* 0x00007c00010b7983 */ /* 0x002ee80000300800 */
[----:B------:R-:W3:Y:S04]  /*7c930*/  LDL.LU R48, [R1+0x658] ;  /* 0x0006580001307983 */ /* 0x000ee80000300800 */
[----:B----4-:R0:W-:Y:S04]  /*7c940*/  STS.U8 [R3+UR4+0xe80], R52 ;  /* 0x000e803403007988 */ /* 0x0101e80008000004 */
[----:B------:R-:W4:Y:S04]  /*7c950*/  LDL.LU R17, [R1+0x354] ;  /* 0x0003540001117983 */ /* 0x000f280000300800 */
[----:B------:R-:W4:Y:S04]  /*7c960*/  LDL.LU R9, [R1+0x20c] ;  /* 0x00020c0001097983 */ /* 0x000f280000300800 */
[----:B------:R-:W-:Y:S04]  /*7c970*/  STS.U8 [R3+UR4+0xea0], R23 ;  /* 0x000ea01703007988 */ /* 0x000fe80008000004 */
[----:B------:R1:W-:Y:S04]  /*7c980*/  STS.U8 [R3+UR4+0xfe0], R15 ;  /* 0x000fe00f03007988 */ /* 0x0003e80008000004 */
        /* <DEDUP_REMOVED lines=9> */
[----:B0-----:R-:W4:Y:S04]  /*7ca20*/  LDL.LU R5, [R1+0x6c] ;  /* 0x00006c0001057983 */ /* 0x001f280000300800 */
[----:B-1----:R-:W4:Y:S04]  /*7ca30*/  LDL.LU R32, [R1+0x668] ;  /* 0x0006680001207983 */ /* 0x002f280000300800 */
[----:B--2---:R0:W-:Y:S04]  /*7ca40*/  STS.U8 [R3+UR4+0x10c0], R36 ;  /* 0x0010c02403007988 */ /* 0x0041e80008000004 */
[----:B------:R-:W-:Y:S04]  /*7ca50*/  STS.U8 [R3+UR4+0x10e0], R19 ;  /* 0x0010e01303007988 */ /* 0x000fe80008000004 */
[----:B------:R-:W-:Y:S04]  /*7ca60*/  STS.U8 [R3+UR4+0x11a0], R40 ;  /* 0x0011a02803007988 */ /* 0x000fe80008000004 */
[----:B0-----:R-:W2:Y:S04]  /*7ca70*/  LDL.LU R36, [R1+0x344] ;  /* 0x0003440001247983 */ /* 0x001ea80000300800 */
[----:B---3--:R0:W-:Y:S04]  /*7ca80*/  STS.U8 [R3+UR4+0x1180], R60 ;  /* 0x0011803c03007988 */ /* 0x0081e80008000004 */
[----:B0-----:R-:W3:Y:S04]  /*7ca90*/  LDL.LU R60, [R1+0x18c] ;  /* 0x00018c00013c7983 */ /* 0x001ee80000300800 */
[----:B------:R-:W3:Y:S04]  /*7caa0*/  LDL.LU R40, [R1+0x64] ;  /* 0x0000640001287983 */ /* 0x000ee80000300800 */
        /* <DEDUP_REMOVED lines=11> */
[----:B------:R0:W-:Y:S04]  /*7cb60*/  STS.U8 [R3+UR4+0x12a0], R9 ;  /* 0x0012a00903007988 */ /* 0x0001e80008000004 */
[----:B----4-:R-:W4:Y:S04]  /*7cb70*/  LDL.LU R17, [R1+0x224] ;  /* 0x0002240001117983 */ /* 0x010f280000300800 */
[----:B------:R1:W-:Y:S04]  /*7cb80*/  STS.U8 [R3+UR4+0x13e0], R52 ;  /* 0x0013e03403007988 */ /* 0x0003e80008000004 */
[----:B------:R-:W-:Y:S04]  /*7cb90*/  STS.U8 [R3+UR4+0x13c0], R15 ;  /* 0x0013c00f03007988 */ /* 0x000fe80008000004 */
        /* <DEDUP_REMOVED lines=8> */
[----:B------:R1:W-:Y:S04]  /*7cc20*/  STS.U8 [R3+UR4+0x14a0], R32 ;  /* 0x0014a02003007988 */ /* 0x0003e80008000004 */
[----:B0-----:R-:W4:Y:S04]  /*7cc30*/  LDL.LU R5, [R1+0x698] ;  /* 0x0006980001057983 */ /* 0x001f280000300800 */
[----:B------:R-:W4:Y:S04]  /*7cc40*/  LDL.LU R19, [R1+0x324] ;  /* 0x0003240001137983 */ /* 0x000f280000300800 */
[----:B-1----:R-:W4:Y:S04]  /*7cc50*/  LDL.LU R32, [R1+0x234] ;  /* 0x0002340001207983 */ /* 0x002f280000300800 */
[----:B--2---:R0:W-:Y:S04]  /*7cc60*/  STS.U8 [R3+UR4+0x14c0], R36 ;  /* 0x0014c02403007988 */ /* 0x0041e80008000004 */
[----:B0-----:R-:W2:Y:S04]  /*7cc70*/  LDL.LU R36, [R1+0x44] ;  /* 0x0000440001247983 */ /* 0x001ea80000300800 */
[----:B---3--:R0:W-:Y:S04]  /*7cc80*/  STS.U8 [R3+UR4+0x14e0], R60 ;  /* 0x0014e03c03007988 */ /* 0x0081e80008000004 */
[----:B0-----:R-:W3:Y:S04]  /*7cc90*/  LDL.LU R60, [R1+0x6a0] ;  /* 0x0006a000013c7983 */ /* 0x001ee80000300800 */
[----:B------:R0:W-:Y:S04]  /*7cca0*/  STS.U8 [R3+UR4+0x15a0], R40 ;  /* 0x0015a02803007988 */ /* 0x0001e80008000004 */
[----:B------:R-:W3:Y:S04]  /*7ccb0*/  LDL.LU R15, [R1+0x31c] ;  /* 0x00031c00010f7983 */ /* 0x000ee80000300800 */
[----:B0-----:R-:W3:Y:S04]  /*7ccc0*/  LDL.LU R40, [R1+0x23c] ;  /* 0x00023c0001287983 */ /* 0x001ee80000300800 */
[----:B------:R0:W-:Y:S04]  /*7ccd0*/  STS.U8 [R3+UR4+0x1580], R44 ;  /* 0x0015802c03007988 */ /* 0x0001e80008000004 */
[----:B------:R-:W-:Y:S04]  /*7cce0*/  STS.U8 [R3+UR4+0x15e0], R25 ;  /* 0x0015e01903007988 */ /* 0x000fe80008000004 */
[----:B------:R1:W-:Y:S04]  /*7ccf0*/  STS.U8 [R3+UR4+0x15c0], R13 ;  /* 0x0015c00d03007988 */ /* 0x0003e80008000004 */
[----:B------:R1:W-:Y:S04]  /*7cd00*/  STS.U8 [R3+UR4+0x16c0], R11 ;  /* 0x0016c00b03007988 */ /* 0x0003e80008000004 */
[----:B------:R1:W-:Y:S04]  /*7cd10*/  STS.U8 [R3+UR4+0x16e0], R48 ;  /* 0x0016e03003007988 */ /* 0x0003e80008000004 */
[----:B------:R-:W-:Y:S04]  /*7cd20*/  STS.U8 [R3+UR4+0x1680], R23 ;  /* 0x0016801703007988 */ /* 0x000fe80008000004 */
[----:B----4-:R4:W-:Y:S04]  /*7cd30*/  STS.U8 [R3+UR4+0x16a0], R17 ;  /* 0x0016a01103007988 */ /* 0x0109e80008000004 */
[----:B0-----:R-:W3:Y:S04]  /*7cd40*/  LDL.LU R44, [R1+0x3c] ;  /* 0x00003c00012c7983 */ /* 0x001ee80000300800 */
[----:B-1----:R-:W3:Y:S04]  /*7cd50*/  LDL.LU R13, [R1+0x6a8] ;  /* 0x0006a800010d7983 */ /* 0x002ee80000300800 */
[----:B------:R-:W3:Y:S04]  /*7cd60*/  LDL.LU R11, [R1+0x314] ;  /* 0x00031400010b7983 */ /* 0x000ee80000300800 */
[----:B------:R0:W-:Y:S04]  /*7cd70*/  STS.U8 [R3+UR4+0x17e0], R9 ;  /* 0x0017e00903007988 */ /* 0x0001e80008000004 */
[----:B------:R-:W3:Y:S04]  /*7cd80*/  LDL.LU R48, [R1+0x244] ;  /* 0x0002440001307983 */ /* 0x000ee80000300800 */
        /* <DEDUP_REMOVED lines=9> */
[----:B------:R0:W-:Y:S04]  /*7ce20*/  STS.U8 [R3+UR4+0x18a0], R5 ;  /* 0x0018a00503007988 */ /* 0x0001e80008000004 */
[----:B------:R-:W-:Y:S04]  /*7ce30*/  STS.U8 [R3+UR4+0x18c0], R19 ;  /* 0x0018c01303007988 */ /* 0x000fe80008000004 */
        /* <DEDUP_REMOVED lines=8> */
[----:B------:R-:W3:Y:S04]  /*7cec0*/  LDL.LU R25, [R1+0x6c0] ;  /* 0x0006c00001197983 */ /* 0x000ee80000300800 */
[----:B------:R1:W-:Y:S04]  /*7ced0*/  STS.U8 [R3+UR4+0x19c0], R40 ;  /* 0x0019c02803007988 */ /* 0x0003e80008000004 */
[----:B0-----:R-:W3:Y:S04]  /*7cee0*/  LDL.LU R15, [R1+0x3f8] ;  /* 0x0003f800010f7983 */ /* 0x001ee80000300800 */
[----:B-1----:R-:W3:Y:S04]  /*7cef0*/  LDL.LU R40, [R1+0x25c] ;  /* 0x00025c0001287983 */ /* 0x002ee80000300800 */
[----:B------:R0:W-:Y:S04]  /*7cf00*/  STS.U8 [R3+UR4+0x1ac0], R44 ;  /* 0x001ac02c03007988 */ /* 0x0001e80008000004 */
[----:B------:R1:W-:Y:S04]  /*7cf10*/  STS.U8 [R3+UR4+0x1ae0], R13 ;  /* 0x001ae00d03007988 */ /* 0x0003e80008000004 */
[----:B------:R1:W-:Y:S04]  /*7cf20*/  STS.U8 [R3+UR4+0x1a80], R11 ;  /* 0x001a800b03007988 */ /* 0x0003e80008000004 */
[----:B------:R1:W-:Y:S04]  /*7cf30*/  STS.U8 [R3+UR4+0x1aa0], R48 ;  /* 0x001aa03003007988 */ /* 0x0003e80008000004 */
[----:B----4-:R-:W-:Y:S04]  /*7cf40*/  STS.U8 [R3+UR4+0x1be0], R17 ;  /* 0x001be01103007988 */ /* 0x010fe80008000004 */
[----:B0-----:R-:W4:Y:S04]  /*7cf50*/  LDL.LU R44, [R1+0x1c] ;  /* 0x00001c00012c7983 */ /* 0x001f280000300800 */
[----:B------:R-:W4:Y:S04]  /*7cf60*/  LDL.LU R23, [R1+0x6c8] ;  /* 0x0006c80001177983 */ /* 0x000f280000300800 */
[----:B-1----:R-:W4:Y:S04]  /*7cf70*/  LDL.LU R13, [R1+0x400] ;  /* 0x00040000010d7983 */ /* 0x002f280000300800 */
[----:B------:R-:W4:Y:S04]  /*7cf80*/  LDL.LU R11, [R1+0x264] ;  /* 0x00026400010b7983 */ /* 0x000f280000300800 */
[----:B------:R-:W4:Y:S04]  /*7cf90*/  LDL.LU R48, [R1+0x14] ;  /* 0x0000140001307983 */ /* 0x000f280000300800 */
[----:B------:R0:W-:Y:S04]  /*7cfa0*/  STS.U8 [R3+UR4+0x1bc0], R9 ;  /* 0x001bc00903007988 */ /* 0x0001e80008000004 */
[----:B------:R-:W4:Y:S04]  /*7cfb0*/  LDL.LU R21, [R1+0x6d0] ;  /* 0x0006d00001157983 */ /* 0x000f280000300800 */
[----:B------:R1:W-:Y:S04]  /*7cfc0*/  STS.U8 [R3+UR4+0x1ba0], R52 ;  /* 0x001ba03403007988 */ /* 0x0003e80008000004 */
[----:B------:R-:W-:Y:S04]  /*7cfd0*/  STS.U8 [R3+UR4+0x1b80], R7 ;  /* 0x001b800703007988 */ /* 0x000fe80008000004 */
        /* <DEDUP_REMOVED lines=8> */
[----:B0-----:R-:W4:Y:S04]  /*7d060*/  LDL.LU R5, [R1+0x274] ;  /* 0x0002740001057983 */ /* 0x001f280000300800 */
[----:B-1----:R-:W4:Y:S04]  /*7d070*/  LDL.LU R32, [R1+0x4] ;  /* 0x0000040001207983 */ /* 0x002f280000300800 */
[----:B------:R-:W4:Y:S04]  /*7d080*/  LDL.LU R17, [R1+0x6f0] ;  /* 0x0006f00001117983 */ /* 0x000f280000300800 */
[----:B--2---:R0:W-:Y:S04]  /*7d090*/  STS.U8 [R3+UR4+0x1ce0], R36 ;  /* 0x001ce02403007988 */ /* 0x0041e80008000004 */
[----:B0-----:R-:W2:Y:S04]  /*7d0a0*/  LDL.LU R36, [R1+0x418] ;  /* 0x0004180001247983 */ /* 0x001ea80000300800 */
[----:B---3--:R0:W-:Y:S04]  /*7d0b0*/  STS.U8 [R3+UR4+0x1da0], R60 ;  /* 0x001da03c03007988 */ /* 0x0081e80008000004 */
[----:B0-----:R-:W3:Y:S04]  /*7d0c0*/  LDL.LU R60, [R1+0x27c] ;  /* 0x00027c00013c7983 */ /* 0x001ee80000300800 */
[----:B------:R-:W-:Y:S04]  /*7d0d0*/  STS.U8 [R3+UR4+0x1d80], R25 ;  /* 0x001d801903007988 */ /* 0x000fe80008000004 */
[----:B------:R0:W-:Y:S04]  /*7d0e0*/  STS.U8 [R3+UR4+0x1de0], R15 ;  /* 0x001de00f03007988 */ /* 0x0001e80008000004 */
[----:B------:R1:W-:Y:S04]  /*7d0f0*/  STS.U8 [R3+UR4+0x1dc0], R40 ;  /* 0x001dc02803007988 */ /* 0x0003e80008000004 */
[----:B0-----:R-:W3:Y:S04]  /*7d100*/  LDL.LU R15, [R1+0x6f8] ;  /* 0x0006f800010f7983 */ /* 0x001ee80000300800 */
[----:B-1----:R-:W3:Y:S04]  /*7d110*/  LDL.LU R40, [R1+0x430] ;  /* 0x0004300001287983 */ /* 0x002ee80000300800 */
[----:B----4-:R0:W-:Y:S04]  /*7d120*/  STS.U8 [R3+UR4+0x1ec0], R44 ;  /* 0x001ec02c03007988 */ /* 0x0101e80008000004 */
[----:B------:R-:W-:Y:S04]  /*7d130*/  STS.U8 [R3+UR4+0x1ee0], R23 ;  /* 0x001ee01703007988 */ /* 0x000fe80008000004 */
[----:B------:R1:W-:Y:S04]  /*7d140*/  STS.U8 [R3+UR4+0x1e80], R13 ;  /* 0x001e800d03007988 */ /* 0x0003e80008000004 */
[----:B------:R4:W-:Y:S04]  /*7d150*/  STS.U8 [R3+UR4+0x1ea0], R11 ;  /* 0x001ea00b03007988 */ /* 0x0009e80008000004 */
[----:B------:R4:W-:Y:S04]  /*7d160*/  STS.U8 [R3+UR4+0x1fe0], R48 ;  /* 0x001fe03003007988 */ /* 0x0009e80008000004 */
[----:B------:R-:W-:Y:S04]  /*7d170*/  STS.U8 [R3+UR4+0x1fc0], R21 ;  /* 0x001fc01503007988 */ /* 0x000fe80008000004 */
[----:B0-----:R-:W3:Y:S04]  /*7d180*/  LDL.LU R44, [R1+0x284] ;  /* 0x00028400012c7983 */ /* 0x001ee80000300800 */
[----:B-1----:R-:W3:Y:S04]  /*7d190*/  LDL.LU R13, [R1+0x700] ;  /* 0x00070000010d7983 */ /* 0x002ee80000300800 */
[----:B----4-:R-:W4:Y:S04]  /*7d1a0*/  LDL.LU R11, [R1+0x438] ;  /* 0x00043800010b7983 */ /* 0x010f280000300800 */
[----:B------:R-:W4:Y:S04]  /*7d1b0*/  LDL.LU R48, [R1+0x28c] ;  /* 0x00028c0001307983 */ /* 0x000f280000300800 */
        /* <DEDUP_REMOVED lines=15> */
[----:B--2---:R0:W-:Y:S04]  /*7d2b0*/  STS.U8 [R3+UR4+0x21e0], R36 ;  /* 0x0021e02403007988 */ /* 0x0041e80008000004 */
[----:B0-----:R-:W2:Y:S04]  /*7d2c0*/  LDL.LU R36, [R1+0x450] ;  /* 0x0004500001247983 */ /* 0x001ea80000300800 */
[----:B---3--:R0:W-:Y:S04]  /*7d2d0*/  STS.U8 [R3+UR4+0x21c0], R60 ;  /* 0x0021c03c03007988 */ /* 0x0081e80008000004 */
[----:B0-----:R-:W3:Y:S04]  /*7d2e0*/  LDL.LU R60, [R1+0x2a4] ;  /* 0x0002a400013c7983 */ /* 0x001ee80000300800 */
[----:B------:R-:W-:Y:S04]  /*7d2f0*/  STS.U8 [R3+UR4+0x22c0], R61 ;  /* 0x0022c03d03007988 */ /* 0x000fe80008000004 */
[----:B------:R-:W-:Y:S04]  /*7d300*/  STS.U8 [R3+UR4+0x22e0], R15 ;  /* 0x0022e00f03007988 */ /* 0x000fe80008000004 */
[----:B------:R0:W-:Y:S04]  /*7d310*/  STS.U8 [R3+UR4+0x2280], R40 ;  /* 0x0022802803007988 */ /* 0x0001e80008000004 */
[----:B0-----:R-:W3:Y:S04]  /*7d320*/  LDL.LU R40, [R1+0x730] ;  /* 0x0007300001287983 */ /* 0x001ee80000300800 */
[----:B------:R0:W-:Y:S04]  /*7d330*/  STS.U8 [R3+UR4+0x22a0], R44 ;  /* 0x0022a02c03007988 */ /* 0x0001e80008000004 */
[----:B------:R-:W-:Y:S04]  /*7d340*/  STS.U8 [R3+UR4+0x23e0], R59 ;  /* 0x0023e03b03007988 */ /* 0x000fe80008000004 */
[----:B------:R1:W-:Y:S04]  /*7d350*/  STS.U8 [R3+UR4+0x23c0], R13 ;  /* 0x0023c00d03007988 */ /* 0x0003e80008000004 */
[----:B------:R-:W3:Y:S04]  /*7d360*/  LDL.LU R15, [R1+0x458] ;  /* 0x00045800010f7983 */ /* 0x000ee80000300800 */
[----:B----4-:R-:W-:Y:S04]  /*7d370*/  STS.U8 [R3+UR4+0x23a0], R11 ;  /* 0x0023a00b03007988 */ /* 0x010fe80008000004 */
[----:B------:R4:W-:Y:S04]  /*7d380*/  STS.U8 [R3+UR4+0x2380], R48 ;  /* 0x0023803003007988 */ /* 0x0009e80008000004 */
[----:B------:R-:W-:Y:S04]  /*7d390*/  STS.U8 [R3+UR4+0x2480], R54 ;  /* 0x0024803603007988 */ /* 0x000fe80008000004 */
[----:B0-----:R-:W3:Y:S04]  /*7d3a0*/  LDL.LU R44, [R1+0x2ac] ;  /* 0x0002ac00012c7983 */ /* 0x001ee80000300800 */
[----:B-1----:R-:W3:Y:S04]  /*7d3b0*/  LDL.LU R13, [R1+0x738] ;  /* 0x00073800010d7983 */ /* 0x002ee80000300800 */
[----:B------:R-:W-:Y:S04]  /*7d3c0*/  STS.U8 [R3+UR4+0x24a0], R9 ;  /* 0x0024a00903007988 */ /* 0x000fe80008000004 */
[----:B----4-:R-:W4:Y:S04]  /*7d3d0*/  LDL.LU R48, [R1+0x460] ;  /* 0x0004600001307983 */ /* 0x010f280000300800 */
[----:B------:R0:W-:Y:S04]  /*7d3e0*/  STS.U8 [R3+UR4+0x24c0], R52 ;  /* 0x0024c03403007988 */ /* 0x0001e80008000004 */
[----:B------:R1:W-:Y:S04]  /*7d3f0*/  STS.U8 [R3+UR4+0x24e0], R58 ;  /* 0x0024e03a03007988 */ /* 0x0003e80008000004 */
[----:B0-----:R-:W4:Y:S04]  /*7d400*/  LDL.LU R52, [R1+0x2b4] ;  /* 0x0002b40001347983 */ /* 0x001f280000300800 */
[----:B------:R-:W4:Y:S04]  /*7d410*/  LDL.LU R11, [R1+0x740] ;  /* 0x00074000010b7983 */ /* 0x000f280000300800 */
[----:B-1----:R-:W4:Y:S04]  /*7d420*/  LDL.LU R58, [R1+0x468] ;  /* 0x00046800013a7983 */ /* 0x002f280000300800 */
[----:B------:R-:W-:Y:S04]  /*7d430*/  STS.U8 [R3+UR4+0x25a0], R50 ;  /* 0x0025a03203007988 */ /* 0x000fe80008000004 */
[----:B------:R0:W-:Y:S04]  /*7d440*/  STS.U8 [R3+UR4+0x2580], R7 ;  /* 0x0025800703007988 */ /* 0x0001e80008000004 */
[----:B------:R-:W4:Y:S04]  /*7d450*/  LDL.LU R9, [R1+0x2bc] ;  /* 0x0002bc0001097983 */ /* 0x000f280000300800 */
[----:B------:R1:W-:Y:S04]  /*7d460*/  STS.U8 [R3+UR4+0x25e0], R5 ;  /* 0x0025e00503007988 */ /* 0x0003e80008000004 */
[----:B------:R2:W-:Y:S04]  /*7d470*/  STS.U8 [R3+UR4+0x25c0], R32 ;  /* 0x0025c02003007988 */ /* 0x0005e80008000004 */
[----:B------:R-:W-:Y:S04]  /*7d480*/  STS.U8 [R3+UR4+0x26c0], R46 ;  /* 0x0026c02e03007988 */ /* 0x000fe80008000004 */
[----:B------:R-:W-:Y:S04]  /*7d490*/  STS.U8 [R3+UR4+0x26e0], R17 ;  /* 0x0026e01103007988 */ /* 0x000fe80008000004 */
[----:B0-----:R-:W4:Y:S04]  /*7d4a0*/  LDL.LU R7, [R1+0x748] ;  /* 0x0007480001077983 */ /* 0x001f280000300800 */
[----:B-1----:R-:W4:Y:S04]  /*7d4b0*/  LDL.LU R5, [R1+0x470] ;  /* 0x0004700001057983 */ /* 0x002f280000300800 */
[----:B--2---:R-:W2:Y:S04]  /*7d4c0*/  LDL.LU R32, [R1+0x2c4] ;  /* 0x0002c40001207983 */ /* 0x004ea80000300800 */
[----:B------:R0:W-:Y:S04]  /*7d4d0*/  STS.U8 [R3+UR4+0x2680], R36 ;  /* 0x0026802403007988 */ /* 0x0001e80008000004 */
[----:B0-----:R-:W2:Y:S04]  /*7d4e0*/  LDL.LU R36, [R1+0x750] ;  /* 0x0007500001247983 */ /* 0x001ea80000300800 */
[----:B---3--:R0:W-:Y:S04]  /*7d4f0*/  STS.U8 [R3+UR4+0x26a0], R60 ;  /* 0x0026a03c03007988 */ /* 0x0081e80008000004 */
[----:B0-----:R-:W3:Y:S04]  /*7d500*/  LDL.LU R60, [R1+0x478] ;  /* 0x00047800013c7983 */ /* 0x001ee80000300800 */
[----:B------:R-:W-:Y:S04]  /*7d510*/  STS.U8 [R3+UR4+0x27e0], R42 ;  /* 0x0027e02a03007988 */ /* 0x000fe80008000004 */
[----:B------:R0:W-:Y:S04]  /*7d520*/  STS.U8 [R3+UR4+0x27c0], R40 ;  /* 0x0027c02803007988 */ /* 0x0001e80008000004 */
[----:B0-----:R-:W3:Y:S04]  /*7d530*/  LDL.LU R40, [R1+0x2cc] ;  /* 0x0002cc0001287983 */ /* 0x001ee80000300800 */
[----:B------:R0:W-:Y:S04]  /*7d540*/  STS.U8 [R3+UR4+0x27a0], R15 ;  /* 0x0027a00f03007988 */ /* 0x0001e80008000004 */
[----:B------:R-:W3:Y:S04]  /*7d550*/  LDL.LU R17, [R1+0x758] ;  /* 0x0007580001117983 */ /* 0x000ee80000300800 */
[----:B------:R1:W-:Y:S04]  /*7d560*/  STS.U8 [R3+UR4+0x2780], R44 ;  /* 0x0027802c03007988 */ /* 0x0003e80008000004 */
[----:B------:R-:W-:Y:S04]  /*7d570*/  STS.U8 [R3+UR4+0x2880], R38 ;  /* 0x0028802603007988 */ /* 0x000fe80008000004 */
[----:B------:R1:W-:Y:S04]  /*7d580*/  STS.U8 [R3+UR4+0x28a0], R13 ;  /* 0x0028a00d03007988 */ /* 0x0003e80008000004 */
[----:B----4-:R4:W-:Y:S04]  /*7d590*/  STS.U8 [R3+UR4+0x28c0], R48 ;  /* 0x0028c03003007988 */ /* 0x0109e80008000004 */
[----:B0-----:R-:W3:Y:S04]  /*7d5a0*/  LDL.LU R15, [R1+0x480] ;  /* 0x00048000010f7983 */ /* 0x001ee80000300800 */
[----:B-1----:R-:W3:Y:S04]  /*7d5b0*/  LDL.LU R44, [R1+0x2d4] ;  /* 0x0002d400012c7983 */ /* 0x002ee80000300800 */
[----:B------:R-:W3:Y:S04]  /*7d5c0*/  LDL.LU R13, [R1+0x770] ;  /* 0x00077000010d7983 */ /* 0x000ee80000300800 */
[----:B----4-:R-:W4:Y:S04]  /*7d5d0*/  LDL.LU R48, [R1+0x488] ;  /* 0x0004880001307983 */ /* 0x010f280000300800 */
[----:B------:R0:W-:Y:S04]  /*7d5e0*/  STS.U8 [R3+UR4+0x28e0], R52 ;  /* 0x0028e03403007988 */ /* 0x0001e80008000004 */
[----:B------:R-:W-:Y:S04]  /*7d5f0*/  STS.U8 [R3+UR4+0x29a0], R34 ;  /* 0x0029a02203007988 */ /* 0x000fe80008000004 */
[----:B------:R-:W-:Y:S04]  /*7d600*/  STS.U8 [R3+UR4+0x2980], R11 ;  /* 0x0029800b03007988 */ /* 0x000fe80008000004 */
[----:B------:R1:W-:Y:S04]  /*7d610*/  STS.U8 [R3+UR4+0x29e0], R58 ;  /* 0x0029e03a03007988 */ /* 0x0003e80008000004 */
[----:B0-----:R-:W4:Y:S04]  /*7d620*/  LDL.LU R52, [R1+0x2dc] ;  /* 0x0002dc0001347983 */ /* 0x001f280000300800 */
[----:B-1----:R-:W4:Y:S04]  /*7d630*/  LDL.LU R58, [R1+0x778] ;  /* 0x00077800013a7983 */ /* 0x002f280000300800 */
[----:B------:R0:W-:Y:S04]  /*7d640*/  STS.U8 [R3+UR4+0x29c0], R9 ;  /* 0x0029c00903007988 */ /* 0x0001e80008000004 */
[----:B------:R-:W4:Y:S04]  /*7d650*/  LDL.LU R11, [R1+0x4c0] ;  /* 0x0004c000010b7983 */ /* 0x000f280000300800 */
[----:B------:R-:W-:Y:S04]  /*7d660*/  STS.U8 [R3+UR4+0x2ac0], R2 ;  /* 0x002ac00203007988 */ /* 0x000fe80008000004 */
[----:B------:R1:W-:Y:S04]  /*7d670*/  STS.U8 [R3+UR4+0x2ae0], R7 ;  /* 0x002ae00703007988 */ /* 0x0003e80008000004 */
[----:B------:R1:W-:Y:S04]  /*7d680*/  STS.U8 [R3+UR4+0x2a80], R5 ;  /* 0x002a800503007988 */ /* 0x0003e80008000004 */
[----:B--2---:R2:W-:Y:S04]  /*7d690*/  STS.U8 [R3+UR4+0x2aa0], R32 ;  /* 0x002aa02003007988 */ /* 0x0045e80008000004 */
[----:B------:R-:W-:Y:S04]  /*7d6a0*/  STS.U8 [R3+UR4+0x2be0], R4 ;  /* 0x002be00403007988 */ /* 0x000fe80008000004 */
[----:B0-----:R-:W4:Y:S04]  /*7d6b0*/  LDL.LU R9, [R1+0x2e4] ;  /* 0x0002e40001097983 */ /* 0x001f280000300800 */
[----:B-1----:R-:W4:Y:S04]  /*7d6c0*/  LDL.LU R7, [R1+0xb10] ;  /* 0x000b100001077983 */ /* 0x002f280000300800 */
[----:B------:R-:W4:Y:S04]  /*7d6d0*/  LDL.LU R5, [R1+0x4e0] ;  /* 0x0004e00001057983 */ /* 0x000f280000300800 */
[----:B--2---:R-:W2:Y:S04]  /*7d6e0*/  LDL.LU R32, [R1+0x2ec] ;  /* 0x0002ec0001207983 */ /* 0x004ea80000300800 */
[----:B------:R-:W-:Y:S04]  /*7d6f0*/  STS.U8 [R3+UR4+0x2bc0], R36 ;  /* 0x002bc02403007988 */ /* 0x000fe80008000004 */
[----:B---3--:R0:W-:Y:S04]  /*7d700*/  STS.U8 [R3+UR4+0x2ba0], R60 ;  /* 0x002ba03c03007988 */ /* 0x0081e80008000004 */
[----:B0-----:R-:W3:Y:S04]  /*7d710*/  LDL.LU R60, [R1+0xb18] ;  /* 0x000b1800013c7983 */ /* 0x001ee80000300800 */
[----:B------:R-:W3:Y:S04]  /*7d720*/  LDL.LU R36, [R1+0x4e8] ;  /* 0x0004e80001247983 */ /* 0x000ee80000300800 */
[----:B------:R0:W-:Y:S04]  /*7d730*/  STS.U8 [R3+UR4+0x2b80], R40 ;  /* 0x002b802803007988 */ /* 0x0001e80008000004 */
[----:B0-----:R-:W3:Y:S04]  /*7d740*/  LDL.LU R40, [R1+0x2f4] ;  /* 0x0002f40001287983 */ /* 0x001ee80000300800 */
[----:B------:R-:W-:Y:S04]  /*7d750*/  STS.U8 [R3+UR4+0x2c80], R6 ;  /* 0x002c800603007988 */ /* 0x000fe80008000004 */
[----:B------:R-:W-:Y:S04]  /*7d760*/  STS.U8 [R3+UR4+0x2ca0], R17 ;  /* 0x002ca01103007988 */ /* 0x000fe80008000004 */
[----:B------:R-:W-:Y:S04]  /*7d770*/  STS.U8 [R3+UR4+0x2cc0], R15 ;  /* 0x002cc00f03007988 */ /* 0x000fe80008000004 */
[----:B------:R0:W-:Y:S04]  /*7d780*/  STS.U8 [R3+UR4+0x2ce0], R44 ;  /* 0x002ce02c03007988 */ /* 0x0001e80008000004 */
[----:B------:R-:W-:Y:S04]  /*7d790*/  STS.U8 [R3+UR4+0x2da0], R8 ;  /* 0x002da00803007988 */ /* 0x000fe80008000004 */
[----:B------:R-:W-:Y:S04]  /*7d7a0*/  STS.U8 [R3+UR4+0x2d80], R13 ;  /* 0x002d800d03007988 */ /* 0x000fe80008000004 */
[----:B----4-:R1:W-:Y:S04]  /*7d7b0*/  STS.U8 [R3+UR4+0x2de0], R48 ;  /* 0x002de03003007988 */ /* 0x0103e80008000004 */
[----:B0-----:R-:W4:Y:S04]  /*7d7c0*/  LDL.LU R44, [R1+0xb20] ;  /* 0x000b2000012c7983 */ /* 0x001f280000300800 */
[----:B------:R-:W4:Y:S04]  /*7d7d0*/  LDL.LU R15, [R1+0x4f0] ;  /* 0x0004f000010f7983 */ /* 0x000f280000300800 */
[----:B-1----:R-:W4:Y:S04]  /*7d7e0*/  LDL.LU R48, [R1+0x2fc] ;  /* 0x0002fc0001307983 */ /* 0x002f280000300800 */
[----:B------:R0:W-:Y:S04]  /*7d7f0*/  STS.U8 [R3+UR4+0x2dc0], R52 ;  /* 0x002dc03403007988 */ /* 0x0001e80008000004 */
[----:B------:R-:W-:Y:S04]  /*7d800*/  STS.U8 [R3+UR4+0x2ec0], R10 ;  /* 0x002ec00a03007988 */ /* 0x000fe80008000004 */
[----:B------:R1:W-:Y:S04]  /*7d810*/  STS.U8 [R3+UR4+0x2ee0], R58 ;  /* 0x002ee03a03007988 */ /* 0x0003e80008000004 */
[----:B0-----:R-:W4:Y:S04]  /*7d820*/  LDL.LU R52, [R1+0xb28] ;  /* 0x000b280001347983 */ /* 0x001f280000300800 */
[----:B------:R-:W4:Y:S04]  /*7d830*/  LDL.LU R13, [R1+0x500] ;  /* 0x00050000010d7983 */ /* 0x000f280000300800 */
[----:B-1----:R-:W4:Y:S04]  /*7d840*/  LDL.LU R58, [R1+0x304] ;  /* 0x00030400013a7983 */ /* 0x002f280000300800 */
[----:B------:R0:W-:Y:S04]  /*7d850*/  STS.U8 [R3+UR4+0x2e80], R11 ;  /* 0x002e800b03007988 */ /* 0x0001e80008000004 */
[----:B------:R1:W-:Y:S04]  /*7d860*/  STS.U8 [R3+UR4+0x2ea0], R9 ;  /* 0x002ea00903007988 */ /* 0x0003e80008000004 */
[----:B------:R-:W-:Y:S04]  /*7d870*/  STS.U8 [R3+UR4+0x2fe0], R12 ;  /* 0x002fe00c03007988 */ /* 0x000fe80008000004 */
[----:B------:R1:W-:Y:S04]  /*7d880*/  STS.U8 [R3+UR4+0x2fc0], R7 ;  /* 0x002fc00703007988 */ /* 0x0003e80008000004 */
[----:B------:R-:W-:Y:S04]  /*7d890*/  STS.U8 [R3+UR4+0x2fa0], R5 ;  /* 0x002fa00503007988 */ /* 0x000fe80008000004 */
[----:B--2---:R-:W-:Y:S04]  /*7d8a0*/  STS.U8 [R3+UR4+0x2f80], R32 ;  /* 0x002f802003007988 */ /* 0x004fe80008000004 */
[----:B------:R-:W-:Y:S04]  /*7d8b0*/  STS.U8 [R3+UR4+0x3080], R14 ;  /* 0x0030800e03007988 */ /* 0x000fe80008000004 */
[----:B0-----:R-:W2:Y:S04]  /*7d8c0*/  LDL.LU R11, [R1+0xb40] ;  /* 0x000b4000010b7983 */ /* 0x001ea80000300800 */
[----:B-1----:R-:W2:Y:S04]  /*7d8d0*/  LDL.LU R9, [R1+0x510] ;  /* 0x0005100001097983 */ /* 0x002ea80000300800 */
[----:B------:R-:W2:Y:S04]  /*7d8e0*/  LDL.LU R19, [R1+0x188] ;  /* 0x0001880001137983 */ /* 0x000ea80000300800 */
[----:B------:R-:W2:Y:S04]  /*7d8f0*/  LDL.LU R7, [R1+0xb48] ;  /* 0x000b480001077983 */ /* 0x000ea80000300800 */
[----:B------:R-:W2:Y:S04]  /*7d900*/  LDL.LU R17, [R1+0x518] ;  /* 0x0005180001117983 */ /* 0x000ea80000300800 */
[----:B---3--:R0:W-:Y:S04]  /*7d910*/  STS.U8 [R3+UR4+0x30a0], R60 ;  /* 0x0030a03c03007988 */ /* 0x0081e80008000004 */
[----:B0-----:R-:W3:Y:S04]  /*7d920*/  LDL.LU R60, [R1+0x180] ;  /* 0x00018000013c7983 */ /* 0x001ee80000300800 */
[----:B------:R-:W3:Y:S04]  /*7d930*/  LDL.LU R5, [R1+0xb70] ;  /* 0x000b700001057983 */ /* 0x000ee80000300800 */
[----:B------:R-:W3:Y:S04]  /*7d940*/  LDL.LU R32, [R1+0x520] ;  /* 0x0005200001207983 */ /* 0x000ee80000300800 */
[----:B------:R0:W-:Y:S04]  /*7d950*/  STS.U8 [R3+UR4+0x30c0], R36 ;  /* 0x0030c02403007988 */ /* 0x0001e80008000004 */
[----:B------:R1:W-:Y:S04]  /*7d960*/  STS.U8 [R3+UR4+0x30e0], R40 ;  /* 0x0030e02803007988 */ /* 0x0003e80008000004 */
[----:B0-----:R-:W3:Y:S04]  /*7d970*/  LDL.LU R36, [R1+0x178] ;  /* 0x0001780001247983 */ /* 0x001ee80000300800 */
[----:B-1----:R-:W3:Y:S04]  /*7d980*/  LDL.LU R40, [R1+0xb78] ;  /* 0x000b780001287983 */ /* 0x002ee80000300800 */
[----:B------:R-:W-:Y:S04]  /*7d990*/  STS.U8 [R3+UR4+0x31a0], R16 ;  /* 0x0031a01003007988 */ /* 0x000fe80008000004 */
[----:B----4-:R0:W-:Y:S04]  /*7d9a0*/  STS.U8 [R3+UR4+0x3180], R44 ;  /* 0x0031802c03007988 */ /* 0x0101e80008000004 */
[----:B------:R-:W-:Y:S04]  /*7d9b0*/  STS.U8 [R3+UR4+0x31e0], R15 ;  /* 0x0031e00f03007988 */ /* 0x000fe80008000004 */
[----:B------:R1:W-:Y:S04]  /*7d9c0*/  STS.U8 [R3+UR4+0x31c0], R48 ;  /* 0x0031c03003007988 */ /* 0x0003e80008000004 */
[----:B------:R-:W-:Y:S04]  /*7d9d0*/  STS.U8 [R3+UR4+0x32c0], R18 ;  /* 0x0032c01203007988 */ /* 0x000fe80008000004 */
[----:B0-----:R-:W4:Y:S04]  /*7d9e0*/  LDL.LU R44, [R1+0x528] ;  /* 0x00052800012c7983 */ /* 0x001f280000300800 */
[----:B-1----:R-:W4:Y:S04]  /*7d9f0*/  LDL.LU R48, [R1+0x170] ;  /* 0x0001700001307983 */ /* 0x002f280000300800 */
[----:B------:R0:W-:Y:S04]  /*7da00*/  STS.U8 [R3+UR4+0x32e0], R52 ;  /* 0x0032e03403007988 */ /* 0x0001e80008000004 */
[----:B------:R-:W-:Y:S04]  /*7da10*/  STS.U8 [R3+UR4+0x3280], R13 ;  /* 0x0032800d03007988 */ /* 0x000fe80008000004 */
[----:B------:R1:W-:Y:S04]  /*7da20*/  STS.U8 [R3+UR4+0x32a0], R58 ;  /* 0x0032a03a03007988 */ /* 0x0003e80008000004 */
[----:B0-----:R-:W4:Y:S04]  /*7da30*/  LDL.LU R52, [R1+0xb80] ;  /* 0x000b800001347983 */ /* 0x001f280000300800 */
[----:B------:R-:W4:Y:S04]  /*7da40*/  LDL.LU R15, [R1+0x540] ;  /* 0x00054000010f7983 */ /* 0x000f280000300800 */
[----:B-1----:R-:W4:Y:S04]  /*7da50*/  LDL.LU R58, [R1+0x168] ;  /* 0x00016800013a7983 */ /* 0x002f280000300800 */
[----:B------:R-:W-:Y:S04]  /*7da60*/  STS.U8 [R3+UR4+0x33e0], R20 ;  /* 0x0033e01403007988 */ /* 0x000fe80008000004 */
[----:B--2---:R0:W-:Y:S04]  /*7da70*/  STS.U8 [R3+UR4+0x33c0], R11 ;  /* 0x0033c00b03007988 */ /* 0x0041e80008000004 */
[----:B------:R1:W-:Y:S04]  /*7da80*/  STS.U8 [R3+UR4+0x33a0], R9 ;  /* 0x0033a00903007988 */ /* 0x0003e80008000004 */
[----:B------:R-:W2:Y:S04]  /*7da90*/  LDL.LU R13, [R1+0xb88] ;  /* 0x000b8800010d7983 */ /* 0x000ea80000300800 */
[----:B------:R-:W-:Y:S04]  /*7daa0*/  STS.U8 [R3+UR4+0x3380], R19 ;  /* 0x0033801303007988 */ /* 0x000fe80008000004 */
[----:B------:R-:W-:Y:S04]  /*7dab0*/  STS.U8 [R3+UR4+0x3480], R22 ;  /* 0x0034801603007988 */ /* 0x000fe80008000004 */
[----:B------:R1:W-:Y:S04]  /*7dac0*/  STS.U8 [R3+UR4+0x34a0], R7 ;  /* 0x0034a00703007988 */ /* 0x0003e80008000004 */
[----:B------:R-:W-:Y:S04]  /*7dad0*/  STS.U8 [R3+UR4+0x34c0], R17 ;  /* 0x0034c01103007988 */ /* 0x000fe80008000004 */
[----:B0-----:R-:W2:Y:S04]  /*7dae0*/  LDL.LU R11, [R1+0x548] ;  /* 0x00054800010b7983 */ /* 0x001ea80000300800 */
[----:B-1----:R-:W2:Y:S04]  /*7daf0*/  LDL.LU R9, [R1+0x160] ;  /* 0x0001600001097983 */ /* 0x002ea80000300800 */
[----:B------:R-:W2:Y:S04]  /*7db00*/  LDL.LU R7, [R1+0xcb0] ;  /* 0x000cb00001077983 */ /* 0x000ea80000300800 */
[----:B---3--:R0:W-:Y:S04]  /*7db10*/  STS.U8 [R3+UR4+0x34e0], R60 ;  /* 0x0034e03c03007988 */ /* 0x0081e80008000004 */
[----:B0-----:R-:W3:Y:S04]  /*7db20*/  LDL.LU R60, [R1+0x550] ;  /* 0x00055000013c7983 */ /* 0x001ee80000300800 */
[----:B------:R-:W-:Y:S04]  /*7db30*/  STS.U8 [R3+UR4+0x35a0], R24 ;  /* 0x0035a01803007988 */ /* 0x000fe80008000004 */
[----:B------:R0:W-:Y:S04]  /*7db40*/  STS.U8 [R3+UR4+0x3580], R5 ;  /* 0x0035800503007988 */ /* 0x0001e80008000004 */
[----:B------:R1:W-:Y:S04]  /*7db50*/  STS.U8 [R3+UR4+0x35e0], R32 ;  /* 0x0035e02003007988 */ /* 0x0003e80008000004 */
[----:B0-----:R-:W3:Y:S04]  /*7db60*/  LDL.LU R5, [R1+0x158] ;  /* 0x0001580001057983 */ /* 0x001ee80000300800 */
[----:B-1----:R-:W3:Y:S04]  /*7db70*/  LDL.LU R32, [R1+0xcb8] ;  /* 0x000cb80001207983 */ /* 0x002ee80000300800 */
[----:B------:R0:W-:Y:S04]  /*7db80*/  STS.U8 [R3+UR4+0x35c0], R36 ;  /* 0x0035c02403007988 */ /* 0x0001e80008000004 */
[----:B------:R-:W-:Y:S04]  /*7db90*/  STS.U8 [R3+UR4+0x36c0], R26 ;  /* 0x0036c01a03007988 */ /* 0x000fe80008000004 */
[----:B------:R1:W-:Y:S04]  /*7dba0*/  STS.U8 [R3+UR4+0x36e0], R40 ;  /* 0x0036e02803007988 */ /* 0x0003e80008000004 */
[----:B0-----:R-:W3:Y:S04]  /*7dbb0*/  LDL.LU R36, [R1+0x558] ;  /* 0x0005580001247983 */ /* 0x001ee80000300800 */
[----:B-1----:R-:W3:Y:S04]  /*7dbc0*/  LDL.LU R40, [R1+0x150] ;  /* 0x0001500001287983 */ /* 0x002ee80000300800 */
[----:B----4-:R0:W-:Y:S04]  /*7dbd0*/  STS.U8 [R3+UR4+0x3680], R44 ;  /* 0x0036802c03007988 */ /* 0x0101e80008000004 */
[----:B------:R1:W-:Y:S04]  /*7dbe0*/  STS.U8 [R3+UR4+0x36a0], R48 ;  /* 0x0036a03003007988 */ /* 0x0003e80008000004 */
[----:B------:R-:W-:Y:S04]  /*7dbf0*/  STS.U8 [R3+UR4+0x37e0], R28 ;  /* 0x0037e01c03007988 */ /* 0x000fe80008000004 */
[----:B------:R4:W-:Y:S04]  /*7dc00*/  STS.U8 [R3+UR4+0x37c0], R52 ;  /* 0x0037c03403007988 */ /* 0x0009e80008000004 */
[----:B------:R-:W-:Y:S04]  /*7dc10*/  STS.U8 [R3+UR4+0x37a0], R15 ;  /* 0x0037a00f03007988 */ /* 0x000fe80008000004 */
[----:B------:R4:W-:Y:S04]  /*7dc20*/  STS.U8 [R3+UR4+0x3780], R58 ;  /* 0x0037803a03007988 */ /* 0x0009e80008000004 */
[----:B0-----:R-:W3:Y:S04]  /*7dc30*/  LDL.LU R44, [R1+0xcc0] ;  /* 0x000cc000012c7983 */ /* 0x001ee80000300800 */
[----:B-1----:R-:W3:Y:S04]  /*7dc40*/  LDL.LU R48, [R1+0x560] ;  /* 0x0005600001307983 */ /* 0x002ee80000300800 */
[----:B----4-:R-:W4:Y:S04]  /*7dc50*/  LDL.LU R52, [R1+0x148] ;  /* 0x0001480001347983 */ /* 0x010f280000300800 */
[----:B------:R-:W4:Y:S04]  /*7dc60*/  LDL.LU R58, [R1+0xcc8] ;  /* 0x000cc800013a7983 */ /* 0x000f280000300800 */
[----:B------:R-:W4:Y:S04]  /*7dc70*/  LDL.LU R23, [R1+0x568] ;  /* 0x0005680001177983 */ /* 0x000f280000300800 */
[----:B------:R-:W-:Y:S04]  /*7dc80*/  STS.U8 [R3+UR4+0x3880], R33 ;  /* 0x0038802103007988 */ /* 0x000fe80008000004 */
[----:B------:R-:W4:Y:S04]  /*7dc90*/  LDL.LU R21, [R1+0x140] ;  /* 0x0001400001157983 */ /* 0x000f280000300800 */
[----:B--2---:R0:W-:Y:S04]  /*7dca0*/  STS.U8 [R3+UR4+0x38a0], R13 ;  /* 0x0038a00d03007988 */ /* 0x0041e80008000004 */
[----:B------:R-:W-:Y:S04]  /*7dcb0*/  STS.U8 [R3+UR4+0x38c0], R11 ;  /* 0x0038c00b03007988 */ /* 0x000fe80008000004 */
[----:B------:R-:W2:Y:S04]  /*7dcc0*/  LDL.LU R19, [R1+0xce0] ;  /* 0x000ce00001137983 */ /* 0x000ea80000300800 */
[----:B------:R-:W-:Y:S04]  /*7dcd0*/  STS.U8 [R3+UR4+0x38e0], R9 ;  /* 0x0038e00903007988 */ /* 0x000fe80008000004 */
[----:B------:R-:W2:Y:S04]  /*7dce0*/  LDL.LU R17, [R1+0x570] ;  /* 0x0005700001117983 */ /* 0x000ea80000300800 */
[----:B------:R-:W-:Y:S04]  /*7dcf0*/  STS.U8 [R3+UR4+0x39a0], R37 ;  /* 0x0039a02503007988 */ /* 0x000fe80008000004 */
[----:B------:R-:W2:Y:S04]  /*7dd00*/  LDL.LU R15, [R1+0x138] ;  /* 0x00013800010f7983 */ /* 0x000ea80000300800 */
[----:B------:R-:W-:Y:S04]  /*7dd10*/  STS.U8 [R3+UR4+0x3980], R7 ;  /* 0x0039800703007988 */ /* 0x000fe80008000004 */
[----:B0-----:R-:W2:Y:S04]  /*7dd20*/  LDL.LU R13, [R1+0xce8] ;  /* 0x000ce800010d7983 */ /* 0x001ea80000300800 */
[----:B---3--:R0:W-:Y:S04]  /*7dd30*/  STS.U8 [R3+UR4+0x39e0], R60 ;  /* 0x0039e03c03007988 */ /* 0x0081e80008000004 */
[----:B0-----:R-:W3:Y:S04]  /*7dd40*/  LDL.LU R60, [R1+0x578] ;  /* 0x00057800013c7983 */ /* 0x001ee80000300800 */
[----:B------:R-:W3:Y:S04]  /*7dd50*/  LDL.LU R11, [R1+0x130] ;  /* 0x00013000010b7983 */ /* 0x000ee80000300800 */
[----:B------:R0:W-:Y:S04]  /*7dd60*/  STS.U8 [R3+UR4+0x39c0], R5 ;  /* 0x0039c00503007988 */ /* 0x0001e80008000004 */
[----:B------:R-:W3:Y:S04]  /*7dd70*/  LDL.LU R9, [R1+0x128] ;  /* 0x0001280001097983 */ /* 0x000ee80000300800 */
[----:B------:R-:W3:Y:S04]  /*7dd80*/  LDL.LU R7, [R1+0xd00] ;  /* 0x000d000001077983 */ /* 0x000ee80000300800 */
[----:B------:R-:W-:Y:S04]  /*7dd90*/  STS.U8 [R3+UR4+0x3ac0], R41 ;  /* 0x003ac02903007988 */ /* 0x000fe80008000004 */
[----:B------:R1:W-:Y:S04]  /*7dda0*/  STS.U8 [R3+UR4+0x3ae0], R32 ;  /* 0x003ae02003007988 */ /* 0x0003e80008000004 */
[----:B0-----:R-:W3:Y:S04]  /*7ddb0*/  LDL.LU R5, [R1+0x590] ;  /* 0x0005900001057983 */ /* 0x001ee80000300800 */
[----:B-1----:R-:W3:Y:S04]  /*7ddc0*/  LDL.LU R32, [R1+0x124] ;  /* 0x0001240001207983 */ /* 0x002ee80000300800 */
[----:B------:R0:W-:Y:S04]  /*7ddd0*/  STS.U8 [R3+UR4+0x3a80], R36 ;  /* 0x003a802403007988 */ /* 0x0001e80008000004 */
[----:B------:R1:W-:Y:S04]  /*7dde0*/  STS.U8 [R3+UR4+0x3aa0], R40 ;  /* 0x003aa02803007988 */ /* 0x0003e80008000004 */
[----:B0-----:R-:W3:Y:S04]  /*7ddf0*/  LDL.LU R36, [R1+0x4cc] ;  /* 0x0004cc0001247983 */ /* 0x001ee80000300800 */
[----:B-1----:R-:W3:Y:S04]  /*7de00*/  LDL.LU R40, [R1+0x4c8] ;  /* 0x0004c80001287983 */ /* 0x002ee80000300800 */
[----:B------:R-:W-:Y:S04]  /*7de10*/  STS.U8 [R3+UR4+0x3be0], R45 ;  /* 0x003be02d03007988 */ /* 0x000fe80008000004 */
[----:B------:R0:W-:Y:S04]  /*7de20*/  STS.U8 [R3+UR4+0x3bc0], R44 ;  /* 0x003bc02c03007988 */ /* 0x0001e80008000004 */
[----:B------:R1:W-:Y:S04]  /*7de30*/  STS.U8 [R3+UR4+0x3ba0], R48 ;  /* 0x003ba03003007988 */ /* 0x0003e80008000004 */
[----:B----4-:R4:W-:Y:S04]  /*7de40*/  STS.U8 [R3+UR4+0x3b80], R52 ;  /* 0x003b803403007988 */ /* 0x0109e80008000004 */
[----:B------:R-:W-:Y:S04]  /*7de50*/  STS.U8 [R3+UR4+0x3c80], R49 ;  /* 0x003c803103007988 */ /* 0x000fe80008000004 */
[----:B------:R4:W-:Y:S04]  /*7de60*/  STS.U8 [R3+UR4+0x3ca0], R58 ;  /* 0x003ca03a03007988 */ /* 0x0009e80008000004 */
[----:B0-----:R-:W3:Y:S04]  /*7de70*/  LDL.LU R44, [R1+0x4fc] ;  /* 0x0004fc00012c7983 */ /* 0x001ee80000300800 */
[----:B-1----:R-:W3:Y:S04]  /*7de80*/  LDL.LU R48, [R1+0x4f4] ;  /* 0x0004f40001307983 */ /* 0x002ee80000300800 */
[----:B----4-:R-:W4:Y:S04]  /*7de90*/  LDL.LU R52, [R1+0x508] ;  /* 0x0005080001347983 */ /* 0x010f280000300800 */
[----:B------:R-:W4:Y:S04]  /*7dea0*/  LDL.LU R58, [R1+0x504] ;  /* 0x00050400013a7983 */ /* 0x000f280000300800 */
[----:B------:R-:W-:Y:S04]  /*7deb0*/  STS.U8 [R3+UR4+0x3cc0], R23 ;  /* 0x003cc01703007988 */ /* 0x000fe80008000004 */
[----:B------:R-:W-:Y:S04]  /*7dec0*/  STS.U8 [R3+UR4+0x3ce0], R21 ;  /* 0x003ce01503007988 */ /* 0x000fe80008000004 */
[----:B------:R-:W-:Y:S04]  /*7ded0*/  STS.U8 [R3+UR4+0x3da0], R53 ;  /* 0x003da03503007988 */ /* 0x000fe80008000004 */
[----:B--2---:R-:W-:Y:S04]  /*7dee0*/  STS.U8 [R3+UR4+0x3d80], R19 ;  /* 0x003d801303007988 */ /* 0x004fe80008000004 */
[----:B------:R-:W-:Y:S04]  /*7def0*/  STS.U8 [R3+UR4+0x3de0], R17 ;  /* 0x003de01103007988 */ /* 0x000fe80008000004 */
[----:B------:R-:W-:Y:S04]  /*7df00*/  STS.U8 [R3+UR4+0x3dc0], R15 ;  /* 0x003dc00f03007988 */ /* 0x000fe80008000004 */
[----:B------:R-:W-:Y:S04]  /*7df10*/  STS.U8 [R3+UR4+0x3ec0], R56 ;  /* 0x003ec03803007988 */ /* 0x000fe80008000004 */
[----:B------:R-:W-:Y:S04]  /*7df20*/  STS.U8 [R3+UR4+0x3ee0], R13 ;  /* 0x003ee00d03007988 */ /* 0x000fe80008000004 */
[----:B---3--:R0:W-:Y:S02]  /*7df30*/  STS.U8 [R3+UR4+0x3e80], R60 ;  /* 0x003e803c03007988 */ /* 0x0081e40008000004 */
[----:B0-----:R-:W0:Y:S02]  /*7df40*/  S2R R60, SR_TID.X ;  /* 0x00000000003c7919 */ /* 0x001e240000002100 */
[----:B------:R-:W-:Y:S04]  /*7df50*/  STS.U8 [R3+UR4+0x3ea0], R11 ;  /* 0x003ea00b03007988 */ /* 0x000fe80008000004 */
[----:B------:R-:W-:Y:S04]  /*7df60*/  STS.U8 [R3+UR4+0x3fe0], R9 ;  /* 0x003fe00903007988 */ /* 0x000fe80008000004 */
[----:B------:R-:W-:Y:S04]  /*7df70*/  STS.U8 [R3+UR4+0x3fc0], R7 ;  /* 0x003fc00703007988 */ /* 0x000fe80008000004 */
[----:B------:R-:W-:Y:S04]  /*7df80*/  STS.U8 [R3+UR4+0x3fa0], R5 ;  /* 0x003fa00503007988 */ /* 0x000fe80008000004 */
[----:B------:R-:W-:Y:S01]  /*7df90*/  STS.U8 [R3+UR4+0x3f80], R32 ;  /* 0x003f802003007988 */ /* 0x000fe20008000004 */
[----:B------:R-:W-:Y:S01]  /*7dfa0*/  BAR.SYNC.DEFER_BLOCKING 0x0 ;  /* 0x0000000000007b1d */ /* 0x000fe20000010000 */
[C---:B0-----:R-:W-:Y:S01]  /*7dfb0*/  LOP3.LUT R22, R60.reuse, 0x7, RZ, 0xc0, !PT ;  /* 0x000000073c167812 */ /* 0x041fe200078ec0ff */
[----:B------:R-:W-:-:S04]  /*7dfc0*/  IMAD.SHL.U32 R23, R60, 0x2, RZ ;  /* 0x000000023c177824 */ /* 0x000fc800078e00ff */
[----:B------:R-:W-:-:S05]  /*7dfd0*/  IMAD R22, R22, 0x90, RZ ;  /* 0x0000009016167824 */ /* 0x000fca00078e02ff */
[----:B------:R-:W-:-:S05]  /*7dfe0*/  LOP3.LUT R22, R22, 0x30, R23, 0x78, !PT ;  /* 0x0000003016167812 */ /* 0x000fca00078e7817 */
[----:B------:R-:W0:Y:S04]  /*7dff0*/  LDSM.16.M88.4 R4, [R22+UR4] ;  /* 0x000000041604783b */ /* 0x000e280008000200 */
[----:B------:R-:W1:Y:S04]  /*7e000*/  LDSM.16.M88.4 R8, [R22+UR4+0x400] ;  /* 0x000400041608783b */ /* 0x000e680008000200 */
[----:B------:R-:W-:Y:S04]  /*7e010*/  LDSM.16.M88.4 R12, [R22+UR4+0x1800] ;  /* 0x00180004160c783b */ /* 0x000fe80008000200 */
[----:B0-----:R-:W-:Y:S04]  /*7e020*/  STL.64 [R1+0x1408], R6 ;  /* 0x0014080601007387 */ /* 0x001fe80000100a00 */
[----:B-1----:R-:W-:Y:S01]  /*7e030*/  STL.64 [R1+0x1410], R8 ;  /* 0x0014100801007387 */ /* 0x002fe20000100a00 */
[----:B------:R-:W-:-:S02]  /*7e040*/  IMAD.MOV.U32 R34, RZ, RZ, R8 ;  /* 0x000000ffff227224 */ /* 0x000fc400078e0008 */
[----:B------:R-:W-:Y:S01]  /*7e050*/  IMAD.MOV.U32 R33, RZ, RZ, R9 ;  /* 0x000000ffff217224 */ /* 0x000fe200078e0009 */
[----:B------:R-:W-:Y:S01]  /*7e060*/  STL.64 [R1+0x1418], R10 ;  /* 0x0014180a01007387 */ /* 0x000fe20000100a00 */
[----:B------:R-:W-:-:S03]  /*7e070*/  IMAD.MOV.U32 R61, RZ, RZ, R11 ;  /* 0x000000ffff3d7224 */ /* 0x000fc600078e000b */
[----:B------:R-:W0:Y:S01]  /*7e080*/  LDSM.16.M88.4 R8, [R22+UR4+0x800] ;  /* 0x000800041608783b */ /* 0x000e220008000200 */
[----:B------:R-:W-:Y:S02]  /*7e090*/  IMAD.MOV.U32 R42, RZ, RZ, R4 ;  /* 0x000000ffff2a7224 */ /* 0x000fe400078e0004 */
[----:B------:R-:W-:Y:S02]  /*7e0a0*/  IMAD.MOV.U32 R43, RZ, RZ, R5 ;  /* 0x000000ffff2b7224 */ /* 0x000fe400078e0005 */
[----:B------:R-:W-:Y:S02]  /*7e0b0*/  IMAD R5, R30, 0x100, R31 ;  /* 0x000001001e057824 */ /* 0x000fe400078e021f */
[----:B------:R-:W-:Y:S02]  /*7e0c0*/  IMAD R4, R40, 0x100, R36 ;  /* 0x0000010028047824 */ /* 0x000fe400078e0224 */
[----:B------:R-:W-:Y:S02]  /*7e0d0*/  IMAD R3, R48, 0x100, R44 ;  /* 0x0000010030037824 */ /* 0x000fe400078e022c */
[----:B----4-:R-:W-:Y:S01]  /*7e0e0*/  IMAD R2, R58, 0x100, R52 ;  /* 0x000001003a027824 */ /* 0x010fe200078e0234 */
[----:B------:R-:W-:Y:S01]  /*7e0f0*/  LDSM.16.M88.4 R36, [R22+UR4+0x2800] ;  /* 0x002800041624783b */ /* 0x000fe20008000200 */
[----:B------:R-:W-:-:S02]  /*7e100*/  F2FP.F16.E5M2.UNPACK_B R28, R5 ;  /* 0x00000005ff1c723e */ /* 0x000fc400020004ff */
[----:B------:R-:W-:Y:S02]  /*7e110*/  F2FP.F16.E5M2.UNPACK_B R29, R4 ;  /* 0x00000004ff1d723e */ /* 0x000fe400020004ff */
[----:B------:R-:W1:Y:S04]  /*7e120*/  LDSM.16.M88.4 R4, [R22+UR4+0x1000] ;  /* 0x001000041604783b */ /* 0x000e680008000200 */
[----:B0-----:R-:W-:Y:S04]  /*7e130*/  STL.64 [R1+0x1420], R8 ;  /* 0x0014200801007387 */ /* 0x001fe80000100a00 */
[----:B------:R-:W-:Y:S01]  /*7e140*/  STL.64 [R1+0x1428], R10 ;  /* 0x0014280a01007387 */ /* 0x000fe20000100a00 */
[----:B------:R-:W-:-:S03]  /*7e150*/  IMAD.MOV.U32 R32, RZ, RZ, R8 ;  /* 0x000000ffff207224 */ /* 0x000fc600078e0008 */
[----:B------:R-:W0:Y:S01]  /*7e160*/  LDSM.16.M88.4 R8, [R22+UR4+0xc00] ;  /* 0x000c00041608783b */ /* 0x000e220008000200 */
[----:B-1----:R-:W-:Y:S02]  /*7e170*/  IMAD.MOV.U32 R25, RZ, RZ, R4 ;  /* 0x000000ffff197224 */ /* 0x002fe400078e0004 */
[----:B------:R-:W-:Y:S01]  /*7e180*/  IMAD.MOV.U32 R24, RZ, RZ, R5 ;  /* 0x000000ffff187224 */ /* 0x000fe200078e0005 */
[----:B0-----:R-:W-:Y:S04]  /*7e190*/  STL.64 [R1+0x1430], R8 ;  /* 0x0014300801007387 */ /* 0x001fe80000100a00 */
[----:B------:R-:W-:Y:S04]  /*7e1a0*/  STL.64 [R1+0x1438], R10 ;  /* 0x0014380a01007387 */ /* 0x000fe80000100a00 */
[----:B------:R-:W-:Y:S04]  /*7e1b0*/  STL.64 [R1+0x1440], R4 ;  /* 0x0014400401007387 */ /* 0x000fe80000100a00 */
[----:B------:R-:W-:Y:S04]  /*7e1c0*/  STL.64 [R1+0x1448], R6 ;  /* 0x0014480601007387 */ /* 0x000fe80000100a00 */
[----:B------:R-:W0:Y:S01]  /*7e1d0*/  LDSM.16.M88.4 R4, [R22+UR4+0x1400] ;  /* 0x001400041604783b */ /* 0x000e220008000200 */
[----:B------:R-:W-:-:S02]  /*7e1e0*/  F2FP.F16.E5M2.UNPACK_B R30, R3 ;  /* 0x00000003ff1e723e */ /* 0x000fc400020004ff */
[----:B------:R-:W-:Y:S01]  /*7e1f0*/  F2FP.F16.E5M2.UNPACK_B R31, R2 ;  /* 0x00000002ff1f723e */ /* 0x000fe200020004ff */
[----:B------:R-:W-:Y:S02]  /*7e200*/  IMAD.MOV.U32 R3, RZ, RZ, R12 ;  /* 0x000000ffff037224 */ /* 0x000fe400078e000c */
[----:B------:R-:W-:Y:S01]  /*7e210*/  IMAD.MOV.U32 R2, RZ, RZ, R13 ;  /* 0x000000ffff027224 */ /* 0x000fe200078e000d */
[----:B0-----:R-:W-:Y:S04]  /*7e220*/  STL.64 [R1+0x1450], R4 ;  /* 0x0014500401007387 */ /* 0x001fe80000100a00 */
[----:B------:R0:W-:Y:S04]  /*7e230*/  STL.64 [R1+0x1458], R6 ;  /* 0x0014580601007387 */ /* 0x0001e80000100a00 */
[----:B------:R-:W-:Y:S04]  /*7e240*/  STL.64 [R1+0x1460], R12 ;  /* 0x0014600c01007387 */ /* 0x000fe80000100a00 */
[----:B------:R-:W-:Y:S04]  /*7e250*/  STL.64 [R1+0x1468], R14 ;  /* 0x0014680e01007387 */ /* 0x000fe80000100a00 */
[----:B------:R-:W1:Y:S01]  /*7e260*/  LDSM.16.M88.4 R12, [R22+UR4+0x1c00] ;  /* 0x001c0004160c783b */ /* 0x000e620008000200 */
[----:B0-----:R-:W-:-:S03]  /*7e270*/  IMAD.MOV.U32 R6, RZ, RZ, R5 ;  /* 0x000000ffff067224 */ /* 0x001fc600078e0005 */
[----:B-1----:R-:W-:Y:S01]  /*7e280*/  STL.64 [R1+0x1470], R12 ;  /* 0x0014700c01007387 */ /* 0x002fe20000100a00 */
[----:B------:R-:W-:-:S03]  /*7e290*/  IMAD.MOV.U32 R7, RZ, RZ, R12 ;  /* 0x000000ffff077224 */ /* 0x000fc600078e000c */
[----:B------:R-:W-:Y:S01]  /*7e2a0*/  STL.64 [R1+0x1478], R14 ;  /* 0x0014780e01007387 */ /* 0x000fe20000100a00 */
[----:B------:R-:W-:-:S03]  /*7e2b0*/  IMAD.MOV.U32 R5, RZ, RZ, R13 ;  /* 0x000000ffff057224 */ /* 0x000fc600078e000d */
[----:B------:R-:W0:Y:S04]  /*7e2c0*/  LDSM.16.M88.4 R12, [R22+UR4+0x2000] ;  /* 0x00200004160c783b */ /* 0x000e280008000200 */
[----:B0-----:R-:W-:Y:S01]  /*7e2d0*/  STL.64 [R1+0x1480], R12 ;  /* 0x0014800c01007387 */ /* 0x001fe20000100a00 */
[----:B------:R-:W-:-:S03]  /*7e2e0*/  IMAD.MOV.U32 R18, RZ, RZ, R12 ;  /* 0x000000ffff127224 */ /* 0x000fc600078e000c */
[----:B------:R-:W-:Y:S01]  /*7e2f0*/  STL.64 [R1+0x1488], R14 ;  /* 0x0014880e01007387 */ /* 0x000fe20000100a00 */
[----:B------:R-:W-:-:S03]  /*7e300*/  IMAD.MOV.U32 R19, RZ, RZ, R13 ;  /* 0x000000ffff137224 */ /* 0x000fc600078e000d */
[----:B------:R-:W0:Y:S04]  /*7e310*/  LDSM.16.M88.4 R12, [R22+UR4+0x2400] ;  /* 0x00240004160c783b */ /* 0x000e280008000200 */
[----:B0-----:R-:W-:Y:S04]  /*7e320*/  STL.64 [R1+0x1490], R12 ;  /* 0x0014900c01007387 */ /* 0x001fe80000100a00 */
[----:B------:R0:W-:Y:S04]  /*7e330*/  STL.64 [R1+0x1498], R14 ;  /* 0x0014980e01007387 */ /* 0x0001e80000100a00 */
[----:B------:R-:W-:Y:S04]  /*7e340*/  STL.64 [R1+0x14a0], R36 ;  /* 0x0014a02401007387 */ /* 0x000fe80000100a00 */
[----:B------:R-:W-:Y:S01]  /*7e350*/  STL.64 [R1+0x14a8], R38 ;  /* 0x0014a82601007387 */ /* 0x000fe20000100a00 */
[----:B0-----:R-:W-:-:S02]  /*7e360*/  IMAD.MOV.U32 R14, RZ, RZ, R36 ;  /* 0x000000ffff0e7224 */ /* 0x001fc400078e0024 */
[----:B------:R-:W-:Y:S02]  /*7e370*/  IMAD.MOV.U32 R15, RZ, RZ, R37 ;  /* 0x000000ffff0f7224 */ /* 0x000fe400078e0025 */
[----:B------:R-:W0:Y:S01]  /*7e380*/  LDSM.16.M88.4 R36, [R22+UR4+0x2c00] ;  /* 0x002c00041624783b */ /* 0x000e220008000200 */
[----:B------:R-:W-:Y:S02]  /*7e390*/  IMAD.MOV.U32 R16, RZ, RZ, R12 ;  /* 0x000000ffff107224 */ /* 0x000fe400078e000c */
[----:B------:R-:W-:Y:S01]  /*7e3a0*/  IMAD.MOV.U32 R17, RZ, RZ, R13 ;  /* 0x000000ffff117224 */ /* 0x000fe200078e000d */
[----:B0-----:R-:W-:Y:S01]  /*7e3b0*/  STL.64 [R1+0x14b0], R36 ;  /* 0x0014b02401007387 */ /* 0x001fe20000100a00 */
[----:B------:R-:W-:-:S03]  /*7e3c0*/  IMAD.MOV.U32 R12, RZ, RZ, R36 ;  /* 0x000000ffff0c7224 */ /* 0x000fc600078e0024 */
[----:B------:R-:W-:Y:S01]  /*7e3d0*/  STL.64 [R1+0x14b8], R38 ;  /* 0x0014b82601007387 */ /* 0x000fe20000100a00 */
[----:B------:R-:W-:-:S03]  /*7e3e0*/  IMAD.MOV.U32 R13, RZ, RZ, R37 ;  /* 0x000000ffff0d7224 */ /* 0x000fc600078e0025 */
[----:B------:R-:W0:Y:S01]  /*7e3f0*/  LDSM.16.M88.4 R36, [R22+UR4+0x3000] ;  /* 0x003000041624783b */ /* 0x000e220008000200 */
[----:B------:R-:W-:-:S03]  /*7e400*/  IMAD.MOV.U32 R11, RZ, RZ, R4 ;  /* 0x000000ffff0b7224 */ /* 0x000fc600078e0004 */
[----:B0-----:R-:W-:Y:S01]  /*7e410*/  STL.64 [R1+0x14c0], R36 ;  /* 0x0014c02401007387 */ /* 0x001fe20000100a00 */
[----:B------:R-:W-:-:S03]  /*7e420*/  IMAD.MOV.U32 R10, RZ, RZ, R36 ;  /* 0x000000ffff0a7224 */ /* 0x000fc600078e0024 */
[----:B------:R-:W-:Y:S01]  /*7e430*/  STL.64 [R1+0x14c8], R38 ;  /* 0x0014c82601007387 */ /* 0x000fe20000100a00 */
[----:B------:R-:W-:-:S03]  /*7e440*/  IMAD.MOV.U32 R4, RZ, RZ, R37 ;  /* 0x000000ffff047224 */ /* 0x000fc600078e0025 */
        /* <DEDUP_REMOVED lines=8> */
[C---:B------:R-:W-:Y:S01]  /*7e4d0*/  LOP3.LUT R20, R60.reuse, 0x7, RZ, 0xc0, !PT ;  /* 0x000000073c147812 */ /* 0x040fe200078ec0ff */
[----:B------:R-:W-:-:S04]  /*7e4e0*/  IMAD.SHL.U32 R21, R60, 0x2, RZ ;  /* 0x000000023c157824 */ /* 0x000fc800078e00ff */
[----:B------:R-:W-:Y:S01]  /*7e4f0*/  IMAD R20, R20, 0x90, RZ ;  /* 0x0000009014147824 */ /* 0x000fe200078e02ff */
[----:B0-----:R-:W-:Y:S04]  /*7e500*/  STL.64 [R1+0x14e0], R36 ;  /* 0x0014e02401007387 */ /* 0x001fe80000100a00 */
[----:B------:R-:W-:Y:S04]  /*7e510*/  STL.64 [R1+0x14e8], R38 ;  /* 0x0014e82601007387 */ /* 0x000fe80000100a00 */
[----:B------:R-:W0:Y:S01]  /*7e520*/  LDSM.16.M88.4 R36, [R22+UR4+0x3c00] ;  /* 0x003c00041624783b */ /* 0x000e220008000200 */
[----:B------:R-:W-:-:S04]  /*7e530*/  LOP3.LUT R20, R20, 0x30, R21, 0x78, !PT ;  /* 0x0000003014147812 */ /* 0x000fc800078e7815 */
[----:B------:R-:W-:-:S05]  /*7e540*/  LOP3.LUT R20, R20, 0x40, RZ, 0x3c, !PT ;  /* 0x0000004014147812 */ /* 0x000fca00078e3cff */
[----:B------:R-:W-:Y:S04]  /*7e550*/  LDSM.16.M88.4 R44, [R20+UR4] ;  /* 0x00000004142c783b */ /* 0x000fe80008000200 */
[----:B------:R-:W-:Y:S04]  /*7e560*/  LDSM.16.M88.4 R48, [R20+UR4+0x800] ;  /* 0x000800041430783b */ /* 0x000fe80008000200 */
[----:B0-----:R-:W-:Y:S01]  /*7e570*/  STL.64 [R1+0x14f0], R36 ;  /* 0x0014f02401007387 */ /* 0x001fe20000100a00 */
[----:B------:R-:W-:-:S03]  /*7e580*/  IMAD.MOV.U32 R40, RZ, RZ, R36 ;  /* 0x000000ffff287224 */ /* 0x000fc600078e0024 */
[----:B------:R-:W-:Y:S01]  /*7e590*/  STL.64 [R1+0x14f8], R38 ;  /* 0x0014f82601007387 */ /* 0x000fe20000100a00 */
[----:B------:R-:W-:-:S03]  /*7e5a0*/  IMAD.MOV.U32 R41, RZ, RZ, R37 ;  /* 0x000000ffff297224 */ /* 0x000fc600078e0025 */
[----:B------:R-:W0:Y:S04]  /*7e5b0*/  LDSM.16.M88.4 R36, [R20+UR4+0x400] ;  /* 0x000400041424783b */ /* 0x000e280008000200 */
[----:B0-----:R-:W-:Y:S04]  /*7e5c0*/  STL.64 [R1+0x1a80], R36 ;  /* 0x001a802401007387 */ /* 0x001fe80000100a00 */
[----:B------:R-:W-:Y:S04]  /*7e5d0*/  STL.64 [R1+0x1a70], R44 ;  /* 0x001a702c01007387 */ /* 0x000fe80000100a00 */
[----:B------:R-:W-:Y:S04]  /*7e5e0*/  STL.64 [R1+0x1a78], R46 ;  /* 0x001a782e01007387 */ /* 0x000fe80000100a00 */
[----:B------:R-:W0:Y:S04]  /*7e5f0*/  LDSM.16.M88.4 R44, [R20+UR4+0xc00] ;  /* 0x000c0004142c783b */ /* 0x000e280008000200 */
[----:B------:R-:W-:Y:S01]  /*7e600*/  STL.64 [R1+0x1a88], R38 ;  /* 0x001a882601007387 */ /* 0x000fe20000100a00 */
[----:B------:R-:W-:-:S03]  /*7e610*/  IMAD.MOV.U32 R60, RZ, RZ, R37 ;  /* 0x000000ffff3c7224 */ /* 0x000fc600078e0025 */
[----:B------:R-:W1:Y:S04]  /*7e620*/  LDSM.16.M88.4 R36, [R20+UR4+0x1000] ;  /* 0x001000041424783b */ /* 0x000e680008000200 */
[----:B------:R-:W-:Y:S04]  /*7e630*/  STL.64 [R1+0x1a90], R48 ;  /* 0x001a903001007387 */ /* 0x000fe80000100a00 */
[----:B------:R-:W-:Y:S04]  /*7e640*/  STL.64 [R1+0x1a98], R50 ;  /* 0x001a983201007387 */ /* 0x000fe80000100a00 */
[----:B------:R-:W2:Y:S04]  /*7e650*/  LDSM.16.M88.4 R48, [R20+UR4+0x1400] ;  /* 0x001400041430783b */ /* 0x000ea80008000200 */
[----:B0-----:R-:W-:Y:S04]  /*7e660*/  STL.64 [R1+0x1aa0], R44 ;  /* 0x001aa02c01007387 */ /* 0x001fe80000100a00 */
[----:B------:R-:W-:Y:S04]  /*7e670*/  STL.64 [R1+0x1aa8], R46 ;  /* 0x001aa82e01007387 */ /* 0x000fe80000100a00 */
[----:B------:R-:W0:Y:S04]  /*7e680*/  LDSM.16.M88.4 R44, [R20+UR4+0x1800] ;  /* 0x00180004142c783b */ /* 0x000e280008000200 */
[----:B-1----:R-:W-:Y:S04]  /*7e690*/  STL.64 [R1+0x1ab0], R36 ;  /* 0x001ab02401007387 */ /* 0x002fe80000100a00 */
[----:B------:R-:W-:Y:S04]  /*7e6a0*/  STL.64 [R1+0x1ab8], R38 ;  /* 0x001ab82601007387 */ /* 0x000fe80000100a00 */
[----:B------:R-:W1:Y:S04]  /*7e6b0*/  LDSM.16.M88.4 R36, [R20+UR4+0x1c00] ;  /* 0x001c00041424783b */ /* 0x000e680008000200 */
[----:B--2---:R-:W-:Y:S04]  /*7e6c0*/  STL.64 [R1+0x1ac0], R48 ;  /* 0x001ac03001007387 */ /* 0x004fe80000100a00 */
        /* <DEDUP_REMOVED lines=16> */
[----:B--2---:R-:W-:Y:S04]  /*7e7d0*/  STL.64 [R1+0x1b20], R48 ;  /* 0x001b203001007387 */ /* 0x004fe80000100a00 */
[----:B------:R-:W-:Y:S04]  /*7e7e0*/  STL.64 [R1+0x1b28], R50 ;  /* 0x001b283201007387 */ /* 0x000fe80000100a00 */
[----:B------:R-:W1:Y:S04]  /*7e7f0*/  LDSM.16.M88.4 R48, [R20+UR4+0x3400] ;  /* 0x003400041430783b */ /* 0x000e680008000200 */
[----:B0-----:R-:W-:Y:S04]  /*7e800*/  STL.64 [R1+0x1b30], R44 ;  /* 0x001b302c01007387 */ /* 0x001fe80000100a00 */
[----:B------:R-:W-:Y:S04]  /*7e810*/  STL.64 [R1+0x1b38], R46 ;  /* 0x001b382e01007387 */ /* 0x000fe80000100a00 */
[----:B------:R-:W-:Y:S04]  /*7e820*/  LDSM.16.M88.4 R44, [R20+UR4+0x3800] ;  /* 0x00380004142c783b */ /* 0x000fe80008000200 */
[----:B------:R-:W0:Y:S04]  /*7e830*/  LDSM.16.M88.4 R20, [R20+UR4+0x3c00] ;  /* 0x003c00041414783b */ /* 0x000e280008000200 */
[----:B-1----:R-:W-:Y:S04]  /*7e840*/  STL.64 [R1+0x1b40], R48 ;  /* 0x001b403001007387 */ /* 0x002fe80000100a00 */
[----:B------:R-:W-:Y:S01]  /*7e850*/  STL.64 [R1+0x1b48], R50 ;  /* 0x001b483201007387 */ /* 0x000fe20000100a00 */
[----:B------:R-:W-:-:S02]  /*7e860*/  F2FP.F16.E5M2.UNPACK_B R38, R42 ;  /* 0x0000002aff26723e */ /* 0x000fc400020004ff */
[----:B------:R-:W-:Y:S01]  /*7e870*/  F2FP.F16.E5M2.UNPACK_B R39, R43 ;  /* 0x0000002bff27723e */ /* 0x000fe200020004ff */
[----:B0-----:R-:W-:Y:S04]  /*7e880*/  STL.64 [R1+0x1b60], R20 ;  /* 0x001b601401007387 */ /* 0x001fe80000100a00 */
[----:B------:R0:W-:Y:S04]  /*7e890*/  STL.64 [R1+0x1b50], R44 ;  /* 0x001b502c01007387 */ /* 0x0001e80000100a00 */
[----:B------:R1:W-:Y:S04]  /*7e8a0*/  STL.64 [R1+0x1b58], R46 ;  /* 0x001b582e01007387 */ /* 0x0003e80000100a00 */
[----:B------:R2:W-:Y:S04]  /*7e8b0*/  STL.64 [R1+0x1b68], R22 ;  /* 0x001b681601007387 */ /* 0x0005e80000100a00 */
[----:B0-----:R-:W3:Y:S04]  /*7e8c0*/  LDL.LU.64 R44, [R1+0xf70] ;  /* 0x000f7000012c7983 */ /* 0x001ee80000300a00 */
[----:B-1----:R-:W3:Y:S04]  /*7e8d0*/  LDL.LU.64 R46, [R1+0xf78] ;  /* 0x000f7800012e7983 */ /* 0x002ee80000300a00 */
[----:B------:R-:W4:Y:S04]  /*7e8e0*/  LDL.LU.64 R20, [R1+0xf60] ;  /* 0x000f600001147983 */ /* 0x000f280000300a00 */
[----:B--2---:R-:W4:Y:S04]  /*7e8f0*/  LDL.LU.64 R22, [R1+0xf68] ;  /* 0x000f680001167983 */ /* 0x004f280000300a00 */
[----:B------:R0:W-:Y:S04]  /*7e900*/  STL [R1+0x8620], R61 ;  /* 0x0086203d01007387 */ /* 0x0001e80000100800 */
[----:B0-----:R-:W2:Y:S01]  /*7e910*/  LDL.LU R61, [R1+0x1424] ;  /* 0x00142400013d7983 */ /* 0x001ea20000300800 */
[----:B------:R-:W-:-:S02]  /*7e920*/  F2FP.F16.E5M2.UNPACK_B R36, R34 ;  /* 0x00000022ff24723e */ /* 0x000fc400020004ff */
[----:B------:R-:W-:Y:S01]  /*7e930*/  F2FP.F16.E5M2.UNPACK_B R37, R33 ;  /* 0x00000021ff25723e */ /* 0x000fe200020004ff */
[----:B------:R-:W-:Y:S04]  /*7e940*/  STL [R1+0x7710], R60 ;  /* 0x0077103c01007387 */ /* 0x000fe80000100800 */
[----:B------:R-:W-:Y:S04]  /*7e950*/  STL [R1+0x5974], R0 ;  /* 0x0059740001007387 */ /* 0x000fe80000100800 */
[----:B------:R-:W2:Y:S04]  /*7e960*/  LDL.LU.64 R52, [R1+0xf50] ;  /* 0x000f500001347983 */ /* 0x000ea80000300a00 */
[----:B------:R-:W2:Y:S01]  /*7e970*/  LDL.LU.64 R54, [R1+0xf58] ;  /* 0x000f580001367983 */ /* 0x000ea20000300a00 */
[----:B---3--:R-:W-:-:S15]  /*7e980*/  HMMA.16816.F32 R44, R28, R38, R44 ;  /* 0x000000261c2c723c */ /* 0x008fde000000182c */
[----:B------:R-:W-:-:S08]  /*7e990*/  NOP ;  /* 0x0000000000007918 */ /* 0x000fd00000000000 */
[----:B------:R-:W-:Y:S04]  /*7e9a0*/  STL.64 [R1+0x8d08], R46 ;  /* 0x008d082e01007387 */ /* 0x000fe80000100a00 */
[----:B------:R0:W-:Y:S04]  /*7e9b0*/  STL.64 [R1+0x8d00], R44 ;  /* 0x008d002c01007387 */ /* 0x0001e80000100a00 */
[----:B------:R-:W3:Y:S04]  /*7e9c0*/  LDL.LU.64 R56, [R1+0xf40] ;  /* 0x000f400001387983 */ /* 0x000ee80000300a00 */
[----:B------:R-:W3:Y:S01]  /*7e9d0*/  LDL.LU.64 R58, [R1+0xf48] ;  /* 0x000f4800013a7983 */ /* 0x000ee20000300a00 */
[----:B----4-:R-:W-:Y:S03]  /*7e9e0*/  HMMA.16816.F32 R48, R28, R36, R20 ;  /* 0x000000241c30723c */ /* 0x010fe60000001814 */
[----:B--2---:R-:W-:Y:S04]  /*7e9f0*/  STL [R1+0x8f00], R61 ;  /* 0x008f003d01007387 */ /* 0x004fe80000100800 */
[----:B------:R-:W2:Y:S04]  /*7ea00*/  LDL.LU.64 R20, [R1+0xf30] ;  /* 0x000f300001147983 */ /* 0x000ea80000300a00 */
[----:B------:R-:W2:Y:S04]  /*7ea10*/  LDL.LU.64 R22, [R1+0xf38] ;  /* 0x000f380001167983 */ /* 0x000ea80000300a00 */
[----:B0-----:R-:W4:Y:S04]  /*7ea20*/  LDL.LU.64 R44, [R1+0xf20] ;  /* 0x000f2000012c7983 */ /* 0x001f280000300a00 */
[----:B------:R-:W4:Y:S01]  /*7ea30*/  LDL.LU.64 R46, [R1+0xf28] ;  /* 0x000f2800012e7983 */ /* 0x000f220000300a00 */
[----:B------:R-:W-:-:S02]  /*7ea40*/  F2FP.F16.E5M2.UNPACK_B R34, R32 ;  /* 0x00000020ff22723e */ /* 0x000fc400020004ff */
[----:B------:R-:W-:Y:S02]  /*7ea50*/  F2FP.F16.E5M2.UNPACK_B R35, R61 ;  /* 0x0000003dff23723e */ /* 0x000fe400020004ff */
[----:B------:R-:W-:Y:S02]  /*7ea60*/  F2FP.F16.E5M2.UNPACK_B R32, R27 ;  /* 0x0000001bff20723e */ /* 0x000fe400020004ff */
[----:B------:R-:W-:-:S03]  /*7ea70*/  F2FP.F16.E5M2.UNPACK_B R33, R26 ;  /* 0x0000001aff21723e */ /* 0x000fc600020004ff */
[----:B------:R-:W-:Y:S01]  /*7ea80*/  HMMA.16816.F32 R52, R28, R34, R52 ;  /* 0x000000221c34723c */ /* 0x000fe20000001834 */
[----:B------:R-:W-:Y:S04]  /*7ea90*/  STL.64 [R1+0x8d18], R50 ;  /* 0x008d183201007387 */ /* 0x000fe80000100a00 */
[----:B------:R-:W-:-:S15]  /*7eaa0*/  STL.64 [R1+0x8d10], R48 ;  /* 0x008d103001007387 */ /* 0x000fde0000100a00 */
[----:B------:R-:W-:-:S03]  /*7eab0*/  NOP ;  /* 0x0000000000007918 */ /* 0x000fc60000000000 */
[----:B------:R-:W-:Y:S04]  /*7eac0*/  STL.64 [R1+0x8d28], R54 ;  /* 0x008d283601007387 */ /* 0x000fe80000100a00 */
[----:B------:R0:W-:Y:S01]  /*7ead0*/  STL.64 [R1+0x8d20], R52 ;  /* 0x008d203401007387 */ /* 0x0001e20000100a00 */
[----:B------:R-:W-:Y:S01]  /*7eae0*/  F2FP.F16.E5M2.UNPACK_B R26, R25 ;  /* 0x00000019ff1a723e */ /* 0x000fe200020004ff */
[----:B---3--:R-:W-:-:S15]  /*7eaf0*/  HMMA.16816.F32 R56, R28, R32, R56 ;  /* 0x000000201c38723c */ /* 0x008fde0000001838 */
[----:B------:R-:W-:-:S08]  /*7eb00*/  NOP ;  /* 0x0000000000007918 */ /* 0x000fd00000000000 */
[----:B------:R-:W-:Y:S04]  /*7eb10*/  STL.64 [R1+0x8d38], R58 ;  /* 0x008d383a01007387 */ /* 0x000fe80000100a00 */
[----:B------:R-:W-:Y:S04]  /*7eb20*/  STL.64 [R1+0x8d30], R56 ;  /* 0x008d303801007387 */ /* 0x000fe80000100a00 */
[----:B0-----:R-:W3:Y:S04]  /*7eb30*/  LDL.LU.64 R52, [R1+0xf10] ;  /* 0x000f100001347983 */ /* 0x001ee80000300a00 */
[----:B------:R-:W3:Y:S01]  /*7eb40*/  LDL.LU.64 R54, [R1+0xf18] ;  /* 0x000f180001367983 */ /* 0x000ee20000300a00 */
[----:B------:R-:W-:-:S07]  /*7eb50*/  F2FP.F16.E5M2.UNPACK_B R27, R24 ;  /* 0x00000018ff1b723e */ /* 0x000fce00020004ff */
[----:B--2---:R-:W-:Y:S01]  /*7eb60*/  HMMA.16816.F32 R20, R28, R26, R20 ;  /* 0x0000001a1c14723c */ /* 0x004fe20000001814 */
[----:B------:R-:W-:Y:S02]  /*7eb70*/  F2FP.F16.E5M2.UNPACK_B R24, R11 ;  /* 0x0000000bff18723e */ /* 0x000fe400020004ff */
[----:B------:R-:W-:-:S07]  /*7eb80*/  F2FP.F16.E5M2.UNPACK_B R25, R6 ;  /* 0x00000006ff19723e */ /* 0x000fce00020004ff */
[----:B----4-:R-:W-:-:S13]  /*7eb90*/  HMMA.16816.F32 R44, R28, R24, R44 ;  /* 0x000000181c2c723c */ /* 0x010fda000000182c */
[----:B------:R-:W-:Y:S04]  /*7eba0*/  STL.64 [R1], R20 ;  /* 0x0000001401007387 */ /* 0x000fe80000100a00 */
[----:B------:R0:W-:Y:S04]  /*7ebb0*/  STL.64 [R1+0x8], R22 ;  /* 0x0000081601007387 */ /* 0x0001e80000100a00 */
[----:B------:R-:W2:Y:S04]  /*7ebc0*/  LDL.LU.64 R48, [R1+0xf00] ;  /* 0x000f000001307983 */ /* 0x000ea80000300a00 */
[----:B------:R-:W2:Y:S04]  /*7ebd0*/  LDL.LU.64 R50, [R1+0xf08] ;  /* 0x000f080001327983 */ /* 0x000ea80000300a00 */
[----:B------:R-:W-:Y:S01]  /*7ebe0*/  STL.64 [R1+0x10], R44 ;  /* 0x0000102c01007387 */ /* 0x000fe20000100a00 */
[----:B0-----:R-:W-:-:S03]  /*7ebf0*/  F2FP.F16.E5M2.UNPACK_B R23, R2 ;  /* 0x00000002ff17723e */ /* 0x001fc600020004ff */
[----:B------:R0:W-:Y:S01]  /*7ec00*/  STL.64 [R1+0x18], R46 ;  /* 0x0000182e01007387 */ /* 0x0001e20000100a00 */
[----:B------:R-:W-:-:S03]  /*7ec10*/  F2FP.F16.E5M2.UNPACK_B R22, R3 ;  /* 0x00000003ff16723e */ /* 0x000fc600020004ff */
[----:B0-----:R-:W4:Y:S04]  /*7ec20*/  LDL.LU R46, [R1+0xd24] ;  /* 0x000d2400012e7983 */ /* 0x001f280000300800 */
[----:B------:R-:W4:Y:S04]  /*7ec30*/  LDL.LU R2, [R1+0xd20] ;  /* 0x000d200001027983 */ /* 0x000f280000300800 */
[----:B------:R-:W4:Y:S04]  /*7ec40*/  LDL.LU R47, [R1+0xd2c] ;  /* 0x000d2c00012f7983 */ /* 0x000f280000300800 */
[----:B------:R-:W4:Y:S04]  /*7ec50*/  LDL.LU R3, [R1+0xd28] ;  /* 0x000d280001037983 */ /* 0x000f280000300800 */
[----:B------:R-:W4:Y:S04]  /*7ec60*/  LDL.LU R6, [R1+0xd34] ;  /* 0x000d340001067983 */ /* 0x000f280000300800 */
[----:B------:R-:W4:Y:S04]  /*7ec70*/  LDL.LU R11, [R1+0xd30] ;  /* 0x000d3000010b7983 */ /* 0x000f280000300800 */
[----:B------:R-:W-:Y:S04]  /*7ec80*/  STL.64 [R1+0x9148], R26 ;  /* 0x0091481a01007387 */ /* 0x000fe80000100a00 */
[----:B------:R0:W-:Y:S04]  /*7ec90*/  STL.64 [R1+0x9140], R24 ;  /* 0x0091401801007387 */ /* 0x0001e80000100a00 */
[----:B0-----:R-:W4:Y:S04]  /*7eca0*/  LDL.LU.64 R24, [R1+0xef0] ;  /* 0x000ef00001187983 */ /* 0x001f280000300a00 */
[----:B------:R-:W4:Y:S01]  /*7ecb0*/  LDL.LU.64 R26, [R1+0xef8] ;  /* 0x000ef800011a7983 */ /* 0x000f220000300a00 */
[----:B---3--:R-:W-:Y:S03]  /*7ecc0*/  HMMA.16816.F32 R56, R28, R22, R52 ;  /* 0x000000161c38723c */ /* 0x008fe60000001834 */
[----:B------:R-:W3:Y:S04]  /*7ecd0*/  LDL.LU.64 R52, [R1+0xee0] ;  /* 0x000ee00001347983 */ /* 0x000ee80000300a00 */
[----:B------:R-:W3:Y:S01]  /*7ece0*/  LDL.LU.64 R54, [R1+0xee8] ;  /* 0x000ee80001367983 */ /* 0x000ee20000300a00 */
[----:B------:R-:W-:-:S02]  /*7ecf0*/  F2FP.F16.E5M2.UNPACK_B R20, R7 ;  /* 0x00000007ff14723e */ /* 0x000fc400020004ff */
[----:B------:R-:W-:-:S13]  /*7ed00*/  F2FP.F16.E5M2.UNPACK_B R21, R5 ;  /* 0x00000005ff15723e */ /* 0x000fda00020004ff */
[----:B------:R-:W-:Y:S04]  /*7ed10*/  STL.64 [R1+0x20], R56 ;  /* 0x0000203801007387 */ /* 0x000fe80000100a00 */
[----:B------:R2:W-:Y:S01]  /*7ed20*/  STL.64 [R1+0x28], R58 ;  /* 0x0000283a01007387 */ /* 0x0005e20000100a00 */
[----:B------:R-:W-:-:S03]  /*7ed30*/  F2FP.F16.E5M2.UNPACK_B R18, R18 ;  /* 0x00000012ff12723e */ /* 0x000fc600020004ff */
[----:B------:R-:W3:Y:S01]  /*7ed40*/  LDL.LU R5, [R1+0xd3c] ;  /* 0x000d3c0001057983 */ /* 0x000ee20000300800 */
[----:B------:R-:W-:-:S03]  /*7ed50*/  F2FP.F16.E5M2.UNPACK_B R19, R19 ;  /* 0x00000013ff13723e */ /* 0x000fc600020004ff */
[----:B------:R-:W3:Y:S01]  /*7ed60*/  LDL.LU R7, [R1+0xd38] ;  /* 0x000d380001077983 */ /* 0x000ee20000300800 */
[----:B--2---:R-:W-:Y:S03]  /*7ed70*/  HMMA.16816.F32 R56, R28, R20, R48 ;  /* 0x000000141c38723c */ /* 0x004fe60000001830 */
[----:B------:R-:W2:Y:S04]  /*7ed80*/  LDL.LU.64 R48, [R1+0xed0] ;  /* 0x000ed00001307983 */ /* 0x000ea80000300a00 */
[----:B------:R-:W2:-:S15]  /*7ed90*/  LDL.LU.64 R50, [R1+0xed8] ;  /* 0x000ed80001327983 */ /* 0x000e9e0000300a00 */
[----:B------:R-:W-:-:S01]  /*7eda0*/  NOP ;  /* 0x0000000000007918 */ /* 0x000fc20000000000 */
[----:B------:R-:W-:Y:S04]  /*7edb0*/  STL.64 [R1+0x30], R56 ;  /* 0x0000303801007387 */ /* 0x000fe80000100a00 */
[----:B------:R-:W-:Y:S04]  /*7edc0*/  STL.64 [R1+0x38], R58 ;  /* 0x0000383a01007387 */ /* 0x000fe80000100a00 */
[----:B------:R-:W2:Y:S04]  /*7edd0*/  LDL R0, [R1+0x14e0] ;  /* 0x0014e00001007983 */ /* 0x000ea80000100800 */
[----:B------:R-:W2:Y:S04]  /*7ede0*/  LDL R60, [R1+0x14e4] ;  /* 0x0014e400013c7983 */ /* 0x000ea80000100800 */
[----:B------:R-:W-:Y:S04]  /*7edf0*/  STL.64 [R1+0x9138], R22 ;  /* 0x0091381601007387 */ /* 0x000fe80000100a00 */
[----:B------:R4:W-:Y:S01]  /*7ee00*/  STL.64 [R1+0x9130], R20 ;  /* 0x0091301401007387 */ /* 0x0009e20000100a00 */
[----:B------:R-:W-:-:S02]  /*7ee10*/  F2FP.F16.E5M2.UNPACK_B R16, R16 ;  /* 0x00000010ff10723e */ /* 0x000fc400020004ff */
[----:B------:R-:W-:Y:S01]  /*7ee20*/  F2FP.F16.E5M2.UNPACK_B R17, R17 ;  /* 0x00000011ff11723e */ /* 0x000fe200020004ff */
[----:B----4-:R-:W-:Y:S01]  /*7ee30*/  HMMA.16816.F32 R20, R28, R18, R24 ;  /* 0x000000121c14723c */ /* 0x010fe20000001818 */
[----:B------:R-:W4:Y:S04]  /*7ee40*/  LDL.LU.64 R24, [R1+0xf80] ;  /* 0x000f800001187983 */ /* 0x000f280000300a00 */
[----:B------:R-:W4:-:S15]  /*7ee50*/  LDL.LU.64 R26, [R1+0xf88] ;  /* 0x000f8800011a7983 */ /* 0x000f1e0000300a00 */
[----:B------:R-:W-:-:S03]  /*7ee60*/  NOP ;  /* 0x0000000000007918 */ /* 0x000fc60000000000 */
[----:B------:R-:W-:Y:S04]  /*7ee70*/  STL.64 [R1+0x40], R20 ;  /* 0x0000401401007387 */ /* 0x000fe80000100a00 */
[----:B------:R3:W-:Y:S04]  /*7ee80*/  STL.64 [R1+0x48], R22 ;  /* 0x0000481601007387 */ /* 0x0007e80000100a00 */
[----:B------:R-:W-:Y:S04]  /*7ee90*/  STL.64 [R1+0x9118], R18 ;  /* 0x0091181201007387 */ /* 0x000fe80000100a00 */
[----:B------:R-:W-:Y:S01]  /*7eea0*/  STL.64 [R1+0x9110], R16 ;  /* 0x0091101001007387 */ /* 0x000fe20000100a00 */
[----:B---3--:R-:W-:-:S15]  /*7eeb0*/  HMMA.16816.F32 R20, R28, R16, R52 ;  /* 0x000000101c14723c */ /* 0x008fde0000001834 */
[----:B------:R-:W-:-:S08]  /*7eec0*/  NOP ;  /* 0x0000000000007918 */ /* 0x000fd00000000000 */
[----:B------:R0:W-:Y:S04]  /*7eed0*/  STL.64 [R1+0x50], R20 ;  /* 0x0000501401007387 */ /* 0x0001e80000100a00 */
[----:B------:R1:W-:Y:S04]  /*7eee0*/  STL.64 [R1+0x58], R22 ;  /* 0x0000581601007387 */ /* 0x0003e80000100a00 */
[----:B0-----:R-:W3:Y:S04]  /*7eef0*/  LDL.LU.64 R20, [R1+0xfc0] ;  /* 0x000fc00001147983 */ /* 0x001ee80000300a00 */
[----:B-1----:R-:W3:Y:S01]  /*7ef00*/  LDL.LU.64 R22, [R1+0xfc8] ;  /* 0x000fc80001167983 */ /* 0x002ee20000300a00 */
[----:B------:R-:W-:-:S02]  /*7ef10*/  F2FP.F16.E5M2.UNPACK_B R14, R14 ;  /* 0x0000000eff0e723e */ /* 0x000fc400020004ff */
[----:B------:R-:W-:-:S07]  /*7ef20*/  F2FP.F16.E5M2.UNPACK_B R15, R15 ;  /* 0x0000000fff0f723e */ /* 0x000fce00020004ff */
[----:B--2---:R-:W-:Y:S01]  /*7ef30*/  HMMA.16816.F32 R16, R28, R14, R48 ;  /* 0x0000000e1c10723c */ /* 0x004fe20000001830 */
[----:B------:R-:W-:Y:S01]  /*7ef40*/  F2FP.F16.E5M2.UNPACK_B R12, R12 ;  /* 0x0000000cff0c723e */ /* 0x000fe200020004ff */
[----:B------:R-:W-:Y:S01]  /*7ef50*/  IMAD R6, R11, 0x100, R6 ;  /* 0x000001000b067824 */ /* 0x000fe200078e0206 */
[----:B------:R-:W-:Y:S02]  /*7ef60*/  F2FP.F16.E5M2.UNPACK_B R13, R13 ;  /* 0x0000000dff0d723e */ /* 0x000fe400020004ff */
[----:B------:R-:W-:Y:S02]  /*7ef70*/  F2FP.F16.E5M2.UNPACK_B R10, R10 ;  /* 0x0000000aff0a723e */ /* 0x000fe400020004ff */
[----:B------:R-:W-:-:S15]  /*7ef80*/  F2FP.F16.E5M2.UNPACK_B R11, R4 ;  /* 0x00000004ff0b723e */ /* 0x000fde00020004ff */
[----:B------:R-:W-:-:S01]  /*7ef90*/  NOP ;  /* 0x0000000000007918 */ /* 0x000fc20000000000 */
[----:B------:R0:W-:Y:S04]  /*7efa0*/  STL.64 [R1+0x60], R16 ;  /* 0x0000601001007387 */ /* 0x0001e80000100a00 */
[----:B------:R1:W-:Y:S04]  /*7efb0*/  STL.64 [R1+0x68], R18 ;  /* 0x0000681201007387 */ /* 0x0003e80000100a00 */
[----:B0-----:R-:W2:Y:S04]  /*7efc0*/  LDL.LU.64 R16, [R1+0xfb0] ;  /* 0x000fb00001107983 */ /* 0x001ea80000300a00 */
[----:B-1----:R-:W2:Y:S04]  /*7efd0*/  LDL.LU.64 R18, [R1+0xfb8] ;  /* 0x000fb80001127983 */ /* 0x002ea80000300a00 */
[----:B------:R-:W-:Y:S04]  /*7efe0*/  STL.64 [R1+0x9128], R14 ;  /* 0x0091280e01007387 */ /* 0x000fe80000100a00 */
[----:B------:R3:W-:Y:S01]  /*7eff0*/  STL.64 [R1+0x9120], R12 ;  /* 0x0091200c01007387 */ /* 0x0007e20000100a00 */
[----:B----4-:R-:W-:-:S15]  /*7f000*/  HMMA.16816.F32 R24, R28, R12, R24 ;  /* 0x0000000c1c18723c */ /* 0x010fde0000001818 */
[----:B------:R-:W-:-:S08]  /*7f010*/  NOP ;  /* 0x0000000000007918 */ /* 0x000fd00000000000 */
[----:B------:R0:W-:Y:S04]  /*7f020*/  STL.64 [R1+0x70], R24 ;  /* 0x0000701801007387 */ /* 0x0001e80000100a00 */
[----:B------:R1:W-:Y:S01]  /*7f030*/  STL.64 [R1+0x78], R26 ;  /* 0x0000781a01007387 */ /* 0x0003e20000100a00 */
[----:B---3--:R-:W-:-:S15]  /*7f040*/  HMMA.16816.F32 R12, R28, R10, R20 ;  /* 0x0000000a1c0c723c */ /* 0x008fde0000001814 */
[----:B------:R-:W-:-:S08]  /*7f050*/  NOP ;  /* 0x0000000000007918 */ /* 0x000fd00000000000 */
[----:B------:R-:W-:Y:S04]  /*7f060*/  STL.64 [R1+0x80], R12 ;  /* 0x0000800c01007387 */ /* 0x000fe80000100a00 */
[----:B------:R2:W-:Y:S04]  /*7f070*/  STL.64 [R1+0x88], R14 ;  /* 0x0000880e01007387 */ /* 0x0005e80000100a00 */
[----:B0-----:R-:W3:Y:S04]  /*7f080*/  LDL.LU.64 R24, [R1+0xf90] ;  /* 0x000f900001187983 */ /* 0x001ee80000300a00 */
[----:B-1----:R-:W3:Y:S01]  /*7f090*/  LDL.LU.64 R26, [R1+0xf98] ;  /* 0x000f9800011a7983 */ /* 0x002ee20000300a00 */
[----:B------:R-:W-:-:S02]  /*7f0a0*/  F2FP.F16.E5M2.UNPACK_B R8, R8 ;  /* 0x00000008ff08723e */ /* 0x000fc400020004ff */
[----:B------:R-:W-:-:S07]  /*7f0b0*/  F2FP.F16.E5M2.UNPACK_B R9, R9 ;  /* 0x00000009ff09723e */ /* 0x000fce00020004ff */
[----:B--2---:R-:W-:Y:S01]  /*7f0c0*/  HMMA.16816.F32 R12, R28, R8, R16 ;  /* 0x000000081c0c723c */ /* 0x004fe20000001810 */
[----:B------:R-:W-:Y:S02]  /*7f0d0*/  IMAD R2, R2, 0x100, R46 ;  /* 0x0000010002027824 */ /* 0x000fe400078e022e */
[----:B------:R-:W-:Y:S02]  /*7f0e0*/  IMAD R3, R3, 0x100, R47 ;  /* 0x0000010003037824 */ /* 0x000fe400078e022f */
[----:B------:R-:W-:Y:S01]  /*7f0f0*/  IMAD R7, R7, 0x100, R5 ;  /* 0x0000010007077824 */ /* 0x000fe200078e0205 */
[----:B------:R-:W-:Y:S02]  /*7f100*/  F2FP.F16.E5M2.UNPACK_B R4, R2 ;  /* 0x00000002ff04723e */ /* 0x000fe400020004ff */
[----:B------:R-:W-:Y:S02]  /*7f110*/  F2FP.F16.E5M2.UNPACK_B R5, R3 ;  /* 0x00000003ff05723e */ /* 0x000fe400020004ff */
[----:B------:R-:W-:-:S02]  /*7f120*/  F2FP.F16.E5M2.UNPACK_B R2, R0 ;  /* 0x00000000ff02723e */ /* 0x000fc400020004ff */
[----:B------:R-:W-:-:S11]  /*7f130*/  F2FP.F16.E5M2.UNPACK_B R3, R60 ;  /* 0x0000003cff03723e */ /* 0x000fd600020004ff */
[----:B------:R0:W-:Y:S04]  /*7f140*/  STL.64 [R1+0x3d0], R12 ;  /* 0x0003d00c01007387 */ /* 0x0001e80000100a00 */
[----:B------:R1:W-:Y:S04]  /*7f150*/  STL.64 [R1+0x3d8], R14 ;  /* 0x0003d80e01007387 */ /* 0x0003e80000100a00 */
[----:B------:R-:W2:Y:S04]  /*7f160*/  LDL.LU.64 R20, [R1+0xec0] ;  /* 0x000ec00001147983 */ /* 0x000ea80000300a00 */
[----:B------:R-:W2:Y:S04]  /*7f170*/  LDL.LU.64 R22, [R1+0xec8] ;  /* 0x000ec80001167983 */ /* 0x000ea80000300a00 */
[----:B------:R-:W4:Y:S04]  /*7f180*/  LDL.LU.64 R52, [R1+0xeb0] ;  /* 0x000eb00001347983 */ /* 0x000f280000300a00 */
[----:B------:R-:W4:Y:S04]  /*7f190*/  LDL.LU.64 R54, [R1+0xeb8] ;  /* 0x000eb80001367983 */ /* 0x000f280000300a00 */
[----:B------:R-:W4:Y:S04]  /*7f1a0*/  LDL.LU.64 R16, [R1+0xea0] ;  /* 0x000ea00001107983 */ /* 0x000f280000300a00 */
[----:B------:R-:W4:Y:S04]  /*7f1b0*/  LDL.LU.64 R18, [R1+0xea8] ;  /* 0x000ea80001127983 */ /* 0x000f280000300a00 */
[----:B0-----:R-:W4:Y:S04]  /*7f1c0*/  LDL.LU.64 R12, [R1+0xe90] ;  /* 0x000e9000010c7983 */ /* 0x001f280000300a00 */
[----:B-1----:R-:W4:Y:S04]  /*7f1d0*/  LDL.LU.64 R14, [R1+0xe98] ;  /* 0x000e9800010e7983 */ /* 0x002f280000300a00 */
[----:B------:R-:W4:Y:S04]  /*7f1e0*/  LDL.LU R51, [R1+0x1854] ;  /* 0x0018540001337983 */ /* 0x000f280000300800 */
[----:B------:R-:W4:Y:S04]  /*7f1f0*/  LDL.LU R61, [R1+0x1850] ;  /* 0x00185000013d7983 */ /* 0x000f280000300800 */
[----:B------:R-:W4:Y:S04]  /*7f200*/  LDL.LU R44, [R1+0x185c] ;  /* 0x00185c00012c7983 */ /* 0x000f280000300800 */
[----:B------:R-:W4:Y:S04]  /*7f210*/  LDL.LU R45, [R1+0x1858] ;  /* 0x00185800012d7983 */ /* 0x000f280000300800 */
[----:B------:R-:W4:Y:S04]  /*7f220*/  LDL.LU R46, [R1+0x1864] ;  /* 0x00186400012e7983 */ /* 0x000f280000300800 */
[----:B------:R-:W4:Y:S04]  /*7f230*/  LDL.LU R47, [R1+0x1860] ;  /* 0x00186000012f7983 */ /* 0x000f280000300800 */
[----:B------:R-:W4:Y:S04]  /*7f240*/  LDL.LU R0, [R1+0x186c] ;  /* 0x00186c0001007983 */ /* 0x000f280000300800 */
[----:B------:R-:W4:Y:S01]  /*7f250*/  LDL.LU R60, [R1+0x1868] ;  /* 0x00186800013c7983 */ /* 0x000f220000300800 */
[----:B---3--:R-:W-:Y:S03]  /*7f260*/  HMMA.16816.F32 R56, R28, R2, R24 ;  /* 0x000000021c38723c */ /* 0x008fe60000001818 */
[----:B------:R-:W3:-:S15]  /*7f270*/  LDL.LU.64 R24, [R1+0xe80] ;  /* 0x000e800001187983 */ /* 0x000ede0000300a00 */
[----:B------:R-:W-:-:S05]  /*7f280*/  NOP ;  /* 0x0000000000007918 */ /* 0x000fca0000000000 */
[----:B------:R-:W-:Y:S04]  /*7f290*/  STL.64 [R1+0x3c0], R56 ;  /* 0x0003c03801007387 */ /* 0x000fe80000100a00 */
[----:B------:R-:W-:Y:S04]  /*7f2a0*/  STL.64 [R1+0x3c8], R58 ;  /* 0x0003c83a01007387 */ /* 0x000fe80000100a00 */
[----:B------:R-:W3:Y:S01]  /*7f2b0*/  LDL.LU.64 R26, [R1+0xe88] ;  /* 0x000e8800011a7983 */ /* 0x000ee20000300a00 */
[----:B------:R-:W-:Y:S02]  /*7f2c0*/  F2FP.F16.E5M2.UNPACK_B R40, R40 ;  /* 0x00000028ff28723e */ /* 0x000fe400020004ff */
[----:B------:R-:W-:-:S02]  /*7f2d0*/  F2FP.F16.E5M2.UNPACK_B R41, R41 ;  /* 0x00000029ff29723e */ /* 0x000fc400020004ff */
[----:B------:R-:W-:Y:S02]  /*7f2e0*/  F2FP.F16.E5M2.UNPACK_B R6, R6 ;  /* 0x00000006ff06723e */ /* 0x000fe400020004ff */
[----:B------:R-:W-:-:S03]  /*7f2f0*/  F2FP.F16.E5M2.UNPACK_B R7, R7 ;  /* 0x00000007ff07723e */ /* 0x000fc600020004ff */
[----:B--2---:R-:W-:Y:S06]  /*7f300*/  HMMA.16816.F32 R20, R28, R40, R20 ;  /* 0x000000281c14723c */ /* 0x004fec0000001814 */
[C---:B----4-:R-:W-:Y:S06]  /*7f310*/  HMMA.16816.F32 R52, R4.reuse, R38, R52 ;  /* 0x000000260434723c */ /* 0x050fec0000001834 */
[C---:B------:R-:W-:Y:S06]  /*7f320*/  HMMA.16816.F32 R28, R4.reuse, R36, R16 ;  /* 0x00000024041c723c */ /* 0x040fec0000001810 */
[C---:B------:R-:W-:Y:S05]  /*7f330*/  HMMA.16816.F32 R16, R4.reuse, R34, R12 ;  /* 0x000000220410723c */ /* 0x040fea000000180c */
[----:B------:R0:W-:Y:S04]  /*7f340*/  STL.64 [R1+0x350], R20 ;  /* 0x0003501401007387 */ /* 0x0001e80000100a00 */
[----:B------:R1:W-:Y:S04]  /*7f350*/  STL.64 [R1+0x358], R22 ;  /* 0x0003581601007387 */ /* 0x0003e80000100a00 */
[----:B0-----:R-:W2:Y:S04]  /*7f360*/  LDL.LU.64 R20, [R1+0xe70] ;  /* 0x000e700001147983 */ /* 0x001ea80000300a00 */
[----:B-1----:R-:W2:Y:S04]  /*7f370*/  LDL.LU.64 R22, [R1+0xe78] ;  /* 0x000e780001167983 */ /* 0x002ea80000300a00 */
[----:B------:R-:W-:Y:S04]  /*7f380*/  STL.64 [R1+0x9108], R42 ;  /* 0x0091082a01007387 */ /* 0x000fe80000100a00 */
[----:B------:R0:W-:Y:S04]  /*7f390*/  STL.64 [R1+0x9100], R40 ;  /* 0x0091002801007387 */ /* 0x0001e80000100a00 */
[----:B0-----:R-:W4:Y:S04]  /*7f3a0*/  LDL.LU.64 R40, [R1+0x1180] ;  /* 0x0011800001287983 */ /* 0x001f280000300a00 */
[----:B------:R-:W4:Y:S04]  /*7f3b0*/  LDL.LU.64 R42, [R1+0x1188] ;  /* 0x00118800012a7983 */ /* 0x000f280000300a00 */
[----:B------:R-:W-:Y:S04]  /*7f3c0*/  STL.64 [R1+0x340], R52 ;  /* 0x0003403401007387 */ /* 0x000fe80000100a00 */
[----:B------:R-:W-:Y:S04]  /*7f3d0*/  STL.64 [R1+0x348], R54 ;  /* 0x0003483601007387 */ /* 0x000fe80000100a00 */
[----:B------:R-:W4:Y:S04]  /*7f3e0*/  LDL.LU.64 R12, [R1+0x1170] ;  /* 0x00117000010c7983 */ /* 0x000f280000300a00 */
[----:B------:R-:W-:Y:S04]  /*7f3f0*/  STL.64 [R1+0x330], R28 ;  /* 0x0003301c01007387 */ /* 0x000fe80000100a00 */
[----:B------:R-:W-:Y:S04]  /*7f400*/  STL.64 [R1+0x338], R30 ;  /* 0x0003381e01007387 */ /* 0x000fe80000100a00 */
[----:B------:R-:W4:Y:S04]  /*7f410*/  LDL.LU.64 R14, [R1+0x1178] ;  /* 0x00117800010e7983 */ /* 0x000f280000300a00 */
[----:B------:R0:W-:Y:S04]  /*7f420*/  STL.64 [R1+0x320], R16 ;  /* 0x0003201001007387 */ /* 0x0001e80000100a00 */
[----:B------:R1:W-:Y:S04]  /*7f430*/  STL.64 [R1+0x328], R18 ;  /* 0x0003281201007387 */ /* 0x0003e80000100a00 */
[----:B0-----:R-:W4:Y:S04]  /*7f440*/  LDL.LU.64 R16, [R1+0x1160] ;  /* 0x0011600001107983 */ /* 0x001f280000300a00 */
[----:B-1----:R-:W4:Y:S04]  /*7f450*/  LDL.LU.64 R18, [R1+0x1168] ;  /* 0x0011680001127983 */ /* 0x002f280000300a00 */
[----:B------:R-:W4:Y:S04]  /*7f460*/  LDL.LU.64 R56, [R1+0x1140] ;  /* 0x0011400001387983 */ /* 0x000f280000300a00 */
[----:B------:R-:W4:Y:S04]  /*7f470*/  LDL.LU.64 R58, [R1+0x1148] ;  /* 0x00114800013a7983 */ /* 0x000f280000300a00 */
[----:B------:R-:W4:Y:S04]  /*7f480*/  LDL.LU.64 R52, [R1+0x1130] ;  /* 0x0011300001347983 */ /* 0x000f280000300a00 */
[----:B------:R-:W4:Y:S04]  /*7f490*/  LDL.LU.64 R54, [R1+0x1138] ;  /* 0x0011380001367983 */ /* 0x000f280000300a00 */
[----:B------:R-:W4:Y:S04]  /*7f4a0*/  LDL.LU.64 R28, [R1+0x1120] ;  /* 0x00112000011c7983 */ /* 0x000f280000300a00 */
[----:B------:R-:W4:Y:S01]  /*7f4b0*/  LDL.LU.64 R30, [R1+0x1128] ;  /* 0x00112800011e7983 */ /* 0x000f220000300a00 */
[----:B---3--:R-:W-:-:S15]  /*7f4c0*/  HMMA.16816.F32 R24, R4, R32, R24 ;  /* 0x000000200418723c */ /* 0x008fde0000001818 */
[----:B------:R-:W-:-:S08]  /*7f4d0*/  NOP ;  /* 0x0000000000007918 */ /* 0x000fd00000000000 */
[----:B------:R-:W-:Y:S04]  /*7f4e0*/  STL.64 [R1+0x310], R24 ;  /* 0x0003101801007387 */ /* 0x000fe80000100a00 */
[----:B------:R0:W-:Y:S04]  /*7f4f0*/  STL.64 [R1+0x318], R26 ;  /* 0x0003181a01007387 */ /* 0x0001e80000100a00 */
[----:B0-----:R-:W2:Y:S04]  /*7f500*/  LDL.LU.64 R26, [R1+0x9148] ;  /* 0x00914800011a7983 */ /* 0x001ea80000300a00 */
[----:B------:R-:W4:Y:S01]  /*7f510*/  LDL.LU.64 R24, [R1+0x9140] ;  /* 0x0091400001187983 */ /* 0x000f220000300a00 */
[----:B--2---:R-:W-:-:S15]  /*7f520*/  HMMA.16816.F32 R20, R4, R26, R20 ;  /* 0x0000001a0414723c */ /* 0x004fde0000001814 */
[----:B------:R-:W-:-:S08]  /*7f530*/  NOP ;  /* 0x0000000000007918 */ /* 0x000fd00000000000 */
[----:B------:R-:W-:Y:S04]  /*7f540*/  STL.64 [R1+0x300], R20 ;  /* 0x0003001401007387 */ /* 0x000fe80000100a00 */
[----:B------:R0:W-:Y:S04]  /*7f550*/  STL.64 [R1+0x308], R22 ;  /* 0x0003081601007387 */ /* 0x0001e80000100a00 */
[----:B0-----:R-:W2:Y:S04]  /*7f560*/  LDL.LU.64 R22, [R1+0x9138] ;  /* 0x0091380001167983 */ /* 0x001ea80000300a00 */
[----:B------:R-:W3:Y:S01]  /*7f570*/  LDL.LU.64 R20, [R1+0x9130] ;  /* 0x0091300001147983 */ /* 0x000ee20000300a00 */
[----:B----4-:R-:W-:-:S15]  /*7f580*/  HMMA.16816.F32 R40, R4, R24, R40 ;  /* 0x000000180428723c */ /* 0x010fde0000001828 */
[----:B------:R-:W-:-:S08]  /*7f590*/  NOP ;  /* 0x0000000000007918 */ /* 0x000fd00000000000 */
[----:B------:R0:W-:Y:S04]  /*7f5a0*/  STL.64 [R1+0x2f0], R40 ;  /* 0x0002f02801007387 */ /* 0x0001e80000100a00 */
[----:B------:R1:W-:Y:S04]  /*7f5b0*/  STL.64 [R1+0x2f8], R42 ;  /* 0x0002f82a01007387 */ /* 0x0003e80000100a00 */
[----:B0-----:R-:W4:Y:S04]  /*7f5c0*/  LDL.LU.64 R40, [R1+0x13a0] ;  /* 0x0013a00001287983 */ /* 0x001f280000300a00 */
[----:B-1----:R-:W4:Y:S04]  /*7f5d0*/  LDL.LU.64 R42, [R1+0x13a8] ;  /* 0x0013a800012a7983 */ /* 0x002f280000300a00 */
[----:B------:R-:W-:Y:S04]  /*7f5e0*/  STL.64 [R1+0x90f8], R26 ;  /* 0x0090f81a01007387 */ /* 0x000fe80000100a00 */
[----:B------:R0:W-:Y:S04]  /*7f5f0*/  STL.64 [R1+0x90f0], R24 ;  /* 0x0090f01801007387 */ /* 0x0001e80000100a00 */
[----:B0-----:R-:W4:Y:S04]  /*7f600*/  LDL.LU.64 R24, [R1+0x1150] ;  /* 0x0011500001187983 */ /* 0x001f280000300a00 */
[----:B------:R-:W4:Y:S01]  /*7f610*/  LDL.LU.64 R26, [R1+0x1158] ;  /* 0x00115800011a7983 */ /* 0x000f220000300a00 */
[C---:B--2---:R-:W-:Y:S06]  /*7f620*/  HMMA.16816.F32 R12, R4.reuse, R22, R12 ;  /* 0x00000016040c723c */ /* 0x044fec000000180c */
[----:B---3--:R-:W-:-:S15]  /*7f630*/  HMMA.16816.F32 R16, R4, R20, R16 ;  /* 0x000000140410723c */ /* 0x008fde0000001810 */
[----:B------:R-:W-:-:S02]  /*7f640*/  NOP ;  /* 0x0000000000007918 */ /* 0x000fc40000000000 */
[----:B------:R-:W-:Y:S04]  /*7f650*/  STL.64 [R1+0x2e0], R12 ;  /* 0x0002e00c01007387 */ /* 0x000fe80000100a00 */
[----:B------:R0:W-:Y:S04]  /*7f660*/  STL.64 [R1+0x2e8], R14 ;  /* 0x0002e80e01007387 */ /* 0x0001e80000100a00 */
[----:B0-----:R-:W2:Y:S04]  /*7f670*/  LDL.LU.64 R14, [R1+0x9128] ;  /* 0x00912800010e7983 */ /* 0x001ea80000300a00 */
[----:B------:R-:W3:Y:S04]  /*7f680*/  LDL.LU.64 R12, [R1+0x9120] ;  /* 0x00912000010c7983 */ /* 0x000ee80000300a00 */
[----:B------:R-:W-:Y:S04]  /*7f690*/  STL.64 [R1+0x2d0], R16 ;  /* 0x0002d01001007387 */ /* 0x000fe80000100a00 */
[----:B------:R0:W-:Y:S04]  /*7f6a0*/  STL.64 [R1+0x2d8], R18 ;  /* 0x0002d81201007387 */ /* 0x0001e80000100a00 */
[----:B0-----:R-:W4:Y:S04]  /*7f6b0*/  LDL.LU.64 R18, [R1+0x9118] ;  /* 0x0091180001127983 */ /* 0x001f280000300a00 */
[----:B------:R-:W2:Y:S04]  /*7f6c0*/  LDL.LU.64 R16, [R1+0x9110] ;  /* 0x0091100001107983 */ /* 0x000ea80000300a00 */
[----:B------:R-:W-:Y:S04]  /*7f6d0*/  STL.64 [R1+0x90e8], R22 ;  /* 0x0090e81601007387 */ /* 0x000fe80000100a00 */
[----:B------:R2:W-:Y:S01]  /*7f6e0*/  STL.64 [R1+0x90e0], R20 ;  /* 0x0090e01401007387 */ /* 0x0005e20000100a00 */
[C---:B----4-:R-:W-:Y:S06]  /*7f6f0*/  HMMA.16816.F32 R24, R4.reuse, R18, R24 ;  /* 0x000000120418723c */ /* 0x050fec0000001818 */
[----:B--2---:R-:W-:Y:S01]  /*7f700*/  HMMA.16816.F32 R20, R4, R16, R56 ;  /* 0x000000100414723c */ /* 0x004fe20000001838 */
[----:B------:R-:W-:-:S15]  /*7f710*/  STL.64 [R1+0x90c8], R18 ;  /* 0x0090c81201007387 */ /* 0x000fde0000100a00 */
[----:B------:R-:W-:-:S01]  /*7f720*/  NOP ;  /* 0x0000000000007918 */ /* 0x000fc20000000000 */
[----:B------:R-:W-:Y:S04]  /*7f730*/  STL.64 [R1+0x2c0], R24 ;  /* 0x0002c01801007387 */ /* 0x000fe80000100a00 */
[----:B------:R-:W-:Y:S04]  /*7f740*/  STL.64 [R1+0x2c8], R26 ;  /* 0x0002c81a01007387 */ /* 0x000fe80000100a00 */
[----:B------:R-:W-:Y:S04]  /*7f750*/  STL.64 [R1+0x90c0], R16 ;  /* 0x0090c01001007387 */ /* 0x000fe80000100a00 */
[----:B------:R-:W-:Y:S04]  /*7f760*/  STL.64 [R1+0x2b0], R20 ;  /* 0x0002b01401007387 */ /* 0x000fe80000100a00 */
[----:B------:R0:W-:Y:S02]  /*7f770*/  STL.64 [R1+0x2b8], R22 ;  /* 0x0002b81601007387 */ /* 0x0001e40000100a00 */
[C---:B0-----:R-:W-:Y:S06]  /*7f780*/  HMMA.16816.F32 R20, R4.reuse, R14, R52 ;  /* 0x0000000e0414723c */ /* 0x041fec0000001834 */
[----:B------:R-:W-:Y:S01]  /*7f790*/  STL.64 [R1+0x90d8], R14 ;  /* 0x0090d80e01007387 */ /* 0x000fe20000100a00 */
[----:B---3--:R-:W-:-:S15]  /*7f7a0*/  HMMA.16816.F32 R16, R4, R12, R28 ;  /* 0x0000000c0410723c */ /* 0x008fde000000181c */
[----:B------:R-:W-:-:S01]  /*7f7b0*/  NOP ;  /* 0x0000000000007918 */ /* 0x000fc20000000000 */
[----:B------:R-:W-:Y:S04]  /*7f7c0*/  STL.64 [R1+0x2a0], R20 ;  /* 0x0002a01401007387 */ /* 0x000fe80000100a00 */
[----:B------:R-:W-:Y:S04]  /*7f7d0*/  STL.64 [R1+0x2a8], R22 ;  /* 0x0002a81601007387 */ /* 0x000fe80000100a00 */
[----:B------:R0:W-:Y:S02]  /*7f7e0*/  STL.64 [R1+0x90d0], R12 ;  /* 0x0090d00c01007387 */ /* 0x0001e40000100a00 */
[----:B0-----:R-:W-:Y:S02]  /*7f7f0*/  HMMA.16816.F32 R12, R4, R10, R40 ;  /* 0x0000000a040c723c */ /* 0x001fe40000001828 */
[----:B------:R0:W-:Y:S04]  /*7f800*/  STL.64 [R1+0x290], R16 ;  /* 0x0002901001007387 */ /* 0x0001e80000100a00 */
[----:B------:R1:W-:Y:S04]  /*7f810*/  STL.64 [R1+0x298], R18 ;  /* 0x0002981201007387 */ /* 0x0003e80000100a00 */
[----:B------:R-:W2:Y:S04]  /*7f820*/  LDL.LU.64 R20, [R1+0x1390] ;  /* 0x0013900001147983 */ /* 0x000ea80000300a00 */
[----:B------:R-:W2:Y:S09]  /*7f830*/  LDL.LU.64 R22, [R1+0x1398] ;  /* 0x0013980001167983 */ /* 0x000eb20000300a00 */
[----:B------:R3:W-:Y:S04]  /*7f840*/  STL.64 [R1+0x280], R12 ;  /* 0x0002800c01007387 */ /* 0x0007e80000100a00 */
[----:B------:R4:W-:Y:S04]  /*7f850*/  STL.64 [R1+0x288], R14 ;  /* 0x0002880e01007387 */ /* 0x0009e80000100a00 */
[----:B------:R-:W2:Y:S04]  /*7f860*/  LDL.LU.64 R40, [R1+0x1220] ;  /* 0x0012200001287983 */ /* 0x000ea80000300a00 */
[----:B------:R-:W2:Y:S01]  /*7f870*/  LDL.LU.64 R42, [R1+0x1228] ;  /* 0x00122800012a7983 */ /* 0x000ea20000300a00 */
[----:B------:R-:W-:-:S03]  /*7f880*/  IMAD R29, R45, 0x100, R44 ;  /* 0x000001002d1d7824 */ /* 0x000fc600078e022c */
[----:B0-----:R-:W2:Y:S01]  /*7f890*/  LDL.LU.64 R16, [R1+0x1110] ;  /* 0x0011100001107983 */ /* 0x001ea20000300a00 */
[----:B------:R-:W-:-:S03]  /*7f8a0*/  IMAD R30, R47, 0x100, R46 ;  /* 0x000001002f1e7824 */ /* 0x000fc600078e022e */
[----:B-1----:R-:W2:Y:S04]  /*7f8b0*/  LDL.LU.64 R18, [R1+0x1118] ;  /* 0x0011180001127983 */ /* 0x002ea80000300a00 */
[----:B---3--:R-:W3:Y:S04]  /*7f8c0*/  LDL.LU.64 R12, [R1+0xdb0] ;  /* 0x000db000010c7983 */ /* 0x008ee80000300a00 */
[----:B----4-:R-:W3:Y:S04]  /*7f8d0*/  LDL.LU.64 R14, [R1+0xdb8] ;  /* 0x000db800010e7983 */ /* 0x010ee80000300a00 */
[----:B------:R-:W4:Y:S04]  /*7f8e0*/  LDL.LU.64 R44, [R1+0x10f0] ;  /* 0x0010f000012c7983 */ /* 0x000f280000300a00 */
[----:B------:R-:W4:Y:S01]  /*7f8f0*/  LDL.LU.64 R46, [R1+0x10f8] ;  /* 0x0010f800012e7983 */ /* 0x000f220000300a00 */
[----:B------:R-:W-:-:S03]  /*7f900*/  IMAD R28, R61, 0x100, R51 ;  /* 0x000001003d1c7824 */ /* 0x000fc600078e0233 */
[----:B------:R-:W4:Y:S04]  /*7f910*/  LDL.LU R59, [R1+0x1874] ;  /* 0x00187400013b7983 */ /* 0x000f280000300800 */
[----:B------:R-:W4:Y:S01]  /*7f920*/  LDL.LU R48, [R1+0x1870] ;  /* 0x0018700001307983 */ /* 0x000f220000300800 */
[----:B------:R-:W-:-:S03]  /*7f930*/  IMAD R31, R60, 0x100, R0 ;  /* 0x000001003c1f7824 */ /* 0x000fc600078e0200 */
[----:B------:R-:W4:Y:S04]  /*7f940*/  LDL.LU R49, [R1+0x187c] ;  /* 0x00187c0001317983 */ /* 0x000f280000300800 */
[----:B------:R-:W4:Y:S04]  /*7f950*/  LDL.LU R50, [R1+0x1878] ;  /* 0x0018780001327983 */ /* 0x000f280000300800 */
[----:B------:R-:W4:Y:S04]  /*7f960*/  LDL.LU R51, [R1+0x1884] ;  /* 0x0018840001337983 */ /* 0x000f280000300800 */
[----:B------:R-:W4:Y:S04]  /*7f970*/  LDL.LU R61, [R1+0x1880] ;  /* 0x00188000013d7983 */ /* 0x000f280000300800 */
[----:B------:R-:W4:Y:S04]  /*7f980*/  LDL.LU R0, [R1+0x188c] ;  /* 0x00188c0001007983 */ /* 0x000f280000300800 */
[----:B------:R-:W4:Y:S04]  /*7f990*/  LDL.LU R60, [R1+0x1888] ;  /* 0x00188800013c7983 */ /* 0x000f280000300800 */
[----:B------:R-:W4:Y:S04]  /*7f9a0*/  LDL.LU.64 R24, [R1+0x10e0] ;  /* 0x0010e00001187983 */ /* 0x000f280000300a00 */
[----:B------:R-:W4:Y:S01]  /*7f9b0*/  LDL.LU.64 R26, [R1+0x10e8] ;  /* 0x0010e800011a7983 */ /* 0x000f220000300a00 */
[C---:B--2---:R-:W-:Y:S06]  /*7f9c0*/  HMMA.16816.F32 R20, R4.reuse, R8, R20 ;  /* 0x000000080414723c */ /* 0x044fec0000001814 */
[----:B------:R-:W-:-:S15]  /*7f9d0*/  HMMA.16816.F32 R40, R4, R2, R40 ;  /* 0x000000020428723c */ /* 0x000fde0000001828 */
[----:B------:R-:W-:-:S02]  /*7f9e0*/  NOP ;  /* 0x0000000000007918 */ /* 0x000fc40000000000 */
[----:B------:R0:W-:Y:S04]  /*7f9f0*/  STL.64 [R1+0x3b0], R20 ;  /* 0x0003b01401007387 */ /* 0x0001e80000100a00 */
[----:B------:R1:W-:Y:S04]  /*7fa00*/  STL.64 [R1+0x3b8], R22 ;  /* 0x0003b81601007387 */ /* 0x0003e80000100a00 */
[----:B0-----:R-:W2:Y:S04]  /*7fa10*/  LDL.LU.64 R20, [R1+0x10d0] ;  /* 0x0010d00001147983 */ /* 0x001ea80000300a00 */
[----:B-1----:R-:W2:Y:S04]  /*7fa20*/  LDL.LU.64 R22, [R1+0x10d8] ;  /* 0x0010d80001167983 */ /* 0x002ea80000300a00 */
[----:B------:R-:W2:Y:S04]  /*7fa30*/  LDL.LU.64 R52, [R1+0x10c0] ;  /* 0x0010c00001347983 */ /* 0x000ea80000300a00 */
[----:B------:R-:W2:Y:S04]  /*7fa40*/  LDL.LU.64 R54, [R1+0x10c8] ;  /* 0x0010c80001367983 */ /* 0x000ea80000300a00 */
[----:B------:R-:W-:Y:S04]  /*7fa50*/  STL.64 [R1+0x3a0], R40 ;  /* 0x0003a02801007387 */ /* 0x000fe80000100a00 */
[----:B------:R0:W-:Y:S04]  /*7fa60*/  STL.64 [R1+0x3a8], R42 ;  /* 0x0003a82a01007387 */ /* 0x0001e80000100a00 */
[----:B0-----:R-:W2:Y:S04]  /*7fa70*/  LDL.LU.64 R42, [R1+0x9108] ;  /* 0x00910800012a7983 */ /* 0x001ea80000300a00 */
[----:B------:R-:W3:Y:S01]  /*7fa80*/  LDL.LU.64 R40, [R1+0x9100] ;  /* 0x0091000001287983 */ /* 0x000ee20000300a00 */
[----:B------:R-:W-:-:S02]  /*7fa90*/  F2FP.F16.E5M2.UNPACK_B R28, R28 ;  /* 0x0000001cff1c723e */ /* 0x000fc400020004ff */
[----:B------:R-:W-:Y:S02]  /*7faa0*/  F2FP.F16.E5M2.UNPACK_B R29, R29 ;  /* 0x0000001dff1d723e */ /* 0x000fe400020004ff */
[----:B------:R-:W-:Y:S02]  /*7fab0*/  F2FP.F16.E5M2.UNPACK_B R30, R30 ;  /* 0x0000001eff1e723e */ /* 0x000fe400020004ff */
[----:B------:R-:W-:Y:S01]  /*7fac0*/  F2FP.F16.E5M2.UNPACK_B R31, R31 ;  /* 0x0000001fff1f723e */ /* 0x000fe200020004ff */
[----:B---3--:R-:W-:Y:S01]  /*7fad0*/  HMMA.16816.F32 R16, R4, R40, R16 ;  /* 0x000000280410723c */ /* 0x008fe20000001810 */
[----:B------:R-:W3:Y:S04]  /*7fae0*/  LDL.LU.64 R4, [R1+0x1100] ;  /* 0x0011000001047983 */ /* 0x000ee80000300a00 */
[----:B------:R-:W3:-:S15]  /*7faf0*/  LDL.LU.64 R6, [R1+0x1108] ;  /* 0x0011080001067983 */ /* 0x000ede0000300a00 */
[----:B------:R-:W-:-:S03]  /*7fb00*/  NOP ;  /* 0x0000000000007918 */ /* 0x000fc60000000000 */
[----:B------:R-:W-:Y:S04]  /*7fb10*/  STL.64 [R1+0x270], R16 ;  /* 0x0002701001007387 */ /* 0x000fe80000100a00 */
[----:B------:R0:W-:Y:S02]  /*7fb20*/  STL.64 [R1+0x278], R18 ;  /* 0x0002781201007387 */ /* 0x0001e40000100a00 */
[C---:B0-----:R-:W-:Y:S02]  /*7fb30*/  HMMA.16816.F32 R16, R28.reuse, R38, R12 ;  /* 0x000000261c10723c */ /* 0x041fe4000000180c */
[----:B------:R-:W2:Y:S04]  /*7fb40*/  LDL.LU.64 R12, [R1+0x10b0] ;  /* 0x0010b000010c7983 */ /* 0x000ea80000300a00 */
[----:B------:R-:W2:Y:S01]  /*7fb50*/  LDL.LU.64 R14, [R1+0x10b8] ;  /* 0x0010b800010e7983 */ /* 0x000ea20000300a00 */
[----:B----4-:R-:W-:-:S15]  /*7fb60*/  HMMA.16816.F32 R24, R28, R32, R24 ;  /* 0x000000201c18723c */ /* 0x010fde0000001818 */
[----:B------:R-:W-:-:S01]  /*7fb70*/  NOP ;  /* 0x0000000000007918 */ /* 0x000fc20000000000 */
[----:B------:R0:W-:Y:S04]  /*7fb80*/  STL.64 [R1+0x260], R16 ;  /* 0x0002601001007387 */ /* 0x0001e80000100a00 */
[----:B------:R1:W-:Y:S04]  /*7fb90*/  STL.64 [R1+0x268], R18 ;  /* 0x0002681201007387 */ /* 0x0003e80000100a00 */
[----:B0-----:R-:W4:Y:S04]  /*7fba0*/  LDL.LU.64 R16, [R1+0x10a0] ;  /* 0x0010a00001107983 */ /* 0x001f280000300a00 */
[----:B-1----:R-:W4:Y:S01]  /*7fbb0*/  LDL.LU.64 R18, [R1+0x10a8] ;  /* 0x0010a80001127983 */ /* 0x002f220000300a00 */
[----:B---3--:R-:W-:-:S15]  /*7fbc0*/  HMMA.16816.F32 R4, R28, R36, R4 ;  /* 0x000000241c04723c */ /* 0x008fde0000001804 */
[----:B------:R-:W-:-:S08]  /*7fbd0*/  NOP ;  /* 0x0000000000007918 */ /* 0x000fd00000000000 */
[----:B------:R-:W-:Y:S04]  /*7fbe0*/  STL.64 [R1+0x250], R4 ;  /* 0x0002500401007387 */ /* 0x000fe80000100a00 */
[----:B------:R0:W-:Y:S02]  /*7fbf0*/  STL.64 [R1+0x258], R6 ;  /* 0x0002580601007387 */ /* 0x0001e40000100a00 */
[----:B0-----:R-:W-:Y:S02]  /*7fc00*/  HMMA.16816.F32 R4, R28, R34, R44 ;  /* 0x000000221c04723c */ /* 0x001fe4000000182c */
[----:B------:R-:W3:Y:S04]  /*7fc10*/  LDL.LU.64 R44, [R1+0x1070] ;  /* 0x00107000012c7983 */ /* 0x000ee80000300a00 */
[----:B------:R-:W3:-:S15]  /*7fc20*/  LDL.LU.64 R46, [R1+0x1078] ;  /* 0x00107800012e7983 */ /* 0x000ede0000300a00 */
[----:B------:R-:W-:-:S02]  /*7fc30*/  NOP ;  /* 0x0000000000007918 */ /* 0x000fc40000000000 */
[----:B------:R0:W-:Y:S04]  /*7fc40*/  STL.64 [R1+0x240], R4 ;  /* 0x0002400401007387 */ /* 0x0001e80000100a00 */
[----:B------:R1:W-:Y:S04]  /*7fc50*/  STL.64 [R1+0x248], R6 ;  /* 0x0002480601007387 */ /* 0x0003e80000100a00 */
[----:B0-----:R-:W3:Y:S04]  /*7fc60*/  LDL.LU.64 R4, [R1+0x1060] ;  /* 0x0010600001047983 */ /* 0x001ee80000300a00 */
[----:B-1----:R-:W3:Y:S04]  /*7fc70*/  LDL.LU.64 R6, [R1+0x1068] ;  /* 0x0010680001067983 */ /* 0x002ee80000300a00 */
        /* <DEDUP_REMOVED lines=32> */
[----:B------:R0:W-:Y:S04]  /*7fe80*/  STL.64 [R1+0x9090], R20 ;  /* 0x0090901401007387 */ /* 0x0001e80000100a00 */
[----:B0-----:R-:W4:Y:S04]  /*7fe90*/  LDL.LU.64 R20, [R1+0x1090] ;  /* 0x0010900001147983 */ /* 0x001f280000300a00 */
[----:B------:R-:W4:Y:S01]  /*7fea0*/  LDL.LU.64 R22, [R1+0x1098] ;  /* 0x0010980001167983 */ /* 0x000f220000300a00 */
[C---:B---3--:R-:W-:Y:S06]  /*7feb0*/  HMMA.16816.F32 R4, R28.reuse, R12, R4 ;  /* 0x0000000c1c04723c */ /* 0x048fec0000001804 */
[----:B----4-:R-:W-:-:S15]  /*7fec0*/  HMMA.16816.F32 R20, R28, R18, R20 ;  /* 0x000000121c14723c */ /* 0x010fde0000001814 */
[----:B------:R-:W-:-:S08]  /*7fed0*/  NOP ;  /* 0x0000000000007918 */ /* 0x000fd00000000000 */
[----:B------:R-:W-:Y:S04]  /*7fee0*/  STL.64 [R1+0x1e0], R20 ;  /* 0x0001e01401007387 */ /* 0x000fe80000100a00 */
[----:B------:R0:W-:Y:S04]  /*7fef0*/  STL.64 [R1+0x1e8], R22 ;  /* 0x0001e81601007387 */ /* 0x0001e80000100a00 */
[----:B------:R-:W-:Y:S04]  /*7ff00*/  STL.64 [R1+0x9088], R18 ;  /* 0x0090881201007387 */ /* 0x000fe80000100a00 */
[----:B--2---:R1:W-:Y:S01]  /*7ff10*/  STL.64 [R1+0x9080], R16 ;  /* 0x0090801001007387 */ /* 0x0043e20000100a00 */
[C---:B0-----:R-:W-:Y:S06]  /*7ff20*/  HMMA.16816.F32 R20, R28.reuse, R16, R24 ;  /* 0x000000101c14723c */ /* 0x041fec0000001818 */
[----:B-1----:R-:W-:-:S15]  /*7ff30*/  HMMA.16816.F32 R16, R28, R14, R44 ;  /* 0x0000000e1c10723c */ /* 0x002fde000000182c */
[----:B------:R-:W-:-:S02]  /*7ff40*/  NOP ;  /* 0x0000000000007918 */ /* 0x000fc40000000000 */
[----:B------:R-:W-:Y:S04]  /*7ff50*/  STL.64 [R1+0x1d0], R20 ;  /* 0x0001d01401007387 */ /* 0x000fe80000100a00 */
[----:B------:R-:W-:Y:S04]  /*7ff60*/  STL.64 [R1+0x1d8], R22 ;  /* 0x0001d81601007387 */ /* 0x000fe80000100a00 */
[----:B------:R-:W2:Y:S04]  /*7ff70*/  LDL.LU.64 R44, [R1+0x1370] ;  /* 0x00137000012c7983 */ /* 0x000ea80000300a00 */
[----:B------:R-:W-:Y:S04]  /*7ff80*/  STL.64 [R1+0x1c0], R16 ;  /* 0x0001c01001007387 */ /* 0x000fe80000100a00 */
[----:B------:R-:W-:Y:S04]  /*7ff90*/  STL.64 [R1+0x1c8], R18 ;  /* 0x0001c81201007387 */ /* 0x000fe80000100a00 */
[----:B------:R-:W2:Y:S04]  /*7ffa0*/  LDL.LU.64 R46, [R1+0x1378] ;  /* 0x00137800012e7983 */ /* 0x000ea80000300a00 */
[----:B------:R-:W-:Y:S04]  /*7ffb0*/  STL.64 [R1+0x1b0], R4 ;  /* 0x0001b00401007387 */ /* 0x000fe80000100a00 */
[----:B------:R-:W-:Y:S04]  /*7ffc0*/  STL.64 [R1+0x1b8], R6 ;  /* 0x0001b80601007387 */ /* 0x000fe80000100a00 */
[----:B------:R-:W-:Y:S04]  /*7ffd0*/  STL.64 [R1+0x90a8], R14 ;  /* 0x0090a80e01007387 */ /* 0x000fe80000100a00 */
[----:B------:R0:W-:Y:S02]  /*7ffe0*/  STL.64 [R1+0x90a0], R12 ;  /* 0x0090a00c01007387 */ /* 0x0001e40000100a00 */
[----:B0-----:R-:W-:-:S15]  /*7fff0*/  HMMA.16816.F32 R12, R28, R10, R52 ;  /* 0x0000000a1c0c723c */ /* 0x001fde0000001834 */
[----:B------:R-:W-:-:S08]  /*80000*/  NOP ;  /* 0x0000000000007918 */ /* 0x000fd00000000000 */
[----:B------:R0:W-:Y:S04]  /*80010*/  STL.64 [R1+0x1a0], R12 ;  /* 0x0001a00c01007387 */ /* 0x0001e80000100a00 */
[----:B------:R1:W-:Y:S04]  /*80020*/  STL.64 [R1+0x1a8], R14 ;  /* 0x0001a80e01007387 */ /* 0x0003e80000100a00 */
[----:B------:R-:W3:Y:S04]  /*80030*/  LDL.LU.64 R24, [R1+0x1210] ;  /* 0x0012100001187983 */ /* 0x000ee80000300a00 */
[----:B------:R-:W3:Y:S04]  /*80040*/  LDL.LU.64 R26, [R1+0x1218] ;  /* 0x00121800011a7983 */ /* 0x000ee80000300a00 */
[----:B------:R-:W4:Y:S04]  /*80050*/  LDL.LU.64 R20, [R1+0x1050] ;  /* 0x0010500001147983 */ /* 0x000f280000300a00 */
[----:B------:R-:W4:Y:S04]  /*80060*/  LDL.LU.64 R22, [R1+0x1058] ;  /* 0x0010580001167983 */ /* 0x000f280000300a00 */
[----:B------:R-:W4:Y:S04]  /*80070*/  LDL.LU.64 R16, [R1+0xae0] ;  /* 0x000ae00001107983 */ /* 0x000f280000300a00 */
[----:B------:R-:W4:Y:S01]  /*80080*/  LDL.LU.64 R18, [R1+0xae8] ;  /* 0x000ae80001127983 */ /* 0x000f220000300a00 */
[----:B------:R-:W-:-:S02]  /*80090*/  IMAD R4, R48, 0x100, R59 ;  /* 0x0000010030047824 */ /* 0x000fc400078e023b */
[----:B------:R-:W-:Y:S01]  /*800a0*/  IMAD R5, R50, 0x100, R49 ;  /* 0x0000010032057824 */ /* 0x000fe200078e0231 */
[----:B0-----:R-:W4:Y:S01]  /*800b0*/  LDL.LU.64 R12, [R1+0x1040] ;  /* 0x00104000010c7983 */ /* 0x001f220000300a00 */
[----:B------:R-:W-:Y:S02]  /*800c0*/  IMAD R6, R61, 0x100, R51 ;  /* 0x000001003d067824 */ /* 0x000fe400078e0233 */
[----:B------:R-:W-:Y:S01]  /*800d0*/  IMAD R7, R60, 0x100, R0 ;  /* 0x000001003c077824 */ /* 0x000fe200078e0200 */
[----:B------:R-:W-:Y:S01]  /*800e0*/  F2FP.F16.E5M2.UNPACK_B R4, R4 ;  /* 0x00000004ff04723e */ /* 0x000fe200020004ff */
[----:B-1----:R-:W4:Y:S01]  /*800f0*/  LDL.LU.64 R14, [R1+0x1048] ;  /* 0x00104800010e7983 */ /* 0x002f220000300a00 */
[----:B------:R-:W-:Y:S02]  /*80100*/  F2FP.F16.E5M2.UNPACK_B R5, R5 ;  /* 0x00000005ff05723e */ /* 0x000fe400020004ff */
[----:B------:R-:W-:Y:S01]  /*80110*/  F2FP.F16.E5M2.UNPACK_B R6, R6 ;  /* 0x00000006ff06723e */ /* 0x000fe200020004ff */
[----:B------:R-:W4:Y:S01]  /*80120*/  LDL.LU R51, [R1+0x1894] ;  /* 0x0018940001337983 */ /* 0x000f220000300800 */
[----:B------:R-:W-:-:S03]  /*80130*/  F2FP.F16.E5M2.UNPACK_B R7, R7 ;  /* 0x00000007ff07723e */ /* 0x000fc600020004ff */
[----:B------:R-:W4:Y:S01]  /*80140*/  LDL.LU R61, [R1+0x1890] ;  /* 0x00189000013d7983 */ /* 0x000f220000300800 */
[----:B--2---:R-:W-:-:S15]  /*80150*/  HMMA.16816.F32 R44, R28, R8, R44 ;  /* 0x000000081c2c723c */ /* 0x004fde000000182c */
[----:B------:R-:W-:-:S08]  /*80160*/  NOP ;  /* 0x0000000000007918 */ /* 0x000fd00000000000 */
[----:B------:R0:W-:Y:S04]  /*80170*/  STL.64 [R1+0x390], R44 ;  /* 0x0003902c01007387 */ /* 0x0001e80000100a00 */
[----:B------:R1:W-:Y:S04]  /*80180*/  STL.64 [R1+0x398], R46 ;  /* 0x0003982e01007387 */ /* 0x0003e80000100a00 */
[----:B0-----:R-:W2:Y:S04]  /*80190*/  LDL.LU R44, [R1+0x189c] ;  /* 0x00189c00012c7983 */ /* 0x001ea80000300800 */
[----:B------:R-:W2:Y:S04]  /*801a0*/  LDL.LU R45, [R1+0x1898] ;  /* 0x00189800012d7983 */ /* 0x000ea80000300800 */
[----:B-1----:R-:W2:Y:S04]  /*801b0*/  LDL.LU R46, [R1+0x18a4] ;  /* 0x0018a400012e7983 */ /* 0x002ea80000300800 */
[----:B------:R-:W2:Y:S04]  /*801c0*/  LDL.LU R47, [R1+0x18a0] ;  /* 0x0018a000012f7983 */ /* 0x000ea80000300800 */
[----:B------:R-:W2:Y:S04]  /*801d0*/  LDL.LU R0, [R1+0x18ac] ;  /* 0x0018ac0001007983 */ /* 0x000ea80000300800 */
[----:B------:R-:W2:Y:S01]  /*801e0*/  LDL.LU R60, [R1+0x18a8] ;  /* 0x0018a800013c7983 */ /* 0x000ea20000300800 */
[C---:B---3--:R-:W-:Y:S06]  /*801f0*/  HMMA.16816.F32 R24, R28.reuse, R2, R24 ;  /* 0x000000021c18723c */ /* 0x048fec0000001818 */
[----:B----4-:R-:W-:Y:S06]  /*80200*/  HMMA.16816.F32 R20, R28, R40, R20 ;  /* 0x000000281c14723c */ /* 0x010fec0000001814 */
[C---:B------:R-:W-:Y:S01]  /*80210*/  HMMA.16816.F32 R16, R4.reuse, R38, R16 ;  /* 0x000000260410723c */ /* 0x040fe20000001810 */
[----:B------:R-:W-:Y:S10]  /*80220*/  STL.64 [R1+0x9078], R42 ;  /* 0x0090782a01007387 */ /* 0x000ff40000100a00 */
[----:B------:R0:W-:Y:S04]  /*80230*/  STL.64 [R1+0x380], R24 ;  /* 0x0003801801007387 */ /* 0x0001e80000100a00 */
[----:B------:R1:W-:Y:S04]  /*80240*/  STL.64 [R1+0x388], R26 ;  /* 0x0003881a01007387 */ /* 0x0003e80000100a00 */
[----:B------:R-:W-:Y:S04]  /*80250*/  STL.64 [R1+0x9070], R40 ;  /* 0x0090702801007387 */ /* 0x000fe80000100a00 */
[----:B------:R-:W-:Y:S04]  /*80260*/  STL.64 [R1+0x190], R20 ;  /* 0x0001901401007387 */ /* 0x000fe80000100a00 */
[----:B------:R-:W-:Y:S04]  /*80270*/  STL.64 [R1+0x198], R22 ;  /* 0x0001981601007387 */ /* 0x000fe80000100a00 */
[----:B0-----:R-:W3:Y:S04]  /*80280*/  LDL.LU.64 R24, [R1+0x1030] ;  /* 0x0010300001187983 */ /* 0x001ee80000300a00 */
[----:B------:R-:W-:Y:S04]  /*80290*/  STL.64 [R1+0x180], R16 ;  /* 0x0001801001007387 */ /* 0x000fe80000100a00 */
[----:B------:R-:W-:Y:S04]  /*802a0*/  STL.64 [R1+0x188], R18 ;  /* 0x0001881201007387 */ /* 0x000fe80000100a00 */
[----:B-1----:R-:W3:Y:S01]  /*802b0*/  LDL.LU.64 R26, [R1+0x1038] ;  /* 0x00103800011a7983 */ /* 0x002ee20000300a00 */
[----:B------:R-:W-:-:S15]  /*802c0*/  HMMA.16816.F32 R12, R4, R36, R12 ;  /* 0x00000024040c723c */ /* 0x000fde000000180c */
[----:B------:R-:W-:-:S08]  /*802d0*/  NOP ;  /* 0x0000000000007918 */ /* 0x000fd00000000000 */
[----:B------:R0:W-:Y:S04]  /*802e0*/  STL.64 [R1+0x170], R12 ;  /* 0x0001700c01007387 */ /* 0x0001e80000100a00 */
[----:B------:R1:W-:Y:S04]  /*802f0*/  STL.64 [R1+0x178], R14 ;  /* 0x0001780e01007387 */ /* 0x0003e80000100a00 */
[----:B0-----:R-:W4:Y:S04]  /*80300*/  LDL.LU.64 R12, [R1+0x1010] ;  /* 0x00101000010c7983 */ /* 0x001f280000300a00 */
[----:B-1----:R-:W4:Y:S04]  /*80310*/  LDL.LU.64 R14, [R1+0x1018] ;  /* 0x00101800010e7983 */ /* 0x002f280000300a00 */
[----:B------:R-:W2:Y:S04]  /*80320*/  LDL.LU.64 R20, [R1+0x1000] ;  /* 0x0010000001147983 */ /* 0x000ea80000300a00 */
        /* <DEDUP_REMOVED lines=11> */
[----:B------:R-:W-:Y:S04]  /*803e0*/  STL.64 [R1+0x9068], R38 ;  /* 0x0090682601007387 */ /* 0x000fe80000100a00 */
[----:B------:R0:W-:Y:S04]  /*803f0*/  STL.64 [R1+0x9060], R36 ;  /* 0x0090602401007387 */ /* 0x0001e80000100a00 */
[----:B0-----:R-:W4:Y:S04]  /*80400*/  LDL.LU.64 R36, [R1+0x1020] ;  /* 0x0010200001247983 */ /* 0x001f280000300a00 */
[----:B------:R-:W4:Y:S01]  /*80410*/  LDL.LU.64 R38, [R1+0x1028] ;  /* 0x0010280001267983 */ /* 0x000f220000300a00 */
[----:B---3--:R-:W-:-:S15]  /*80420*/  HMMA.16816.F32 R24, R4, R34, R24 ;  /* 0x000000220418723c */ /* 0x008fde0000001818 */
[----:B------:R-:W-:-:S08]  /*80430*/  NOP ;  /* 0x0000000000007918 */ /* 0x000fd00000000000 */
[----:B------:R-:W-:Y:S04]  /*80440*/  STL.64 [R1+0x160], R24 ;  /* 0x0001601801007387 */ /* 0x000fe80000100a00 */
[----:B------:R0:W-:Y:S04]  /*80450*/  STL.64 [R1+0x168], R26 ;  /* 0x0001681a01007387 */ /* 0x0001e80000100a00 */
[----:B0-----:R-:W3:Y:S04]  /*80460*/  LDL.LU.64 R26, [R1+0x90b8] ;  /* 0x0090b800011a7983 */ /* 0x001ee80000300a00 */
[----:B------:R-:W2:Y:S01]  /*80470*/  LDL.LU.64 R24, [R1+0x90b0] ;  /* 0x0090b00001187983 */ /* 0x000ea20000300a00 */
        /* <DEDUP_REMOVED lines=10> */
[C---:B---3--:R-:W-:Y:S06]  /*80520*/  HMMA.16816.F32 R12, R4.reuse, R26, R12 ;  /* 0x0000001a040c723c */ /* 0x048fec000000180c */
[----:B--2---:R-:W-:-:S15]  /*80530*/  HMMA.16816.F32 R20, R4, R24, R20 ;  /* 0x000000180414723c */ /* 0x004fde0000001814 */
        /* <DEDUP_REMOVED lines=8> */
[----:B------:R-:W2:Y:S01]  /*805c0*/  LDL.LU.64 R20, [R1+0x9090] ;  /* 0x0090900001147983 */ /* 0x000ea20000300a00 */
[----:B----4-:R-:W-:-:S15]  /*805d0*/  HMMA.16816.F32 R16, R4, R22, R16 ;  /* 0x000000160410723c */ /* 0x010fde0000001810 */
[----:B------:R-:W-:-:S08]  /*805e0*/  NOP ;  /* 0x0000000000007918 */ /* 0x000fd00000000000 */
[----:B------:R-:W-:Y:S04]  /*805f0*/  STL.64 [R1+0x120], R16 ;  /* 0x0001201001007387 */ /* 0x000fe80000100a00 */
[----:B------:R0:W-:Y:S04]  /*80600*/  STL.64 [R1+0x128], R18 ;  /* 0x0001281201007387 */ /* 0x0001e80000100a00 */
[----:B0-----:R-:W4:Y:S04]  /*80610*/  LDL.LU.64 R18, [R1+0x9088] ;  /* 0x0090880001127983 */ /* 0x001f280000300a00 */
[----:B------:R-:W3:Y:S01]  /*80620*/  LDL.LU.64 R16, [R1+0x9080] ;  /* 0x0090800001107983 */ /* 0x000ee20000300a00 */
[----:B--2---:R-:W-:-:S15]  /*80630*/  HMMA.16816.F32 R32, R4, R20, R32 ;  /* 0x000000140420723c */ /* 0x004fde0000001820 */
[----:B------:R-:W-:-:S08]  /*80640*/  NOP ;  /* 0x0000000000007918 */ /* 0x000fd00000000000 */
[----:B------:R-:W-:Y:S04]  /*80650*/  STL.64 [R1+0x110], R32 ;  /* 0x0001102001007387 */ /* 0x000fe80000100a00 */
[----:B------:R3:W-:Y:S01]  /*80660*/  STL.64 [R1+0x118], R34 ;  /* 0x0001182201007387 */ /* 0x0007e20000100a00 */
[C---:B----4-:R-:W-:Y:S06]  /*80670*/  HMMA.16816.F32 R56, R4.reuse, R18, R56 ;  /* 0x000000120438723c */ /* 0x050fec0000001838 */
[----:B---3--:R-:W-:Y:S01]  /*80680*/  HMMA.16816.F32 R32, R4, R16, R52 ;  /* 0x000000100420723c */ /* 0x008fe20000001834 */
        /* <DEDUP_REMOVED lines=9> */
[----:B------:R-:W-:-:S15]  /*80720*/  HMMA.16816.F32 R16, R4, R12, R28 ;  /* 0x0000000c0410723c */ /* 0x000fde000000181c */
[----:B------:R-:W-:-:S01]  /*80730*/  NOP ;  /* 0x0000000000007918 */ /* 0x000fc20000000000 */
[----:B------:R-:W-:Y:S04]  /*80740*/  STL.64 [R1+0xe0], R32 ;  /* 0x0000e02001007387 */ /* 0x000fe80000100a00 */
[----:B------:R-:W-:Y:S04]  /*80750*/  STL.64 [R1+0xe8], R34 ;  /* 0x0000e82201007387 */ /* 0x000fe80000100a00 */
[----:B------:R0:W-:Y:S02]  /*80760*/  STL.64 [R1+0x9030], R12 ;  /* 0x0090300c01007387 */ /* 0x0001e40000100a00 */
[----:B0-----:R-:W-:Y:S02]  /*80770*/  HMMA.16816.F32 R12, R4, R10, R36 ;  /* 0x0000000a040c723c */ /* 0x001fe40000001824 */
[----:B------:R0:W-:Y:S01]  /*80780*/  STL.64 [R1+0xd0], R16 ;  /* 0x0000d01001007387 */ /* 0x0001e20000100a00 */
[----:B------:R-:W-:-:S03]  /*80790*/  IMAD R28, R61, 0x100, R51 ;  /* 0x000001003d1c7824 */ /* 0x000fc600078e0233 */
[----:B------:R1:W-:Y:S04]  /*807a0*/  STL.64 [R1+0xd8], R18 ;  /* 0x0000d81201007387 */ /* 0x0003e80000100a00 */
[----:B------:R-:W2:-:S13]  /*807b0*/  LDL.LU.64 R48, [R1+0x1350] ;  /* 0x0013500001307983 */ /* 0x000e9a0000300a00 */
[----:B------:R3:W-:Y:S04]  /*807c0*/  STL.64 [R1+0xc0], R12 ;  /* 0x0000c00c01007387 */ /* 0x0007e80000100a00 */
[----:B------:R4:W-:Y:S04]  /*807d0*/  STL.64 [R1+0xc8], R14 ;  /* 0x0000c80e01007387 */ /* 0x0009e80000100a00 */
[----:B------:R-:W2:Y:S04]  /*807e0*/  LDL.LU.64 R50, [R1+0x1358] ;  /* 0x0013580001327983 */ /* 0x000ea80000300a00 */
[----:B------:R-:W2:Y:S04]  /*807f0*/  LDL.LU.64 R40, [R1+0x1200] ;  /* 0x0012000001287983 */ /* 0x000ea80000300a00 */
[----:B------:R-:W2:Y:S04]  /*80800*/  LDL.LU.64 R42, [R1+0x1208] ;  /* 0x00120800012a7983 */ /* 0x000ea80000300a00 */
[----:B------:R-:W2:Y:S04]  /*80810*/  LDL.LU.64 R36, [R1+0xe40] ;  /* 0x000e400001247983 */ /* 0x000ea80000300a00 */
[----:B------:R-:W2:Y:S04]  /*80820*/  LDL.LU.64 R38, [R1+0xe48] ;  /* 0x000e480001267983 */ /* 0x000ea80000300a00 */
[----:B------:R-:W2:Y:S04]  /*80830*/  LDL.LU.64 R32, [R1+0xa00] ;  /* 0x000a000001207983 */ /* 0x000ea80000300a00 */
[----:B------:R-:W2:Y:S04]  /*80840*/  LDL.LU.64 R34, [R1+0xa08] ;  /* 0x000a080001227983 */ /* 0x000ea80000300a00 */
[----:B0-----:R-:W2:Y:S04]  /*80850*/  LDL.LU.64 R16, [R1+0xe30] ;  /* 0x000e300001107983 */ /* 0x001ea80000300a00 */
[----:B-1----:R-:W2:Y:S04]  /*80860*/  LDL.LU.64 R18, [R1+0xe38] ;  /* 0x000e380001127983 */ /* 0x002ea80000300a00 */
[----:B------:R-:W2:Y:S04]  /*80870*/  LDL.LU.64 R56, [R1+0xe10] ;  /* 0x000e100001387983 */ /* 0x000ea80000300a00 */
[----:B------:R-:W2:Y:S01]  /*80880*/  LDL.LU.64 R58, [R1+0xe18] ;  /* 0x000e1800013a7983 */ /* 0x000ea20000300a00 */
[----:B------:R-:W-:-:S03]  /*80890*/  IMAD R29, R45, 0x100, R44 ;  /* 0x000001002d1d7824 */ /* 0x000fc600078e022c */
[----:B---3--:R-:W3:Y:S04]  /*808a0*/  LDL.LU.64 R12, [R1+0xe00] ;  /* 0x000e0000010c7983 */ /* 0x008ee80000300a00 */
[----:B----4-:R-:W3:Y:S01]  /*808b0*/  LDL.LU.64 R14, [R1+0xe08] ;  /* 0x000e0800010e7983 */ /* 0x010ee20000300a00 */
        /* <DEDUP_REMOVED lines=9> */
[----:B------:R-:W4:Y:S01]  /*80950*/  LDL.LU R60, [R1+0x18c8] ;  /* 0x0018c800013c7983 */ /* 0x000f220000300800 */
[C---:B--2---:R-:W-:Y:S06]  /*80960*/  HMMA.16816.F32 R48, R4.reuse, R8, R48 ;  /* 0x000000080430723c */ /* 0x044fec0000001830 */
[----:B------:R-:W-:-:S15]  /*80970*/  HMMA.16816.F32 R40, R4, R2, R40 ;  /* 0x000000020428723c */ /* 0x000fde0000001828 */
[----:B------:R-:W-:-:S02]  /*80980*/  NOP ;  /* 0x0000000000007918 */ /* 0x000fc40000000000 */
[----:B------:R0:W-:Y:S04]  /*80990*/  STL.64 [R1+0x370], R48 ;  /* 0x0003703001007387 */ /* 0x0001e80000100a00 */
[----:B------:R1:W-:Y:S04]  /*809a0*/  STL.64 [R1+0x378], R50 ;  /* 0x0003783201007387 */ /* 0x0003e80000100a00 */
[----:B0-----:R-:W2:Y:S04]  /*809b0*/  LDL.LU.64 R48, [R1+0xdf0] ;  /* 0x000df00001307983 */ /* 0x001ea80000300a00 */
[----:B-1----:R-:W2:Y:S04]  /*809c0*/  LDL.LU.64 R50, [R1+0xdf8] ;  /* 0x000df80001327983 */ /* 0x002ea80000300a00 */
[----:B------:R-:W-:Y:S04]  /*809d0*/  STL.64 [R1+0x360], R40 ;  /* 0x0003602801007387 */ /* 0x000fe80000100a00 */
[----:B------:R0:W-:Y:S04]  /*809e0*/  STL.64 [R1+0x368], R42 ;  /* 0x0003682a01007387 */ /* 0x0001e80000100a00 */
[----:B0-----:R-:W4:Y:S04]  /*809f0*/  LDL.LU.64 R42, [R1+0x9078] ;  /* 0x00907800012a7983 */ /* 0x001f280000300a00 */
[----:B------:R-:W3:Y:S01]  /*80a00*/  LDL.LU.64 R40, [R1+0x9070] ;  /* 0x0090700001287983 */ /* 0x000ee20000300a00 */
[----:B------:R-:W-:-:S02]  /*80a10*/  F2FP.F16.E5M2.UNPACK_B R28, R28 ;  /* 0x0000001cff1c723e */ /* 0x000fc400020004ff */
[----:B------:R-:W-:Y:S02]  /*80a20*/  F2FP.F16.E5M2.UNPACK_B R29, R29 ;  /* 0x0000001dff1d723e */ /* 0x000fe400020004ff */
[----:B------:R-:W-:Y:S01]  /*80a30*/  F2FP.F16.E5M2.UNPACK_B R30, R30 ;  /* 0x0000001eff1e723e */ /* 0x000fe200020004ff */
[----:B---3--:R-:W-:Y:S01]  /*80a40*/  HMMA.16816.F32 R4, R4, R40, R36 ;  /* 0x000000280404723c */ /* 0x008fe20000001824 */
[----:B------:R-:W3:Y:S04]  /*80a50*/  LDL.LU.64 R38, [R1+0x9068] ;  /* 0x0090680001267983 */ /* 0x000ee80000300a00 */
[----:B------:R-:W2:Y:S01]  /*80a60*/  LDL.LU.64 R36, [R1+0x9060] ;  /* 0x0090600001247983 */ /* 0x000ea20000300a00 */
[----:B------:R-:W-:-:S15]  /*80a70*/  F2FP.F16.E5M2.UNPACK_B R31, R31 ;  /* 0x0000001fff1f723e */ /* 0x000fde00020004ff */
[----:B------:R-:W-:-:S02]  /*80a80*/  NOP ;  /* 0x0000000000007918 */ /* 0x000fc40000000000 */
[----:B------:R0:W-:Y:S04]  /*80a90*/  STL.64 [R1+0xb0], R4 ;  /* 0x0000b00401007387 */ /* 0x0001e80000100a00 */
[----:B------:R1:W-:Y:S04]  /*80aa0*/  STL.64 [R1+0xb8], R6 ;  /* 0x0000b80601007387 */ /* 0x0003e80000100a00 */
[----:B0-----:R-:W4:Y:S04]  /*80ab0*/  LDL.LU.64 R4, [R1+0xe20] ;  /* 0x000e200001047983 */ /* 0x001f280000300a00 */
[----:B-1----:R-:W4:Y:S01]  /*80ac0*/  LDL.LU.64 R6, [R1+0xe28] ;  /* 0x000e280001067983 */ /* 0x002f220000300a00 */
[----:B---3--:R-:W-:-:S15]  /*80ad0*/  HMMA.16816.F32 R32, R28, R38, R32 ;  /* 0x000000261c20723c */ /* 0x008fde0000001820 */
[----:B------:R-:W-:-:S08]  /*80ae0*/  NOP ;  /* 0x0000000000007918 */ /* 0x000fd00000000000 */
[----:B------:R-:W-:Y:S04]  /*80af0*/  STL.64 [R1+0xa0], R32 ;  /* 0x0000a02001007387 */ /* 0x000fe80000100a00 */
[----:B------:R0:W-:Y:S04]  /*80b00*/  STL.64 [R1+0xa8], R34 ;  /* 0x0000a82201007387 */ /* 0x0001e80000100a00 */
[----:B0-----:R-:W4:Y:S01]  /*80b10*/  LDL.LU.64 R34, [R1+0x9058] ;  /* 0x0090580001227983 */ /* 0x001f220000300a00 */
[----:B--2---:R-:W-:Y:S03]  /*80b20*/  HMMA.16816.F32 R16, R28, R36, R16 ;  /* 0x000000241c10723c */ /* 0x004fe60000001810 */
[----:B------:R-:W2:-:S15]  /*80b30*/  LDL.LU.64 R32, [R1+0x9050] ;  /* 0x0090500001207983 */ /* 0x000e9e0000300a00 */
[----:B------:R-:W-:-:S05]  /*80b40*/  NOP ;  /* 0x0000000000007918 */ /* 0x000fca0000000000 */
[----:B------:R0:W-:Y:S04]  /*80b50*/  STL.64 [R1+0x90], R16 ;  /* 0x0000901001007387 */ /* 0x0001e80000100a00 */
[----:B------:R1:W-:Y:S04]  /*80b60*/  STL.64 [R1+0x98], R18 ;  /* 0x0000981201007387 */ /* 0x0003e80000100a00 */
[----:B0-----:R-:W3:Y:S04]  /*80b70*/  LDL.LU.64 R16, [R1+0xde0] ;  /* 0x000de00001107983 */ /* 0x001ee80000300a00 */
[----:B-1----:R-:W3:Y:S01]  /*80b80*/  LDL.LU.64 R18, [R1+0xde8] ;  /* 0x000de80001127983 */ /* 0x002ee20000300a00 */
[C---:B------:R-:W-:Y:S06]  /*80b90*/  HMMA.16816.F32 R48, R28.reuse, R24, R48 ;  /* 0x000000181c30723c */ /* 0x040fec0000001830 */
[C---:B----4-:R-:W-:Y:S06]  /*80ba0*/  HMMA.16816.F32 R4, R28.reuse, R34, R4 ;  /* 0x000000221c04723c */ /* 0x050fec0000001804 */
[----:B--2---:R-:W-:-:S15]  /*80bb0*/  HMMA.16816.F32 R56, R28, R32, R56 ;  /* 0x000000201c38723c */ /* 0x004fde0000001838 */
[----:B------:R-:W-:-:S02]  /*80bc0*/  NOP ;  /* 0x0000000000007918 */ /* 0x000fc40000000000 */
[----:B------:R-:W-:Y:S04]  /*80bd0*/  STL.64 [R1+0x3e0], R4 ;  /* 0x0003e00401007387 */ /* 0x000fe80000100a00 */
[----:B------:R0:W-:Y:S02]  /*80be0*/  STL.64 [R1+0x3e8], R6 ;  /* 0x0003e80601007387 */ /* 0x0001e40000100a00 */
[C---:B0-----:R-:W-:Y:S02]  /*80bf0*/  HMMA.16816.F32 R4, R28.reuse, R26, R12 ;  /* 0x0000001a1c04723c */ /* 0x041fe4000000180c */
[----:B------:R-:W2:Y:S04]  /*80c00*/  LDL.LU.64 R12, [R1+0xdc0] ;  /* 0x000dc000010c7983 */ /* 0x000ea80000300a00 */
[----:B------:R0:W-:Y:S01]  /*80c10*/  STL.64 [R1+0x3f0], R56 ;  /* 0x0003f03801007387 */ /* 0x0001e20000100a00 */
[C---:B---3--:R-:W-:Y:S03]  /*80c20*/  HMMA.16816.F32 R16, R28.reuse, R22, R16 ;  /* 0x000000161c10723c */ /* 0x048fe60000001810 */
[----:B------:R1:W-:Y:S04]  /*80c30*/  STL.64 [R1+0x3f8], R58 ;  /* 0x0003f83a01007387 */ /* 0x0003e80000100a00 */
[----:B------:R-:W2:Y:S09]  /*80c40*/  LDL.LU.64 R14, [R1+0xdc8] ;  /* 0x000dc800010e7983 */ /* 0x000eb20000300a00 */
[----:B------:R3:W-:Y:S04]  /*80c50*/  STL.64 [R1+0x400], R4 ;  /* 0x0004000401007387 */ /* 0x0007e80000100a00 */
[----:B------:R4:W-:Y:S04]  /*80c60*/  STL.64 [R1+0x408], R6 ;  /* 0x0004080601007387 */ /* 0x0009e80000100a00 */
[----:B0-----:R-:W2:Y:S04]  /*80c70*/  LDL.LU.64 R56, [R1+0xd90] ;  /* 0x000d900001387983 */ /* 0x001ea80000300a00 */
[----:B-1----:R-:W2:Y:S04]  /*80c80*/  LDL.LU.64 R58, [R1+0xd98] ;  /* 0x000d9800013a7983 */ /* 0x002ea80000300a00 */
[----:B---3--:R-:W3:Y:S04]  /*80c90*/  LDL.LU.64 R4, [R1+0xd80] ;  /* 0x000d800001047983 */ /* 0x008ee80000300a00 */
[----:B----4-:R-:W3:Y:S04]  /*80ca0*/  LDL.LU.64 R6, [R1+0xd88] ;  /* 0x000d880001067983 */ /* 0x010ee80000300a00 */
[----:B------:R0:W-:Y:S04]  /*80cb0*/  STL.64 [R1+0x410], R48 ;  /* 0x0004103001007387 */ /* 0x0001e80000100a00 */
[----:B------:R1:W-:Y:S04]  /*80cc0*/  STL.64 [R1+0x418], R50 ;  /* 0x0004183201007387 */ /* 0x0003e80000100a00 */
[----:B0-----:R-:W4:Y:S04]  /*80cd0*/  LDL.LU.64 R48, [R1+0x1340] ;  /* 0x0013400001307983 */ /* 0x001f280000300a00 */
[----:B-1----:R-:W4:Y:S04]  /*80ce0*/  LDL.LU.64 R50, [R1+0x1348] ;  /* 0x0013480001327983 */ /* 0x002f280000300a00 */
[----:B------:R-:W-:Y:S04]  /*80cf0*/  STL.64 [R1+0x9028], R26 ;  /* 0x0090281a01007387 */ /* 0x000fe80000100a00 */
[----:B------:R0:W-:Y:S04]  /*80d00*/  STL.64 [R1+0x9020], R24 ;  /* 0x0090201801007387 */ /* 0x0001e80000100a00 */
[----:B0-----:R-:W2:Y:S04]  /*80d10*/  LDL.LU.64 R24, [R1+0xdd0] ;  /* 0x000dd00001187983 */ /* 0x001ea80000300a00 */
[----:B------:R-:W2:Y:S04]  /*80d20*/  LDL.LU.64 R26, [R1+0xdd8] ;  /* 0x000dd800011a7983 */ /* 0x000ea80000300a00 */
[----:B------:R-:W-:Y:S04]  /*80d30*/  STL.64 [R1+0x430], R16 ;  /* 0x0004301001007387 */ /* 0x000fe80000100a00 */
[----:B------:R0:W-:Y:S04]  /*80d40*/  STL.64 [R1+0x438], R18 ;  /* 0x0004381201007387 */ /* 0x0001e80000100a00 */
[----:B0-----:R-:W3:Y:S04]  /*80d50*/  LDL.LU.64 R18, [R1+0x9048] ;  /* 0x0090480001127983 */ /* 0x001ee80000300a00 */
[----:B------:R-:W4:Y:S01]  /*80d60*/  LDL.LU.64 R16, [R1+0x9040] ;  /* 0x0090400001107983 */ /* 0x000f220000300a00 */
[C---:B--2---:R-:W-:Y:S06]  /*80d70*/  HMMA.16816.F32 R24, R28.reuse, R20, R24 ;  /* 0x000000141c18723c */ /* 0x044fec0000001818 */
[----:B---3--:R-:W-:-:S15]  /*80d80*/  HMMA.16816.F32 R12, R28, R18, R12 ;  /* 0x000000121c0c723c */ /* 0x008fde000000180c */
[----:B------:R-:W-:-:S02]  /*80d90*/  NOP ;  /* 0x0000000000007918 */ /* 0x000fc40000000000 */
[----:B------:R0:W-:Y:S04]  /*80da0*/  STL.64 [R1+0x440], R24 ;  /* 0x0004401801007387 */ /* 0x0001e80000100a00 */
[----:B------:R1:W-:Y:S04]  /*80db0*/  STL.64 [R1+0x448], R26 ;  /* 0x0004481a01007387 */ /* 0x0003e80000100a00 */
[----:B0-----:R-:W2:Y:S04]  /*80dc0*/  LDL.LU.64 R24, [R1+0x1330] ;  /* 0x0013300001187983 */ /* 0x001ea80000300a00 */
[----:B-1----:R-:W2:Y:S04]  /*80dd0*/  LDL.LU.64 R26, [R1+0x1338] ;  /* 0x00133800011a7983 */ /* 0x002ea80000300a00 */
[----:B------:R-:W-:Y:S04]  /*80de0*/  STL.64 [R1+0x9018], R22 ;  /* 0x0090181601007387 */ /* 0x000fe80000100a00 */
[----:B------:R0:W-:Y:S04]  /*80df0*/  STL.64 [R1+0x9010], R20 ;  /* 0x0090101401007387 */ /* 0x0001e80000100a00 */
[----:B0-----:R-:W3:Y:S04]  /*80e00*/  LDL.LU.64 R20, [R1+0xda0] ;  /* 0x000da00001147983 */ /* 0x001ee80000300a00 */
[----:B------:R-:W3:Y:S04]  /*80e10*/  LDL.LU.64 R22, [R1+0xda8] ;  /* 0x000da80001167983 */ /* 0x000ee80000300a00 */
[----:B------:R-:W-:Y:S04]  /*80e20*/  STL.64 [R1+0x450], R12 ;  /* 0x0004500c01007387 */ /* 0x000fe80000100a00 */
[----:B------:R0:W-:Y:S04]  /*80e30*/  STL.64 [R1+0x458], R14 ;  /* 0x0004580e01007387 */ /* 0x0001e80000100a00 */
[----:B0-----:R-:W2:Y:S04]  /*80e40*/  LDL.LU.64 R14, [R1+0x9038] ;  /* 0x00903800010e7983 */ /* 0x001ea80000300a00 */
[----:B------:R-:W2:Y:S04]  /*80e50*/  LDL.LU.64 R12, [R1+0x9030] ;  /* 0x00903000010c7983 */ /* 0x000ea80000300a00 */
[----:B------:R-:W-:Y:S04]  /*80e60*/  STL.64 [R1+0x8ff8], R18 ;  /* 0x008ff81201007387 */ /* 0x000fe80000100a00 */
[----:B----4-:R2:W-:Y:S01]  /*80e70*/  STL.64 [R1+0x8ff0], R16 ;  /* 0x008ff01001007387 */ /* 0x0105e20000100a00 */
[C---:B---3--:R-:W-:Y:S06]  /*80e80*/  HMMA.16816.F32 R20, R28.reuse, R16, R20 ;  /* 0x000000101c14723c */ /* 0x048fec0000001814 */
[----:B--2---:R-:W-:-:S15]  /*80e90*/  HMMA.16816.F32 R16, R28, R14, R56 ;  /* 0x0000000e1c10723c */ /* 0x004fde0000001838 */
[----:B------:R-:W-:-:S02]  /*80ea0*/  NOP ;  /* 0x0000000000007918 */ /* 0x000fc40000000000 */
[----:B------:R-:W-:Y:S04]  /*80eb0*/  STL.64 [R1+0x460], R20 ;  /* 0x0004601401007387 */ /* 0x000fe80000100a00 */
[----:B------:R-:W-:Y:S01]  /*80ec0*/  STL.64 [R1+0x468], R22 ;  /* 0x0004681601007387 */ /* 0x000fe20000100a00 */
[C---:B------:R-:W-:Y:S03]  /*80ed0*/  HMMA.16816.F32 R4, R28.reuse, R12, R4 ;  /* 0x0000000c1c04723c */ /* 0x040fe60000001804 */
[----:B------:R-:W-:Y:S04]  /*80ee0*/  STL.64 [R1+0x9008], R14 ;  /* 0x0090080e01007387 */ /* 0x000fe80000100a00 */
[----:B------:R-:W-:Y:S04]  /*80ef0*/  STL.64 [R1+0x470], R16 ;  /* 0x0004701001007387 */ /* 0x000fe80000100a00 */
[----:B------:R-:W-:Y:S04]  /*80f00*/  STL.64 [R1+0x478], R18 ;  /* 0x0004781201007387 */ /* 0x000fe80000100a00 */
[----:B------:R0:W-:Y:S02]  /*80f10*/  STL.64 [R1+0x9000], R12 ;  /* 0x0090000c01007387 */ /* 0x0001e40000100a00 */
[----:B0-----:R-:W-:Y:S06]  /*80f20*/  HMMA.16816.F32 R12, R28, R10, R48 ;  /* 0x0000000a1c0c723c */ /* 0x001fec0000001830 */
[----:B------:R-:W-:Y:S04]  /*80f30*/  STL.64 [R1+0x480], R4 ;  /* 0x0004800401007387 */ /* 0x000fe80000100a00 */
[----:B------:R-:W-:-:S13]  /*80f40*/  STL.64 [R1+0x488], R6 ;  /* 0x0004880601007387 */ /* 0x000fda0000100a00 */
[----:B------:R-:W-:Y:S04]  /*80f50*/  STL.64 [R1+0x4c0], R12 ;  /* 0x0004c00c01007387 */ /* 0x000fe80000100a00 */
[----:B------:R0:W-:Y:S02]  /*80f60*/  STL.64 [R1+0x4c8], R14 ;  /* 0x0004c80e01007387 */ /* 0x0001e40000100a00 */
[----:B0-----:R-:W-:Y:S02]  /*80f70*/  HMMA.16816.F32 R12, R28, R8, R24 ;  /* 0x000000081c0c723c */ /* 0x001fe40000001818 */
[----:B------:R-:W2:Y:S04]  /*80f80*/  LDL.LU.64 R24, [R1+0x11f0] ;  /* 0x0011f00001187983 */ /* 0x000ea80000300a00 */
[----:B------:R-:W2:Y:S01]  /*80f90*/  LDL.LU.64 R26, [R1+0x11f8] ;  /* 0x0011f800011a7983 */ /* 0x000ea20000300a00 */
[----:B------:R-:W-:-:S15]  /*80fa0*/  IMAD R4, R61, 0x100, R55 ;  /* 0x000001003d047824 */ /* 0x000fde00078e0237 */
[----:B------:R-:W-:-:S01]  /*80fb0*/  NOP ;  /* 0x0000000000007918 */ /* 0x000fc20000000000 */
        /* <DEDUP_REMOVED lines=8> */
[----:B------:R-:W-:-:S03]  /*81040*/  IMAD R5, R45, 0x100, R44 ;  /* 0x000001002d057824 */ /* 0x000fc600078e022c */
[----:B0-----:R-:W4:Y:S04]  /*81050*/  LDL.LU.64 R12, [R1+0xd50] ;  /* 0x000d5000010c7983 */ /* 0x001f280000300a00 */
[----:B-1----:R-:W4:Y:S01]  /*81060*/  LDL.LU.64 R14, [R1+0xd58] ;  /* 0x000d5800010e7983 */ /* 0x002f220000300a00 */
        /* <DEDUP_REMOVED lines=10> */
[----:B--2---:R-:W-:Y:S03]  /*81110*/  HMMA.16816.F32 R56, R28, R2, R24 ;  /* 0x000000021c38723c */ /* 0x004fe60000001818 */
[----:B------:R-:W2:-:S15]  /*81120*/  LDL.LU.64 R24, [R1+0xd40] ;  /* 0x000d400001187983 */ /* 0x000e9e0000300a00 */
[----:B------:R-:W-:-:S05]  /*81130*/  NOP ;  /* 0x0000000000007918 */ /* 0x000fca0000000000 */
[----:B------:R-:W-:Y:S04]  /*81140*/  STL.64 [R1+0x500], R56 ;  /* 0x0005003801007387 */ /* 0x000fe80000100a00 */
[----:B------:R-:W-:Y:S04]  /*81150*/  STL.64 [R1+0x508], R58 ;  /* 0x0005083a01007387 */ /* 0x000fe80000100a00 */
[----:B------:R-:W2:Y:S01]  /*81160*/  LDL.LU.64 R26, [R1+0xd48] ;  /* 0x000d4800011a7983 */ /* 0x000ea20000300a00 */
[----:B---3--:R-:W-:Y:S01]  /*81170*/  HMMA.16816.F32 R20, R28, R40, R20 ;  /* 0x000000281c14723c */ /* 0x008fe20000001814 */
[----:B------:R-:W-:-:S02]  /*81180*/  F2FP.F16.E5M2.UNPACK_B R4, R4 ;  /* 0x00000004ff04723e */ /* 0x000fc400020004ff */
[----:B------:R-:W-:Y:S02]  /*81190*/  F2FP.F16.E5M2.UNPACK_B R5, R5 ;  /* 0x00000005ff05723e */ /* 0x000fe400020004ff */
[----:B------:R-:W-:Y:S02]  /*811a0*/  F2FP.F16.E5M2.UNPACK_B R6, R6 ;  /* 0x00000006ff06723e */ /* 0x000fe400020004ff */
[----:B------:R-:W-:-:S07]  /*811b0*/  F2FP.F16.E5M2.UNPACK_B R7, R7 ;  /* 0x00000007ff07723e */ /* 0x000fce00020004ff */
[C---:B----4-:R-:W-:Y:S06]  /*811c0*/  HMMA.16816.F32 R52, R4.reuse, R38, R52 ;  /* 0x000000260434723c */ /* 0x050fec0000001834 */
[C---:B------:R-:W-:Y:S06]  /*811d0*/  HMMA.16816.F32 R28, R4.reuse, R36, R16 ;  /* 0x00000024041c723c */ /* 0x040fec0000001810 */
[C---:B------:R-:W-:Y:S01]  /*811e0*/  HMMA.16816.F32 R16, R4.reuse, R34, R12 ;  /* 0x000000220410723c */ /* 0x040fe2000000180c */
[----:B------:R0:W-:Y:S04]  /*811f0*/  STL.64 [R1+0x4f0], R20 ;  /* 0x0004f01401007387 */ /* 0x0001e80000100a00 */
[----:B------:R1:W-:Y:S04]  /*81200*/  STL.64 [R1+0x4f8], R22 ;  /* 0x0004f81601007387 */ /* 0x0003e80000100a00 */
[----:B0-----:R-:W3:Y:S04]  /*81210*/  LDL.LU.64 R20, [R1+0xd10] ;  /* 0x000d100001147983 */ /* 0x001ee80000300a00 */
[----:B-1----:R-:W3:Y:S04]  /*81220*/  LDL.LU.64 R22, [R1+0xd18] ;  /* 0x000d180001167983 */ /* 0x002ee80000300a00 */
        /* <DEDUP_REMOVED lines=20> */
[----:B--2---:R-:W-:-:S15]  /*81370*/  HMMA.16816.F32 R24, R4, R32, R24 ;  /* 0x000000200418723c */ /* 0x004fde0000001818 */
[----:B------:R-:W-:-:S08]  /*81380*/  NOP ;  /* 0x0000000000007918 */ /* 0x000fd00000000000 */
[----:B------:R-:W-:Y:S04]  /*81390*/  STL.64 [R1+0x550], R24 ;  /* 0x0005501801007387 */ /* 0x000fe80000100a00 */
[----:B------:R0:W-:Y:S04]  /*813a0*/  STL.64 [R1+0x558], R26 ;  /* 0x0005581a01007387 */ /* 0x0001e80000100a00 */
[----:B0-----:R-:W3:Y:S04]  /*813b0*/  LDL.LU.64 R26, [R1+0x9028] ;  /* 0x00902800011a7983 */ /* 0x001ee80000300a00 */
[----:B------:R-:W4:Y:S01]  /*813c0*/  LDL.LU.64 R24, [R1+0x9020] ;  /* 0x0090200001187983 */ /* 0x000f220000300a00 */
[----:B---3--:R-:W-:-:S15]  /*813d0*/  HMMA.16816.F32 R20, R4, R26, R20 ;  /* 0x0000001a0414723c */ /* 0x008fde0000001814 */
        /* <DEDUP_REMOVED lines=52> */
[----:B------:R-:W2:Y:S04]  /*81720*/  LDL.LU.64 R42, [R1+0x11e8] ;  /* 0x0011e800012a7983 */ /* 0x000ea80000300a00 */
[----:B0-----:R-:W2:Y:S04]  /*81730*/  LDL.LU.64 R16, [R1+0xc50] ;  /* 0x000c500001107983 */ /* 0x001ea80000300a00 */
[----:B-1----:R-:W2:Y:S04]  /*81740*/  LDL.LU.64 R18, [R1+0xc58] ;  /* 0x000c580001127983 */ /* 0x002ea80000300a00 */
[----:B---3--:R-:W3:Y:S01]  /*81750*/  LDL.LU.64 R12, [R1+0x840] ;  /* 0x00084000010c7983 */ /* 0x008ee20000300a00 */
[----:B------:R-:W-:-:S03]  /*81760*/  IMAD R28, R61, 0x100, R51 ;  /* 0x000001003d1c7824 */ /* 0x000fc600078e0233 */
[----:B----4-:R-:W3:Y:S01]  /*81770*/  LDL.LU.64 R14, [R1+0x848] ;  /* 0x00084800010e7983 */ /* 0x010ee20000300a00 */
[----:B------:R-:W-:-:S03]  /*81780*/  IMAD R29, R45, 0x100, R44 ;  /* 0x000001002d1d7824 */ /* 0x000fc600078e022c */
        /* <DEDUP_REMOVED lines=92> */
[----:B------:R-:W4:Y:S02]  /*81d50*/  LDL.LU.64 R22, [R1+0x8b8] ;  /* 0x0008b80001167983 */ /* 0x000f240000300a00 */
[----:B----4-:R-:W-:-:S15]  /*81d60*/  HMMA.16816.F32 R20, R28, R18, R20 ;  /* 0x000000121c14723c */ /* 0x010fde0000001814 */
[----:B------:R-:W-:-:S08]  /*81d70*/  NOP ;  /* 0x0000000000007918 */ /* 0x000fd00000000000 */
[----:B------:R-:W-:Y:S04]  /*81d80*/  STL.64 [R1+0x700], R20 ;  /* 0x0007001401007387 */ /* 0x000fe80000100a00 */
[----:B------:R0:W-:Y:S04]  /*81d90*/  STL.64 [R1+0x708], R22 ;  /* 0x0007081601007387 */ /* 0x0001e80000100a00 */
[----:B------:R-:W-:Y:S04]  /*81da0*/  STL.64 [R1+0x8f50], R18 ;  /* 0x008f501201007387 */ /* 0x000fe80000100a00 */
[----:B--2---:R1:W-:Y:S01]  /*81db0*/  STL.64 [R1+0x8f48], R16 ;  /* 0x008f481001007387 */ /* 0x0043e20000100a00 */
[C---:B0-----:R-:W-:Y:S06]  /*81dc0*/  HMMA.16816.F32 R20, R28.reuse, R16, R24 ;  /* 0x000000101c14723c */ /* 0x041fec0000001818 */
[C---:B-1----:R-:W-:Y:S06]  /*81dd0*/  HMMA.16816.F32 R16, R28.reuse, R14, R56 ;  /* 0x0000000e1c10723c */ /* 0x042fec0000001838 */
[C---:B---3--:R-:W-:Y:S11]  /*81de0*/  HMMA.16816.F32 R4, R28.reuse, R12, R4 ;  /* 0x0000000c1c04723c */ /* 0x048ff60000001804 */
[----:B------:R-:W-:Y:S04]  /*81df0*/  STL.64 [R1+0x720], R20 ;  /* 0x0007201401007387 */ /* 0x000fe80000100a00 */
[----:B------:R-:W-:Y:S04]  /*81e00*/  STL.64 [R1+0x728], R22 ;  /* 0x0007281601007387 */ /* 0x000fe80000100a00 */
[----:B------:R-:W-:Y:S04]  /*81e10*/  STL.64 [R1+0x8f60], R14 ;  /* 0x008f600e01007387 */ /* 0x000fe80000100a00 */
[----:B------:R-:W-:Y:S04]  /*81e20*/  STL.64 [R1+0x730], R16 ;  /* 0x0007301001007387 */ /* 0x000fe80000100a00 */
[----:B------:R-:W-:Y:S04]  /*81e30*/  STL.64 [R1+0x738], R18 ;  /* 0x0007381201007387 */ /* 0x000fe80000100a00 */
[----:B------:R0:W-:Y:S02]  /*81e40*/  STL.64 [R1+0x8f58], R12 ;  /* 0x008f580c01007387 */ /* 0x0001e40000100a00 */
[----:B0-----:R-:W-:Y:S02]  /*81e50*/  HMMA.16816.F32 R12, R28, R10, R48 ;  /* 0x0000000a1c0c723c */ /* 0x001fe40000001830 */
[----:B------:R-:W-:Y:S04]  /*81e60*/  STL.64 [R1+0x740], R4 ;  /* 0x0007400401007387 */ /* 0x000fe80000100a00 */
[----:B------:R-:W-:Y:S04]  /*81e70*/  STL.64 [R1+0x748], R6 ;  /* 0x0007480601007387 */ /* 0x000fe80000100a00 */
[----:B------:R-:W2:Y:S04]  /*81e80*/  LDL.LU.64 R24, [R1+0x12f0] ;  /* 0x0012f00001187983 */ /* 0x000ea80000300a00 */
[----:B------:R-:W2:Y:S09]  /*81e90*/  LDL.LU.64 R26, [R1+0x12f8] ;  /* 0x0012f800011a7983 */ /* 0x000eb20000300a00 */
[----:B------:R0:W-:Y:S04]  /*81ea0*/  STL.64 [R1+0x750], R12 ;  /* 0x0007500c01007387 */ /* 0x0001e80000100a00 */
[----:B------:R1:W-:Y:S04]  /*81eb0*/  STL.64 [R1+0x758], R14 ;  /* 0x0007580e01007387 */ /* 0x0003e80000100a00 */
[----:B------:R-:W3:Y:S04]  /*81ec0*/  LDL.LU.64 R20, [R1+0xc10] ;  /* 0x000c100001147983 */ /* 0x000ee80000300a00 */
[----:B------:R-:W3:Y:S04]  /*81ed0*/  LDL.LU.64 R22, [R1+0xc18] ;  /* 0x000c180001167983 */ /* 0x000ee80000300a00 */
[----:B------:R-:W4:Y:S04]  /*81ee0*/  LDL.LU.64 R16, [R1+0x780] ;  /* 0x0007800001107983 */ /* 0x000f280000300a00 */
[----:B------:R-:W4:Y:S04]  /*81ef0*/  LDL.LU.64 R18, [R1+0x788] ;  /* 0x0007880001127983 */ /* 0x000f280000300a00 */
[----:B0-----:R-:W4:Y:S04]  /*81f00*/  LDL.LU.64 R12, [R1+0x760] ;  /* 0x00076000010c7983 */ /* 0x001f280000300a00 */
[----:B-1----:R-:W4:Y:S04]  /*81f10*/  LDL.LU.64 R14, [R1+0x768] ;  /* 0x00076800010e7983 */ /* 0x002f280000300a00 */
[----:B------:R-:W2:Y:S01]  /*81f20*/  LDL.LU R51, [R1+0x1914] ;  /* 0x0019140001337983 */ /* 0x000ea20000300800 */
[----:B------:R-:W-:-:S02]  /*81f30*/  IMAD R4, R61, 0x100, R55 ;  /* 0x000001003d047824 */ /* 0x000fc400078e0237 */
[----:B------:R-:W-:Y:S02]  /*81f40*/  IMAD R5, R45, 0x100, R44 ;  /* 0x000001002d057824 */ /* 0x000fe400078e022c */
[----:B------:R-:W-:Y:S02]  /*81f50*/  IMAD R6, R47, 0x100, R46 ;  /* 0x000001002f067824 */ /* 0x000fe400078e022e */
[----:B------:R-:W-:Y:S01]  /*81f60*/  IMAD R7, R60, 0x100, R0 ;  /* 0x000001003c077824 */ /* 0x000fe200078e0200 */
[----:B--2---:R-:W-:Y:S04]  /*81f70*/  STL [R1+0x8f78], R51 ;  /* 0x008f783301007387 */ /* 0x004fe80000100800 */
[----:B------:R-:W2:Y:S04]  /*81f80*/  LDL.LU R61, [R1+0x1910] ;  /* 0x00191000013d7983 */ /* 0x000ea80000300800 */
[----:B------:R-:W2:Y:S04]  /*81f90*/  LDL.LU R44, [R1+0x191c] ;  /* 0x00191c00012c7983 */ /* 0x000ea80000300800 */
[----:B------:R-:W2:Y:S04]  /*81fa0*/  LDL.LU R45, [R1+0x1918] ;  /* 0x00191800012d7983 */ /* 0x000ea80000300800 */
[----:B------:R-:W2:Y:S04]  /*81fb0*/  LDL.LU R46, [R1+0x1924] ;  /* 0x00192400012e7983 */ /* 0x000ea80000300800 */
[----:B------:R-:W2:Y:S01]  /*81fc0*/  LDL.LU R47, [R1+0x1920] ;  /* 0x00192000012f7983 */ /* 0x000ea20000300800 */
[----:B------:R-:W-:Y:S01]  /*81fd0*/  HMMA.16816.F32 R24, R28, R8, R24 ;  /* 0x000000081c18723c */ /* 0x000fe20000001818 */
[----:B------:R-:W-:-:S05]  /*81fe0*/  F2FP.F16.E5M2.UNPACK_B R4, R4 ;  /* 0x00000004ff04723e */ /* 0x000fca00020004ff */
[C---:B---3--:R-:W-:Y:S01]  /*81ff0*/  HMMA.16816.F32 R20, R28.reuse, R2, R20 ;  /* 0x000000021c14723c */ /* 0x048fe20000001814 */
[----:B------:R-:W-:Y:S02]  /*82000*/  F2FP.F16.E5M2.UNPACK_B R5, R5 ;  /* 0x00000005ff05723e */ /* 0x000fe400020004ff */
[----:B------:R-:W-:Y:S02]  /*82010*/  F2FP.F16.E5M2.UNPACK_B R6, R6 ;  /* 0x00000006ff06723e */ /* 0x000fe400020004ff */
[----:B------:R-:W-:Y:S01]  /*82020*/  F2FP.F16.E5M2.UNPACK_B R7, R7 ;  /* 0x00000007ff07723e */ /* 0x000fe200020004ff */
[----:B----4-:R-:W-:Y:S06]  /*82030*/  HMMA.16816.F32 R16, R28, R40, R16 ;  /* 0x000000281c10723c */ /* 0x010fec0000001810 */
[C---:B------:R-:W-:Y:S01]  /*82040*/  HMMA.16816.F32 R12, R4.reuse, R38, R12 ;  /* 0x00000026040c723c */ /* 0x040fe2000000180c */
[----:B--2---:R-:W-:Y:S04]  /*82050*/  STL.64 [R1+0x8f98], R46 ;  /* 0x008f982e01007387 */ /* 0x004fe80000100a00 */
[----:B------:R-:W-:Y:S04]  /*82060*/  STL.64 [R1+0x8f90], R44 ;  /* 0x008f902c01007387 */ /* 0x000fe80000100a00 */
[----:B------:R-:W2:Y:S04]  /*82070*/  LDL.LU R0, [R1+0x192c] ;  /* 0x00192c0001007983 */ /* 0x000ea80000300800 */
[----:B------:R-:W2:Y:S04]  /*82080*/  LDL.LU R60, [R1+0x1928] ;  /* 0x00192800013c7983 */ /* 0x000ea80000300800 */
[----:B------:R-:W-:Y:S04]  /*82090*/  STL.64 [R1+0x770], R24 ;  /* 0x0007701801007387 */ /* 0x000fe80000100a00 */
[----:B------:R-:W-:Y:S04]  /*820a0*/  STL.64 [R1+0x778], R26 ;  /* 0x0007781a01007387 */ /* 0x000fe80000100a00 */
[----:B------:R-:W-:Y:S04]  /*820b0*/  STL.64 [R1+0x8f40], R42 ;  /* 0x008f402a01007387 */ /* 0x000fe80000100a00 */
[----:B------:R-:W-:Y:S04]  /*820c0*/  STL.64 [R1+0x790], R20 ;  /* 0x0007901401007387 */ /* 0x000fe80000100a00 */
[----:B------:R-:W-:Y:S04]  /*820d0*/  STL.64 [R1+0x798], R22 ;  /* 0x0007981601007387 */ /* 0x000fe80000100a00 */
[----:B------:R0:W-:Y:S04]  /*820e0*/  STL.64 [R1+0x8f38], R40 ;  /* 0x008f382801007387 */ /* 0x0001e80000100a00 */
[----:B------:R-:W-:Y:S04]  /*820f0*/  STL.64 [R1+0x780], R16 ;  /* 0x0007801001007387 */ /* 0x000fe80000100a00 */
[----:B------:R-:W-:Y:S04]  /*82100*/  STL.64 [R1+0x788], R18 ;  /* 0x0007881201007387 */ /* 0x000fe80000100a00 */
[----:B0-----:R-:W3:Y:S04]  /*82110*/  LDL.LU.64 R40, [R1+0x7c0] ;  /* 0x0007c00001287983 */ /* 0x001ee80000300a00 */
[----:B------:R-:W3:Y:S04]  /*82120*/  LDL.LU.64 R42, [R1+0x7c8] ;  /* 0x0007c800012a7983 */ /* 0x000ee80000300a00 */
[----:B------:R0:W-:Y:S04]  /*82130*/  STL.64 [R1+0x7a0], R12 ;  /* 0x0007a00c01007387 */ /* 0x0001e80000100a00 */
[----:B------:R1:W-:Y:S04]  /*82140*/  STL.64 [R1+0x7a8], R14 ;  /* 0x0007a80e01007387 */ /* 0x0003e80000100a00 */
[----:B------:R-:W4:Y:S04]  /*82150*/  LDL.LU.64 R44, [R1+0x7d0] ;  /* 0x0007d000012c7983 */ /* 0x000f280000300a00 */
[----:B------:R-:W4:Y:S04]  /*82160*/  LDL.LU.64 R46, [R1+0x7d8] ;  /* 0x0007d800012e7983 */ /* 0x000f280000300a00 */
        /* <DEDUP_REMOVED lines=9> */
[----:B------:R-:W2:Y:S04]  /*82200*/  LDL.LU.64 R18, [R1+0x838] ;  /* 0x0008380001127983 */ /* 0x000ea80000300a00 */
[----:B------:R-:W2:Y:S04]  /*82210*/  LDL.LU.64 R56, [R1+0x850] ;  /* 0x0008500001387983 */ /* 0x000ea80000300a00 */
[----:B------:R-:W2:Y:S04]  /*82220*/  LDL.LU.64 R58, [R1+0x858] ;  /* 0x00085800013a7983 */ /* 0x000ea80000300a00 */
[----:B------:R-:W2:Y:S04]  /*82230*/  LDL.LU.64 R52, [R1+0x860] ;  /* 0x0008600001347983 */ /* 0x000ea80000300a00 */
[----:B------:R-:W2:Y:S04]  /*82240*/  LDL.LU.64 R54, [R1+0x868] ;  /* 0x0008680001367983 */ /* 0x000ea80000300a00 */
[----:B------:R-:W2:Y:S04]  /*82250*/  LDL.LU.64 R28, [R1+0x870] ;  /* 0x00087000011c7983 */ /* 0x000ea80000300a00 */
[----:B------:R-:W2:Y:S01]  /*82260*/  LDL.LU.64 R30, [R1+0x878] ;  /* 0x00087800011e7983 */ /* 0x000ea20000300a00 */
[C---:B---3--:R-:W-:Y:S06]  /*82270*/  HMMA.16816.F32 R40, R4.reuse, R36, R40 ;  /* 0x000000240428723c */ /* 0x048fec0000001828 */
[C---:B----4-:R-:W-:Y:S06]  /*82280*/  HMMA.16816.F32 R44, R4.reuse, R34, R44 ;  /* 0x00000022042c723c */ /* 0x050fec000000182c */
[C---:B--2---:R-:W-:Y:S11]  /*82290*/  HMMA.16816.F32 R24, R4.reuse, R32, R24 ;  /* 0x000000200418723c */ /* 0x044ff60000001818 */
        /* <DEDUP_REMOVED lines=10> */
[----:B0-----:R-:W4:Y:S04]  /*82340*/  LDL.LU.64 R46, [R1+0x8f98] ;  /* 0x008f9800012e7983 */ /* 0x001f280000300a00 */
[----:B------:R-:W4:Y:S04]  /*82350*/  LDL.LU.64 R44, [R1+0x8f90] ;  /* 0x008f9000012c7983 */ /* 0x000f280000300a00 */
[----:B------:R-:W-:Y:S04]  /*82360*/  STL.64 [R1+0x7e0], R24 ;  /* 0x0007e01801007387 */ /* 0x000fe80000100a00 */
[----:B------:R0:W-:Y:S04]  /*82370*/  STL.64 [R1+0x7e8], R26 ;  /* 0x0007e81a01007387 */ /* 0x0001e80000100a00 */
[----:B0-----:R-:W2:Y:S04]  /*82380*/  LDL.LU.64 R26, [R1+0x8f88] ;  /* 0x008f8800011a7983 */ /* 0x001ea80000300a00 */
[----:B------:R-:W3:Y:S01]  /*82390*/  LDL.LU.64 R24, [R1+0x8f80] ;  /* 0x008f800001187983 */ /* 0x000ee20000300a00 */
[C---:B--2---:R-:W-:Y:S06]  /*823a0*/  HMMA.16816.F32 R48, R4.reuse, R26, R48 ;  /* 0x0000001a0430723c */ /* 0x044fec0000001830 */
[----:B---3--:R-:W-:-:S15]  /*823b0*/  HMMA.16816.F32 R20, R4, R24, R20 ;  /* 0x000000180414723c */ /* 0x008fde0000001814 */
[----:B------:R-:W-:-:S02]  /*823c0*/  NOP ;  /* 0x0000000000007918 */ /* 0x000fc40000000000 */
[----:B------:R-:W-:Y:S04]  /*823d0*/  STL.64 [R1+0x800], R48 ;  /* 0x0008003001007387 */ /* 0x000fe80000100a00 */
[----:B------:R0:W-:Y:S04]  /*823e0*/  STL.64 [R1+0x808], R50 ;  /* 0x0008083201007387 */ /* 0x0001e80000100a00 */
[----:B0-----:R-:W2:Y:S04]  /*823f0*/  LDL.LU R51, [R1+0x8f78] ;  /* 0x008f780001337983 */ /* 0x001ea80000300800 */
[----:B------:R-:W-:Y:S04]  /*82400*/  STL.64 [R1+0x810], R20 ;  /* 0x0008101401007387 */ /* 0x000fe80000100a00 */
[----:B------:R0:W-:Y:S04]  /*82410*/  STL.64 [R1+0x818], R22 ;  /* 0x0008181601007387 */ /* 0x0001e80000100a00 */
[----:B0-----:R-:W3:Y:S04]  /*82420*/  LDL.LU.64 R22, [R1+0x8f70] ;  /* 0x008f700001167983 */ /* 0x001ee80000300a00 */
[----:B------:R-:W4:Y:S01]  /*82430*/  LDL.LU.64 R20, [R1+0x8f68] ;  /* 0x008f680001147983 */ /* 0x000f220000300a00 */
[C---:B---3--:R-:W-:Y:S06]  /*82440*/  HMMA.16816.F32 R12, R4.reuse, R22, R12 ;  /* 0x00000016040c723c */ /* 0x048fec000000180c */
[----:B----4-:R-:W-:-:S15]  /*82450*/  HMMA.16816.F32 R16, R4, R20, R16 ;  /* 0x000000140410723c */ /* 0x010fde0000001810 */
[----:B------:R-:W-:-:S02]  /*82460*/  NOP ;  /* 0x0000000000007918 */ /* 0x000fc40000000000 */
[----:B------:R-:W-:Y:S04]  /*82470*/  STL.64 [R1+0x820], R12 ;  /* 0x0008200c01007387 */ /* 0x000fe80000100a00 */
[----:B------:R0:W-:Y:S04]  /*82480*/  STL.64 [R1+0x828], R14 ;  /* 0x0008280e01007387 */ /* 0x0001e80000100a00 */
[----:B0-----:R-:W3:Y:S04]  /*82490*/  LDL.LU.64 R14, [R1+0x8f60] ;  /* 0x008f6000010e7983 */ /* 0x001ee80000300a00 */
[----:B------:R-:W4:Y:S04]  /*824a0*/  LDL.LU.64 R12, [R1+0x8f58] ;  /* 0x008f5800010c7983 */ /* 0x000f280000300a00 */
[----:B------:R-:W-:Y:S04]  /*824b0*/  STL.64 [R1+0x830], R16 ;  /* 0x0008301001007387 */ /* 0x000fe80000100a00 */
[----:B------:R0:W-:Y:S04]  /*824c0*/  STL.64 [R1+0x838], R18 ;  /* 0x0008381201007387 */ /* 0x0001e80000100a00 */
[----:B0-----:R-:W2:Y:S04]  /*824d0*/  LDL.LU.64 R18, [R1+0x8f50] ;  /* 0x008f500001127983 */ /* 0x001ea80000300a00 */
[----:B------:R-:W3:Y:S01]  /*824e0*/  LDL.LU.64 R16, [R1+0x8f48] ;  /* 0x008f480001107983 */ /* 0x000ee20000300a00 */
[----:B--2---:R-:W-:-:S15]  /*824f0*/  HMMA.16816.F32 R36, R4, R18, R36 ;  /* 0x000000120424723c */ /* 0x004fde0000001824 */
[----:B------:R-:W-:-:S08]  /*82500*/  NOP ;  /* 0x0000000000007918 */ /* 0x000fd00000000000 */
[----:B------:R-:W-:Y:S04]  /*82510*/  STL.64 [R1+0x840], R36 ;  /* 0x0008402401007387 */ /* 0x000fe80000100a00 */
[----:B------:R3:W-:Y:S02]  /*82520*/  STL.64 [R1+0x848], R38 ;  /* 0x0008482601007387 */ /* 0x0007e40000100a00 */
[----:B---3--:R-:W-:Y:S02]  /*82530*/  HMMA.16816.F32 R36, R4, R16, R56 ;  /* 0x000000100424723c */ /* 0x008fe40000001838 */
[----:B------:R-:W-:Y:S04]  /*82540*/  STL.64 [R1+0x8f10], R18 ;  /* 0x008f101201007387 */ /* 0x000fe80000100a00 */
[----:B------:R-:W-:-:S15]  /*82550*/  STL.64 [R1+0x8f08], R16 ;  /* 0x008f081001007387 */ /* 0x000fde0000100a00 */
[----:B------:R-:W-:-:S02]  /*82560*/  NOP ;  /* 0x0000000000007918 */ /* 0x000fc40000000000 */
[----:B------:R-:W-:Y:S04]  /*82570*/  STL.64 [R1+0x850], R36 ;  /* 0x0008502401007387 */ /* 0x000fe80000100a00 */
[----:B------:R0:W-:Y:S02]  /*82580*/  STL.64 [R1+0x858], R38 ;  /* 0x0008582601007387 */ /* 0x0001e40000100a00 */
[C---:B0-----:R-:W-:Y:S06]  /*82590*/  HMMA.16816.F32 R36, R4.reuse, R14, R52 ;  /* 0x0000000e0424723c */ /* 0x041fec0000001834 */
[----:B------:R-:W-:Y:S01]  /*825a0*/  STL.64 [R1+0x8f20], R14 ;  /* 0x008f200e01007387 */ /* 0x000fe20000100a00 */
[----:B----4-:R-:W-:-:S15]  /*825b0*/  HMMA.16816.F32 R16, R4, R12, R28 ;  /* 0x0000000c0410723c */ /* 0x010fde000000181c */
[----:B------:R-:W-:-:S01]  /*825c0*/  NOP ;  /* 0x0000000000007918 */ /* 0x000fc20000000000 */
[----:B------:R-:W-:Y:S04]  /*825d0*/  STL.64 [R1+0x860], R36 ;  /* 0x0008602401007387 */ /* 0x000fe80000100a00 */
[----:B------:R-:W-:Y:S04]  /*825e0*/  STL.64 [R1+0x868], R38 ;  /* 0x0008682601007387 */ /* 0x000fe80000100a00 */
[----:B------:R0:W-:Y:S02]  /*825f0*/  STL.64 [R1+0x8f18], R12 ;  /* 0x008f180c01007387 */ /* 0x0001e40000100a00 */
[----:B0-----:R-:W-:Y:S02]  /*82600*/  HMMA.16816.F32 R12, R4, R10, R40 ;  /* 0x0000000a040c723c */ /* 0x001fe40000001828 */
[----:B------:R0:W-:Y:S01]  /*82610*/  STL.64 [R1+0x870], R16 ;  /* 0x0008701001007387 */ /* 0x0001e20000100a00 */
[----:B------:R-:W-:-:S03]  /*82620*/  IMAD R29, R45, 0x100, R44 ;  /* 0x000001002d1d7824 */ /* 0x000fc600078e022c */
[----:B------:R1:W-:Y:S01]  /*82630*/  STL.64 [R1+0x878], R18 ;  /* 0x0008781201007387 */ /* 0x0003e20000100a00 */
[----:B------:R-:W-:-:S03]  /*82640*/  IMAD R30, R47, 0x100, R46 ;  /* 0x000001002f1e7824 */ /* 0x000fc600078e022e */
        /* <DEDUP_REMOVED lines=8> */
[----:B------:R-:W2:Y:S01]  /*826d0*/  LDL.LU.64 R56, [R1+0x8c0] ;  /* 0x0008c00001387983 */ /* 0x000ea20000300a00 */
[----:B------:R-:W-:-:S03]  /*826e0*/  IMAD R28, R61, 0x100, R51 ;  /* 0x000001003d1c7824 */ /* 0x000fc600078e0233 */
[----:B------:R-:W2:Y:S04]  /*826f0*/  LDL.LU.64 R58, [R1+0x8c8] ;  /* 0x0008c800013a7983 */ /* 0x000ea80000300a00 */
[----:B------:R-:W2:Y:S04]  /*82700*/  LDL.LU.64 R52, [R1+0x8d0] ;  /* 0x0008d00001347983 */ /* 0x000ea80000300a00 */
[----:B------:R-:W2:Y:S04]  /*82710*/  LDL.LU.64 R54, [R1+0x8d8] ;  /* 0x0008d80001367983 */ /* 0x000ea80000300a00 */
[----:B------:R-:W2:Y:S04]  /*82720*/  LDL.LU.64 R48, [R1+0x8e0] ;  /* 0x0008e00001307983 */ /* 0x000ea80000300a00 */
[----:B------:R-:W2:Y:S04]  /*82730*/  LDL.LU.64 R50, [R1+0x8e8] ;  /* 0x0008e80001327983 */ /* 0x000ea80000300a00 */
[----:B0-----:R-:W2:Y:S04]  /*82740*/  LDL.LU.64 R16, [R1+0x8f0] ;  /* 0x0008f00001107983 */ /* 0x001ea80000300a00 */
[----:B-1----:R-:W2:Y:S04]  /*82750*/  LDL.LU.64 R18, [R1+0x8f8] ;  /* 0x0008f80001127983 */ /* 0x002ea80000300a00 */
[----:B---3--:R-:W3:Y:S04]  /*82760*/  LDL.LU.64 R12, [R1+0x900] ;  /* 0x00090000010c7983 */ /* 0x008ee80000300a00 */
[----:B----4-:R-:W3:Y:S01]  /*82770*/  LDL.LU.64 R14, [R1+0x908] ;  /* 0x00090800010e7983 */ /* 0x010ee20000300a00 */
[C---:B--2---:R-:W-:Y:S06]  /*82780*/  HMMA.16816.F32 R44, R4.reuse, R8, R44 ;  /* 0x00000008042c723c */ /* 0x044fec000000182c */
[----:B------:R-:W-:-:S15]  /*82790*/  HMMA.16816.F32 R40, R4, R2, R40 ;  /* 0x000000020428723c */ /* 0x000fde0000001828 */
[----:B------:R-:W-:-:S02]  /*827a0*/  NOP ;  /* 0x0000000000007918 */ /* 0x000fc40000000000 */
[----:B------:R-:W-:Y:S04]  /*827b0*/  STL.64 [R1+0x890], R44 ;  /* 0x0008902c01007387 */ /* 0x000fe80000100a00 */
[----:B------:R0:W-:Y:S04]  /*827c0*/  STL.64 [R1+0x898], R46 ;  /* 0x0008982e01007387 */ /* 0x0001e80000100a00 */
[----:B0-----:R-:W2:Y:S04]  /*827d0*/  LDL.LU R46, [R1+0x1934] ;  /* 0x00193400012e7983 */ /* 0x001ea80000300800 */
[----:B------:R-:W2:Y:S04]  /*827e0*/  LDL.LU R47, [R1+0x1930] ;  /* 0x00193000012f7983 */ /* 0x000ea80000300800 */
[----:B------:R-:W-:Y:S04]  /*827f0*/  STL.64 [R1+0x8b0], R40 ;  /* 0x0008b02801007387 */ /* 0x000fe80000100a00 */
[----:B------:R0:W-:Y:S04]  /*82800*/  STL.64 [R1+0x8b8], R42 ;  /* 0x0008b82a01007387 */ /* 0x0001e80000100a00 */
[----:B0-----:R-:W4:Y:S04]  /*82810*/  LDL.LU.64 R42, [R1+0x8f40] ;  /* 0x008f4000012a7983 */ /* 0x001f280000300a00 */
[----:B------:R-:W3:Y:S01]  /*82820*/  LDL.LU.64 R40, [R1+0x8f38] ;  /* 0x008f380001287983 */ /* 0x000ee20000300a00 */
[----:B------:R-:W-:Y:S01]  /*82830*/  IMAD R31, R60, 0x100, R0 ;  /* 0x000001003c1f7824 */ /* 0x000fe200078e0200 */
[----:B------:R-:W-:-:S02]  /*82840*/  F2FP.F16.E5M2.UNPACK_B R28, R28 ;  /* 0x0000001cff1c723e */ /* 0x000fc400020004ff */
[----:B------:R-:W-:Y:S02]  /*82850*/  F2FP.F16.E5M2.UNPACK_B R29, R29 ;  /* 0x0000001dff1d723e */ /* 0x000fe400020004ff */
[----:B------:R-:W-:Y:S01]  /*82860*/  F2FP.F16.E5M2.UNPACK_B R30, R30 ;  /* 0x0000001eff1e723e */ /* 0x000fe200020004ff */
[----:B---3--:R-:W-:Y:S01]  /*82870*/  HMMA.16816.F32 R4, R4, R40, R36 ;  /* 0x000000280404723c */ /* 0x008fe20000001824 */
[----:B------:R-:W3:Y:S04]  /*82880*/  LDL.LU.64 R38, [R1+0x8f30] ;  /* 0x008f300001267983 */ /* 0x000ee80000300a00 */
[----:B------:R-:W2:Y:S01]  /*82890*/  LDL.LU.64 R36, [R1+0x8f28] ;  /* 0x008f280001247983 */ /* 0x000ea20000300a00 */
[----:B------:R-:W-:-:S03]  /*828a0*/  F2FP.F16.E5M2.UNPACK_B R31, R31 ;  /* 0x0000001fff1f723e */ /* 0x000fc600020004ff */
[----:B----4-:R-:W-:Y:S04]  /*828b0*/  STL.64 [R1+0x8ef8], R42 ;  /* 0x008ef82a01007387 */ /* 0x010fe80000100a00 */
[----:B------:R-:W-:Y:S01]  /*828c0*/  STL.64 [R1+0x8ef0], R40 ;  /* 0x008ef02801007387 */ /* 0x000fe20000100a00 */
[C---:B------:R-:W-:Y:S09]  /*828d0*/  HMMA.16816.F32 R48, R28.reuse, R34, R48 ;  /* 0x000000221c30723c */ /* 0x040ff20000001830 */
[----:B------:R0:W-:Y:S04]  /*828e0*/  STL.64 [R1+0x8a0], R4 ;  /* 0x0008a00401007387 */ /* 0x0001e80000100a00 */
[----:B------:R1:W-:Y:S04]  /*828f0*/  STL.64 [R1+0x8a8], R6 ;  /* 0x0008a80601007387 */ /* 0x0003e80000100a00 */
[----:B0-----:R-:W4:Y:S04]  /*82900*/  LDL.LU.64 R4, [R1+0x910] ;  /* 0x0009100001047983 */ /* 0x001f280000300a00 */
[----:B-1----:R-:W4:Y:S01]  /*82910*/  LDL.LU.64 R6, [R1+0x918] ;  /* 0x0009180001067983 */ /* 0x002f220000300a00 */
[C---:B---3--:R-:W-:Y:S06]  /*82920*/  HMMA.16816.F32 R40, R28.reuse, R38, R56 ;  /* 0x000000261c28723c */ /* 0x048fec0000001838 */
[----:B--2---:R-:W-:-:S15]  /*82930*/  HMMA.16816.F32 R52, R28, R36, R52 ;  /* 0x000000241c34723c */ /* 0x004fde0000001834 */
[----:B------:R-:W-:-:S02]  /*82940*/  NOP ;  /* 0x0000000000007918 */ /* 0x000fc40000000000 */
[----:B------:R-:W-:Y:S04]  /*82950*/  STL.64 [R1+0x8c0], R40 ;  /* 0x0008c02801007387 */ /* 0x000fe80000100a00 */
[----:B------:R0:W-:Y:S02]  /*82960*/  STL.64 [R1+0x8c8], R42 ;  /* 0x0008c82a01007387 */ /* 0x0001e40000100a00 */
[C---:B0-----:R-:W-:Y:S06]  /*82970*/  HMMA.16816.F32 R40, R28.reuse, R32, R16 ;  /* 0x000000201c28723c */ /* 0x041fec0000001810 */
[C---:B------:R-:W-:Y:S01]  /*82980*/  HMMA.16816.F32 R16, R28.reuse, R26, R12 ;  /* 0x0000001a1c10723c */ /* 0x040fe2000000180c */
[----:B------:R-:W-:Y:S04]  /*82990*/  STL.64 [R1+0x8d0], R52 ;  /* 0x0008d03401007387 */ /* 0x000fe80000100a00 */
[----:B------:R-:W-:Y:S04]  /*829a0*/  STL.64 [R1+0x8d8], R54 ;  /* 0x0008d83601007387 */ /* 0x000fe80000100a00 */
[----:B------:R-:W-:Y:S04]  /*829b0*/  STL.64 [R1+0x8e0], R48 ;  /* 0x0008e03001007387 */ /* 0x000fe80000100a00 */
[----:B------:R-:W-:Y:S04]  /*829c0*/  STL.64 [R1+0x8e8], R50 ;  /* 0x0008e83201007387 */ /* 0x000fe80000100a00 */
[----:B------:R-:W2:Y:S04]  /*829d0*/  LDL.LU.64 R12, [R1+0x980] ;  /* 0x00098000010c7983 */ /* 0x000ea80000300a00 */
[----:B------:R-:W-:Y:S04]  /*829e0*/  STL.64 [R1+0x8f0], R40 ;  /* 0x0008f02801007387 */ /* 0x000fe80000100a00 */
[----:B------:R-:W-:Y:S04]  /*829f0*/  STL.64 [R1+0x8f8], R42 ;  /* 0x0008f82a01007387 */ /* 0x000fe80000100a00 */
[----:B------:R-:W2:Y:S04]  /*82a00*/  LDL.LU.64 R14, [R1+0x988] ;  /* 0x00098800010e7983 */ /* 0x000ea80000300a00 */
[----:B------:R0:W-:Y:S04]  /*82a10*/  STL.64 [R1+0x900], R16 ;  /* 0x0009001001007387 */ /* 0x0001e80000100a00 */
[----:B------:R1:W-:Y:S04]  /*82a20*/  STL.64 [R1+0x908], R18 ;  /* 0x0009081201007387 */ /* 0x0003e80000100a00 */
[----:B0-----:R-:W3:Y:S04]  /*82a30*/  LDL.LU.64 R16, [R1+0x930] ;  /* 0x0009300001107983 */ /* 0x001ee80000300a00 */
[----:B-1----:R-:W3:Y:S01]  /*82a40*/  LDL.LU.64 R18, [R1+0x938] ;  /* 0x0009380001127983 */ /* 0x002ee20000300a00 */
[C---:B----4-:R-:W-:Y:S03]  /*82a50*/  HMMA.16816.F32 R4, R28.reuse, R24, R4 ;  /* 0x000000181c04723c */ /* 0x050fe60000001804 */
[----:B------:R-:W4:Y:S04]  /*82a60*/  LDL.LU.64 R56, [R1+0x940] ;  /* 0x0009400001387983 */ /* 0x000f280000300a00 */
[----:B------:R-:W4:Y:S04]  /*82a70*/  LDL.LU.64 R58, [R1+0x948] ;  /* 0x00094800013a7983 */ /* 0x000f280000300a00 */
[----:B------:R-:W4:Y:S04]  /*82a80*/  LDL.LU.64 R52, [R1+0x950] ;  /* 0x0009500001347983 */ /* 0x000f280000300a00 */
[----:B------:R-:W4:Y:S04]  /*82a90*/  LDL.LU.64 R54, [R1+0x958] ;  /* 0x0009580001367983 */ /* 0x000f280000300a00 */
[----:B------:R-:W4:Y:S04]  /*82aa0*/  LDL.LU.64 R48, [R1+0x960] ;  /* 0x0009600001307983 */ /* 0x000f280000300a00 */
[----:B------:R-:W4:Y:S04]  /*82ab0*/  LDL.LU.64 R50, [R1+0x968] ;  /* 0x0009680001327983 */ /* 0x000f280000300a00 */
[----:B------:R-:W4:Y:S04]  /*82ac0*/  LDL.LU.64 R40, [R1+0x970] ;  /* 0x0009700001287983 */ /* 0x000f280000300a00 */
[----:B------:R-:W4:Y:S04]  /*82ad0*/  LDL.LU.64 R42, [R1+0x978] ;  /* 0x00097800012a7983 */ /* 0x000f280000300a00 */
[----:B------:R-:W4:Y:S04]  /*82ae0*/  LDL.LU R61, [R1+0x193c] ;  /* 0x00193c00013d7983 */ /* 0x000f280000300800 */
[----:B------:R0:W-:Y:S04]  /*82af0*/  STL.64 [R1+0x910], R4 ;  /* 0x0009100401007387 */ /* 0x0001e80000100a00 */
[----:B------:R1:W-:Y:S04]  /*82b00*/  STL.64 [R1+0x918], R6 ;  /* 0x0009180601007387 */ /* 0x0003e80000100a00 */
[----:B0-----:R-:W4:Y:S04]  /*82b10*/  LDL.LU R5, [R1+0x1938] ;  /* 0x0019380001057983 */ /* 0x001f280000300800 */
[----:B-1----:R-:W4:Y:S04]  /*82b20*/  LDL.LU R6, [R1+0x1944] ;  /* 0x0019440001067983 */ /* 0x002f280000300800 */
[----:B------:R-:W4:Y:S04]  /*82b30*/  LDL.LU R7, [R1+0x1940] ;  /* 0x0019400001077983 */ /* 0x000f280000300800 */
[----:B------:R-:W4:Y:S04]  /*82b40*/  LDL.LU R0, [R1+0x194c] ;  /* 0x00194c0001007983 */ /* 0x000f280000300800 */
[----:B------:R-:W4:Y:S01]  /*82b50*/  LDL.LU R60, [R1+0x1948] ;  /* 0x00194800013c7983 */ /* 0x000f220000300800 */
        /* <DEDUP_REMOVED lines=23> */
[----:B---3--:R-:W-:Y:S01]  /*82cd0*/  HMMA.16816.F32 R16, R28, R12, R40 ;  /* 0x0000000c1c10723c */ /* 0x008fe20000001828 */
[----:B------:R-:W2:-:S15]  /*82ce0*/  LDL.LU.64 R40, [R1+0x12c0] ;  /* 0x0012c00001287983 */ /* 0x000e9e0000300a00 */
[----:B------:R-:W-:-:S01]  /*82cf0*/  NOP ;  /* 0x0000000000007918 */ /* 0x000fc20000000000 */
[----:B------:R0:W-:Y:S04]  /*82d00*/  STL.64 [R1+0x960], R20 ;  /* 0x0009601401007387 */ /* 0x0001e80000100a00 */
[----:B------:R1:W-:Y:S04]  /*82d10*/  STL.64 [R1+0x968], R22 ;  /* 0x0009681601007387 */ /* 0x0003e80000100a00 */
[----:B------:R-:W2:Y:S04]  /*82d20*/  LDL.LU.64 R42, [R1+0x12c8] ;  /* 0x0012c800012a7983 */ /* 0x000ea80000300a00 */
[----:B------:R3:W-:Y:S04]  /*82d30*/  STL.64 [R1+0x970], R16 ;  /* 0x0009701001007387 */ /* 0x0007e80000100a00 */
[----:B------:R4:W-:Y:S04]  /*82d40*/  STL.64 [R1+0x978], R18 ;  /* 0x0009781201007387 */ /* 0x0009e80000100a00 */
[----:B------:R-:W-:Y:S04]  /*82d50*/  STL.64 [R1+0x8ec8], R14 ;  /* 0x008ec80e01007387 */ /* 0x000fe80000100a00 */
[----:B------:R4:W-:Y:S04]  /*82d60*/  STL.64 [R1+0x8ec0], R12 ;  /* 0x008ec00c01007387 */ /* 0x0009e80000100a00 */
        /* <DEDUP_REMOVED lines=9> */
[----:B0-----:R-:W2:Y:S04]  /*82e00*/  LDL.LU.64 R20, [R1+0x9d0] ;  /* 0x0009d00001147983 */ /* 0x001ea80000300a00 */
[----:B-1----:R-:W2:Y:S01]  /*82e10*/  LDL.LU.64 R22, [R1+0x9d8] ;  /* 0x0009d80001167983 */ /* 0x002ea20000300a00 */
[----:B------:R-:W-:-:S03]  /*82e20*/  IMAD R5, R5, 0x100, R61 ;  /* 0x0000010005057824 */ /* 0x000fc600078e023d */
[----:B---3--:R-:W3:Y:S04]  /*82e30*/  LDL.LU.64 R16, [R1+0x9e0] ;  /* 0x0009e00001107983 */ /* 0x008ee80000300a00 */
[----:B----4-:R-:W3:Y:S04]  /*82e40*/  LDL.LU.64 R18, [R1+0x9e8] ;  /* 0x0009e80001127983 */ /* 0x010ee80000300a00 */
[----:B------:R-:W4:Y:S04]  /*82e50*/  LDL.LU.64 R12, [R1+0x9f0] ;  /* 0x0009f000010c7983 */ /* 0x000f280000300a00 */
[----:B------:R-:W4:Y:S04]  /*82e60*/  LDL.LU.64 R14, [R1+0x9f8] ;  /* 0x0009f800010e7983 */ /* 0x000f280000300a00 */
[----:B------:R-:W4:Y:S01]  /*82e70*/  LDL.LU R61, [R1+0x8f00] ;  /* 0x008f0000013d7983 */ /* 0x000f220000300800 */
[----:B--2---:R-:W-:-:S15]  /*82e80*/  HMMA.16816.F32 R40, R28, R10, R40 ;  /* 0x0000000a1c28723c */ /* 0x004fde0000001828 */
[----:B------:R-:W-:-:S08]  /*82e90*/  NOP ;  /* 0x0000000000007918 */ /* 0x000fd00000000000 */
[----:B------:R-:W-:Y:S04]  /*82ea0*/  STL.64 [R1+0x980], R40 ;  /* 0x0009802801007387 */ /* 0x000fe80000100a00 */
[----:B------:R0:W-:Y:S04]  /*82eb0*/  STL.64 [R1+0x988], R42 ;  /* 0x0009882a01007387 */ /* 0x0001e80000100a00 */
[----:B0-----:R-:W2:Y:S04]  /*82ec0*/  LDL.LU.64 R42, [R1+0x8ef8] ;  /* 0x008ef800012a7983 */ /* 0x001ea80000300a00 */
[----:B------:R-:W2:Y:S01]  /*82ed0*/  LDL.LU.64 R40, [R1+0x8ef0] ;  /* 0x008ef00001287983 */ /* 0x000ea20000300a00 */
[C---:B------:R-:W-:Y:S03]  /*82ee0*/  HMMA.16816.F32 R56, R28.reuse, R8, R56 ;  /* 0x000000081c38723c */ /* 0x040fe60000001838 */
[----:B------:R-:W-:Y:S04]  /*82ef0*/  STL.64 [R1+0x8ee8], R10 ;  /* 0x008ee80a01007387 */ /* 0x000fe80000100a00 */
[----:B------:R0:W-:Y:S01]  /*82f00*/  STL.64 [R1+0x8ee0], R8 ;  /* 0x008ee00801007387 */ /* 0x0001e20000100a00 */
[----:B------:R-:W-:Y:S01]  /*82f10*/  IMAD R6, R7, 0x100, R6 ;  /* 0x0000010007067824 */ /* 0x000fe200078e0206 */
[----:B0-----:R-:W-:Y:S01]  /*82f20*/  HMMA.16816.F32 R8, R28, R2, R52 ;  /* 0x000000021c08723c */ /* 0x001fe20000001834 */
[----:B------:R-:W-:Y:S01]  /*82f30*/  IMAD R7, R60, 0x100, R0 ;  /* 0x000001003c077824 */ /* 0x000fe200078e0200 */
[----:B------:R-:W-:-:S02]  /*82f40*/  F2FP.F16.E5M2.UNPACK_B R4, R4 ;  /* 0x00000004ff04723e */ /* 0x000fc400020004ff */
[----:B------:R-:W-:Y:S02]  /*82f50*/  F2FP.F16.E5M2.UNPACK_B R5, R5 ;  /* 0x00000005ff05723e */ /* 0x000fe400020004ff */
[----:B------:R-:W-:Y:S02]  /*82f60*/  F2FP.F16.E5M2.UNPACK_B R6, R6 ;  /* 0x00000006ff06723e */ /* 0x000fe400020004ff */
[----:B------:R-:W-:-:S06]  /*82f70*/  F2FP.F16.E5M2.UNPACK_B R7, R7 ;  /* 0x00000007ff07723e */ /* 0x000fcc00020004ff */
[----:B------:R-:W-:Y:S04]  /*82f80*/  STL.64 [R1+0x990], R56 ;  /* 0x0009903801007387 */ /* 0x000fe80000100a00 */
[----:B------:R-:W-:Y:S01]  /*82f90*/  STL.64 [R1+0x998], R58 ;  /* 0x0009983a01007387 */ /* 0x000fe20000100a00 */
[C---:B---3--:R-:W-:Y:S04]  /*82fa0*/  HMMA.16816.F32 R16, R4.reuse, R34, R16 ;  /* 0x000000220410723c */ /* 0x048fe80000001810 */
[----:B------:R-:W-:Y:S04]  /*82fb0*/  STL.64 [R1+0x9b0], R8 ;  /* 0x0009b00801007387 */ /* 0x000fe80000100a00 */
[----:B------:R0:W-:Y:S01]  /*82fc0*/  STL.64 [R1+0x9b8], R10 ;  /* 0x0009b80a01007387 */ /* 0x0001e20000100a00 */
[C---:B----4-:R-:W-:Y:S06]  /*82fd0*/  HMMA.16816.F32 R12, R4.reuse, R32, R12 ;  /* 0x00000020040c723c */ /* 0x050fec000000180c */
[----:B0-----:R-:W-:Y:S06]  /*82fe0*/  HMMA.16816.F32 R8, R4, R36, R20 ;  /* 0x000000240408723c */ /* 0x001fec0000001814 */
[----:B--2---:R-:W-:Y:S06]  /*82ff0*/  HMMA.16816.F32 R48, R28, R40, R48 ;  /* 0x000000281c30723c */ /* 0x004fec0000001830 */
[----:B------:R-:W-:-:S15]  /*83000*/  HMMA.16816.F32 R28, R4, R38, R44 ;  /* 0x00000026041c723c */ /* 0x000fde000000182c */
[----:B------:R-:W-:-:S02]  /*83010*/  NOP ;  /* 0x0000000000007918 */ /* 0x000fc40000000000 */
[----:B------:R-:W-:Y:S04]  /*83020*/  STL.64 [R1+0x9a0], R48 ;  /* 0x0009a03001007387 */ /* 0x000fe80000100a00 */
[----:B------:R-:W-:Y:S04]  /*83030*/  STL.64 [R1+0x9a8], R50 ;  /* 0x0009a83201007387 */ /* 0x000fe80000100a00 */
[----:B------:R-:W-:Y:S04]  /*83040*/  STL.64 [R1+0x9c0], R28 ;  /* 0x0009c01c01007387 */ /* 0x000fe80000100a00 */
[----:B------:R-:W-:Y:S04]  /*83050*/  STL.64 [R1+0x9c8], R30 ;  /* 0x0009c81e01007387 */ /* 0x000fe80000100a00 */
[----:B------:R0:W-:Y:S04]  /*83060*/  STL.64 [R1+0x9d0], R8 ;  /* 0x0009d00801007387 */ /* 0x0001e80000100a00 */
[----:B------:R1:W-:Y:S04]  /*83070*/  STL.64 [R1+0x9d8], R10 ;  /* 0x0009d80a01007387 */ /* 0x0003e80000100a00 */
[----:B0-----:R-:W2:Y:S04]  /*83080*/  LDL.LU.64 R8, [R1+0xa80] ;  /* 0x000a800001087983 */ /* 0x001ea80000300a00 */
[----:B------:R-:W-:Y:S04]  /*83090*/  STL.64 [R1+0x9e0], R16 ;  /* 0x0009e01001007387 */ /* 0x000fe80000100a00 */
[----:B------:R-:W-:Y:S04]  /*830a0*/  STL.64 [R1+0x9e8], R18 ;  /* 0x0009e81201007387 */ /* 0x000fe80000100a00 */
[----:B-1----:R-:W2:Y:S04]  /*830b0*/  LDL.LU.64 R10, [R1+0xa88] ;  /* 0x000a8800010a7983 */ /* 0x002ea80000300a00 */
[----:B------:R0:W-:Y:S04]  /*830c0*/  STL.64 [R1+0x9f0], R12 ;  /* 0x0009f00c01007387 */ /* 0x0001e80000100a00 */
[----:B------:R1:W-:Y:S04]  /*830d0*/  STL.64 [R1+0x9f8], R14 ;  /* 0x0009f80e01007387 */ /* 0x0003e80000100a00 */
[----:B------:R-:W3:Y:S04]  /*830e0*/  LDL.LU.64 R20, [R1+0xa10] ;  /* 0x000a100001147983 */ /* 0x000ee80000300a00 */
[----:B------:R-:W3:Y:S04]  /*830f0*/  LDL.LU.64 R22, [R1+0xa18] ;  /* 0x000a180001167983 */ /* 0x000ee80000300a00 */
[----:B0-----:R-:W4:Y:S04]  /*83100*/  LDL.LU.64 R12, [R1+0xa20] ;  /* 0x000a2000010c7983 */ /* 0x001f280000300a00 */
[----:B-1----:R-:W4:Y:S04]  /*83110*/  LDL.LU.64 R14, [R1+0xa28] ;  /* 0x000a2800010e7983 */ /* 0x002f280000300a00 */
        /* <DEDUP_REMOVED lines=29> */
[----:B0-----:R-:W3:Y:S04]  /*832f0*/  LDL.LU.64 R24, [R1+0xa40] ;  /* 0x000a400001187983 */ /* 0x001ee80000300a00 */
[----:B------:R-:W3:Y:S01]  /*83300*/  LDL.LU.64 R26, [R1+0xa48] ;  /* 0x000a4800011a7983 */ /* 0x000ee20000300a00 */
[C---:B----4-:R-:W-:Y:S06]  /*83310*/  HMMA.16816.F32 R12, R4.reuse, R22, R12 ;  /* 0x00000016040c723c */ /* 0x050fec000000180c */
[----:B--2---:R-:W-:-:S15]  /*83320*/  HMMA.16816.F32 R16, R4, R20, R16 ;  /* 0x000000140410723c */ /* 0x004fde0000001810 */
[----:B------:R-:W-:-:S02]  /*83330*/  NOP ;  /* 0x0000000000007918 */ /* 0x000fc40000000000 */
[----:B------:R-:W-:Y:S04]  /*83340*/  STL.64 [R1+0xa20], R12 ;  /* 0x000a200c01007387 */ /* 0x000fe80000100a00 */
[----:B------:R0:W-:Y:S04]  /*83350*/  STL.64 [R1+0xa28], R14 ;  /* 0x000a280e01007387 */ /* 0x0001e80000100a00 */
[----:B0-----:R-:W2:Y:S04]  /*83360*/  LDL.LU.64 R14, [R1+0x8ec8] ;  /* 0x008ec800010e7983 */ /* 0x001ea80000300a00 */
[----:B------:R-:W4:Y:S04]  /*83370*/  LDL.LU.64 R12, [R1+0x8ec0] ;  /* 0x008ec000010c7983 */ /* 0x000f280000300a00 */
[----:B------:R-:W-:Y:S04]  /*83380*/  STL.64 [R1+0xa30], R16 ;  /* 0x000a301001007387 */ /* 0x000fe80000100a00 */
[----:B------:R0:W-:Y:S04]  /*83390*/  STL.64 [R1+0xa38], R18 ;  /* 0x000a381201007387 */ /* 0x0001e80000100a00 */
[----:B0-----:R-:W3:Y:S04]  /*833a0*/  LDL.LU.64 R18, [R1+0x8eb8] ;  /* 0x008eb80001127983 */ /* 0x001ee80000300a00 */
[----:B------:R-:W2:Y:S04]  /*833b0*/  LDL.LU.64 R16, [R1+0x8eb0] ;  /* 0x008eb00001107983 */ /* 0x000ea80000300a00 */
[----:B------:R-:W-:Y:S04]  /*833c0*/  STL.64 [R1+0x8e78], R22 ;  /* 0x008e781601007387 */ /* 0x000fe80000100a00 */
[----:B------:R2:W-:Y:S01]  /*833d0*/  STL.64 [R1+0x8e70], R20 ;  /* 0x008e701401007387 */ /* 0x0005e20000100a00 */
[C---:B---3--:R-:W-:Y:S06]  /*833e0*/  HMMA.16816.F32 R24, R4.reuse, R18, R24 ;  /* 0x000000120418723c */ /* 0x048fec0000001818 */
[----:B--2---:R-:W-:Y:S01]  /*833f0*/  HMMA.16816.F32 R20, R4, R16, R56 ;  /* 0x000000100414723c */ /* 0x004fe20000001838 */
[----:B------:R-:W2:-:S15]  /*83400*/  LDL.LU.64 R56, [R1+0x12a0] ;  /* 0x0012a00001387983 */ /* 0x000e9e0000300a00 */
[----:B------:R-:W-:-:S01]  /*83410*/  NOP ;  /* 0x0000000000007918 */ /* 0x000fc20000000000 */
[----:B------:R-:W-:Y:S04]  /*83420*/  STL.64 [R1+0xa40], R24 ;  /* 0x000a401801007387 */ /* 0x000fe80000100a00 */
[----:B------:R-:W-:Y:S04]  /*83430*/  STL.64 [R1+0xa48], R26 ;  /* 0x000a481a01007387 */ /* 0x000fe80000100a00 */
[----:B------:R-:W2:Y:S04]  /*83440*/  LDL.LU.64 R58, [R1+0x12a8] ;  /* 0x0012a800013a7983 */ /* 0x000ea80000300a00 */
[----:B------:R-:W-:Y:S04]  /*83450*/  STL.64 [R1+0xa50], R20 ;  /* 0x000a501401007387 */ /* 0x000fe80000100a00 */
[----:B------:R0:W-:Y:S02]  /*83460*/  STL.64 [R1+0xa58], R22 ;  /* 0x000a581601007387 */ /* 0x0001e40000100a00 */
[C---:B0-----:R-:W-:Y:S02]  /*83470*/  HMMA.16816.F32 R20, R4.reuse, R14, R48 ;  /* 0x0000000e0414723c */ /* 0x041fe40000001830 */
[----:B------:R-:W-:Y:S04]  /*83480*/  STL.64 [R1+0x8e88], R18 ;  /* 0x008e881201007387 */ /* 0x000fe80000100a00 */
[----:B------:R4:W-:Y:S04]  /*83490*/  STL.64 [R1+0x8e80], R16 ;  /* 0x008e801001007387 */ /* 0x0009e80000100a00 */
[----:B------:R-:W3:Y:S01]  /*834a0*/  LDL.LU.64 R48, [R1+0x1290] ;  /* 0x0012900001307983 */ /* 0x000ee20000300a00 */
[----:B----4-:R-:W-:-:S12]  /*834b0*/  HMMA.16816.F32 R16, R4, R12, R44 ;  /* 0x0000000c0410723c */ /* 0x010fd8000000182c */
[----:B------:R0:W-:Y:S04]  /*834c0*/  STL.64 [R1+0xa60], R20 ;  /* 0x000a601401007387 */ /* 0x0001e80000100a00 */
[----:B------:R1:W-:Y:S04]  /*834d0*/  STL.64 [R1+0xa68], R22 ;  /* 0x000a681601007387 */ /* 0x0003e80000100a00 */
[----:B------:R-:W3:Y:S04]  /*834e0*/  LDL.LU.64 R50, [R1+0x1298] ;  /* 0x0012980001327983 */ /* 0x000ee80000300a00 */
[----:B------:R4:W-:Y:S04]  /*834f0*/  STL.64 [R1+0xa70], R16 ;  /* 0x000a701001007387 */ /* 0x0009e80000100a00 */
[----:B------:R4:W-:Y:S04]  /*83500*/  STL.64 [R1+0xa78], R18 ;  /* 0x000a781201007387 */ /* 0x0009e80000100a00 */
[----:B------:R-:W3:Y:S04]  /*83510*/  LDL.LU.64 R44, [R1+0xbb0] ;  /* 0x000bb000012c7983 */ /* 0x000ee80000300a00 */
[----:B------:R-:W3:Y:S04]  /*83520*/  LDL.LU.64 R46, [R1+0xbb8] ;  /* 0x000bb800012e7983 */ /* 0x000ee80000300a00 */
[----:B------:R-:W3:Y:S04]  /*83530*/  LDL.LU.64 R24, [R1+0xaa0] ;  /* 0x000aa00001187983 */ /* 0x000ee80000300a00 */
[----:B------:R-:W3:Y:S04]  /*83540*/  LDL.LU.64 R26, [R1+0xaa8] ;  /* 0x000aa800011a7983 */ /* 0x000ee80000300a00 */
[----:B0-----:R-:W3:Y:S04]  /*83550*/  LDL.LU.64 R20, [R1+0xac0] ;  /* 0x000ac00001147983 */ /* 0x001ee80000300a00 */
[----:B-1----:R-:W3:Y:S04]  /*83560*/  LDL.LU.64 R22, [R1+0xac8] ;  /* 0x000ac80001167983 */ /* 0x002ee80000300a00 */
[----:B----4-:R-:W4:Y:S04]  /*83570*/  LDL.LU.64 R16, [R1+0xba0] ;  /* 0x000ba00001107983 */ /* 0x010f280000300a00 */
[----:B------:R-:W4:Y:S04]  /*83580*/  LDL.LU.64 R18, [R1+0xba8] ;  /* 0x000ba80001127983 */ /* 0x000f280000300a00 */
[----:B------:R-:W-:Y:S04]  /*83590*/  STL.64 [R1+0x8ea8], R14 ;  /* 0x008ea80e01007387 */ /* 0x000fe80000100a00 */
[----:B------:R2:W-:Y:S01]  /*835a0*/  STL.64 [R1+0x8ea0], R12 ;  /* 0x008ea00c01007387 */ /* 0x0005e20000100a00 */
[----:B------:R-:W-:-:S02]  /*835b0*/  IMAD R28, R31, 0x100, R30 ;  /* 0x000001001f1c7824 */ /* 0x000fc400078e021e */
[----:B------:R-:W-:Y:S02]  /*835c0*/  IMAD R29, R53, 0x100, R52 ;  /* 0x00000100351d7824 */ /* 0x000fe400078e0234 */
[----:B------:R-:W-:Y:S02]  /*835d0*/  IMAD R30, R55, 0x100, R54 ;  /* 0x00000100371e7824 */ /* 0x000fe400078e0236 */
[----:B------:R-:W-:Y:S01]  /*835e0*/  IMAD R31, R60, 0x100, R0 ;  /* 0x000001003c1f7824 */ /* 0x000fe200078e0200 */
[----:B------:R-:W-:Y:S02]  /*835f0*/  F2FP.F16.E5M2.UNPACK_B R28, R28 ;  /* 0x0000001cff1c723e */ /* 0x000fe400020004ff */
[----:B------:R-:W-:Y:S02]  /*83600*/  F2FP.F16.E5M2.UNPACK_B R29, R29 ;  /* 0x0000001dff1d723e */ /* 0x000fe400020004ff */
[----:B------:R-:W-:Y:S02]  /*83610*/  F2FP.F16.E5M2.UNPACK_B R30, R30 ;  /* 0x0000001eff1e723e */ /* 0x000fe400020004ff */
[----:B------:R-:W-:Y:S01]  /*83620*/  F2FP.F16.E5M2.UNPACK_B R31, R31 ;  /* 0x0000001fff1f723e */ /* 0x000fe200020004ff */
[----:B--2---:R-:W-:-:S15]  /*83630*/  HMMA.16816.F32 R12, R4, R10, R56 ;  /* 0x0000000a040c723c */ /* 0x004fde0000001838 */
[----:B------:R-:W-:-:S08]  /*83640*/  NOP ;  /* 0x0000000000007918 */ /* 0x000fd00000000000 */
[----:B------:R-:W-:Y:S04]  /*83650*/  STL.64 [R1+0xa80], R12 ;  /* 0x000a800c01007387 */ /* 0x000fe80000100a00 */
[----:B------:R3:W-:Y:S02]  /*83660*/  STL.64 [R1+0xa88], R14 ;  /* 0x000a880e01007387 */ /* 0x0007e40000100a00 */
[C---:B---3--:R-:W-:Y:S02]  /*83670*/  HMMA.16816.F32 R12, R4.reuse, R8, R48 ;  /* 0x00000008040c723c */ /* 0x048fe40000001830 */
[----:B------:R-:W-:Y:S04]  /*83680*/  STL.64 [R1+0x8e68], R10 ;  /* 0x008e680a01007387 */ /* 0x000fe80000100a00 */
[----:B------:R-:W-:Y:S01]  /*83690*/  STL.64 [R1+0x8e60], R8 ;  /* 0x008e600801007387 */ /* 0x000fe20000100a00 */
[----:B------:R-:W-:-:S15]  /*836a0*/  HMMA.16816.F32 R44, R4, R2, R44 ;  /* 0x00000002042c723c */ /* 0x000fde000000182c */
[----:B------:R-:W-:-:S01]  /*836b0*/  NOP ;  /* 0x0000000000007918 */ /* 0x000fc20000000000 */
[----:B------:R-:W-:Y:S04]  /*836c0*/  STL.64 [R1+0xa90], R12 ;  /* 0x000a900c01007387 */ /* 0x000fe80000100a00 */
[----:B------:R0:W-:Y:S02]  /*836d0*/  STL.64 [R1+0xa98], R14 ;  /* 0x000a980e01007387 */ /* 0x0001e40000100a00 */
[----:B0-----:R-:W-:Y:S06]  /*836e0*/  HMMA.16816.F32 R12, R4, R40, R24 ;  /* 0x00000028040c723c */ /* 0x001fec0000001818 */
[C---:B------:R-:W-:Y:S06]  /*836f0*/  HMMA.16816.F32 R8, R28.reuse, R38, R20 ;  /* 0x000000261c08723c */ /* 0x040fec0000001814 */
[C---:B----4-:R-:W-:Y:S01]  /*83700*/  HMMA.16816.F32 R4, R28.reuse, R36, R16 ;  /* 0x000000241c04723c */ /* 0x050fe20000001810 */
[----:B------:R-:W-:Y:S04]  /*83710*/  STL.64 [R1+0xab0], R44 ;  /* 0x000ab02c01007387 */ /* 0x000fe80000100a00 */
[----:B------:R-:W-:Y:S06]  /*83720*/  STL.64 [R1+0xab8], R46 ;  /* 0x000ab82e01007387 */ /* 0x000fec0000100a00 */
[----:B------:R0:W-:Y:S04]  /*83730*/  STL.64 [R1+0xaa0], R12 ;  /* 0x000aa00c01007387 */ /* 0x0001e80000100a00 */
[----:B------:R1:W-:Y:S04]  /*83740*/  STL.64 [R1+0xaa8], R14 ;  /* 0x000aa80e01007387 */ /* 0x0003e80000100a00 */
[----:B0-----:R-:W2:Y:S04]  /*83750*/  LDL.LU.64 R12, [R1+0xaf0] ;  /* 0x000af000010c7983 */ /* 0x001ea80000300a00 */
[----:B------:R0:W-:Y:S04]  /*83760*/  STL.64 [R1+0xac0], R8 ;  /* 0x000ac00801007387 */ /* 0x0001e80000100a00 */
[----:B------:R3:W-:Y:S04]  /*83770*/  STL.64 [R1+0xac8], R10 ;  /* 0x000ac80a01007387 */ /* 0x0007e80000100a00 */
[----:B-1----:R-:W2:Y:S04]  /*83780*/  LDL.LU.64 R14, [R1+0xaf8] ;  /* 0x000af800010e7983 */ /* 0x002ea80000300a00 */
[----:B------:R-:W-:Y:S04]  /*83790*/  STL.64 [R1+0xae0], R4 ;  /* 0x000ae00401007387 */ /* 0x000fe80000100a00 */
[----:B------:R1:W-:Y:S04]  /*837a0*/  STL.64 [R1+0xae8], R6 ;  /* 0x000ae80601007387 */ /* 0x0003e80000100a00 */
        /* <DEDUP_REMOVED lines=8> */
[----:B0-----:R-:W4:Y:S04]  /*83830*/  LDL.LU.64 R8, [R1+0x710] ;  /* 0x0007100001087983 */ /* 0x001f280000300a00 */
[----:B---3--:R-:W3:Y:S04]  /*83840*/  LDL.LU.64 R10, [R1+0x718] ;  /* 0x00071800010a7983 */ /* 0x008ee80000300a00 */
[----:B------:R-:W3:Y:S04]  /*83850*/  LDL.LU.64 R48, [R1+0x6e0] ;  /* 0x0006e00001307983 */ /* 0x000ee80000300a00 */
[----:B------:R-:W3:Y:S04]  /*83860*/  LDL.LU.64 R50, [R1+0x6e8] ;  /* 0x0006e80001327983 */ /* 0x000ee80000300a00 */
[----:B------:R-:W3:Y:S04]  /*83870*/  LDL.LU.64 R44, [R1+0x670] ;  /* 0x00067000012c7983 */ /* 0x000ee80000300a00 */
[----:B------:R-:W3:Y:S04]  /*83880*/  LDL.LU.64 R46, [R1+0x678] ;  /* 0x00067800012e7983 */ /* 0x000ee80000300a00 */
[----:B-1----:R-:W3:Y:S04]  /*83890*/  LDL.LU R6, [R1+0x1974] ;  /* 0x0019740001067983 */ /* 0x002ee80000300800 */
[----:B------:R-:W3:Y:S04]  /*838a0*/  LDL.LU R7, [R1+0x1970] ;  /* 0x0019700001077983 */ /* 0x000ee80000300800 */
[----:B------:R-:W3:Y:S04]  /*838b0*/  LDL.LU R52, [R1+0x197c] ;  /* 0x00197c0001347983 */ /* 0x000ee80000300800 */
[----:B------:R-:W3:Y:S04]  /*838c0*/  LDL.LU R53, [R1+0x1978] ;  /* 0x0019780001357983 */ /* 0x000ee80000300800 */
[----:B------:R-:W3:Y:S04]  /*838d0*/  LDL.LU R54, [R1+0x1984] ;  /* 0x0019840001367983 */ /* 0x000ee80000300800 */
[----:B------:R-:W3:Y:S04]  /*838e0*/  LDL.LU R55, [R1+0x1980] ;  /* 0x0019800001377983 */ /* 0x000ee80000300800 */
[----:B------:R-:W3:Y:S04]  /*838f0*/  LDL.LU R0, [R1+0x198c] ;  /* 0x00198c0001007983 */ /* 0x000ee80000300800 */
[----:B------:R-:W3:Y:S01]  /*83900*/  LDL.LU R60, [R1+0x1988] ;  /* 0x00198800013c7983 */ /* 0x000ee20000300800 */
[C---:B--2---:R-:W-:Y:S06]  /*83910*/  HMMA.16816.F32 R12, R28.reuse, R34, R12 ;  /* 0x000000221c0c723c */ /* 0x044fec000000180c */
[----:B----4-:R-:W-:-:S15]  /*83920*/  HMMA.16816.F32 R24, R28, R32, R24 ;  /* 0x000000201c18723c */ /* 0x010fde0000001818 */
        /* <DEDUP_REMOVED lines=8> */
[----:B------:R-:W2:Y:S01]  /*839b0*/  LDL.LU.64 R24, [R1+0x8e90] ;  /* 0x008e900001187983 */ /* 0x000ea20000300a00 */
        /* <DEDUP_REMOVED lines=15> */
[----:B------:R-:W2:-:S15]  /*83ab0*/  LDL.LU.64 R8, [R1+0x630] ;  /* 0x0006300001087983 */ /* 0x000e9e0000300a00 */
[----:B------:R-:W-:-:S01]  /*83ac0*/  NOP ;  /* 0x0000000000007918 */ /* 0x000fc20000000000 */
[----:B------:R-:W-:Y:S04]  /*83ad0*/  STL.64 [R1+0xb40], R56 ;  /* 0x000b403801007387 */ /* 0x000fe80000100a00 */
[----:B------:R-:W-:Y:S04]  /*83ae0*/  STL.64 [R1+0xb48], R58 ;  /* 0x000b483a01007387 */ /* 0x000fe80000100a00 */
[----:B------:R-:W2:Y:S04]  /*83af0*/  LDL.LU.64 R10, [R1+0x638] ;  /* 0x00063800010a7983 */ /* 0x000ea80000300a00 */
[----:B------:R-:W-:Y:S04]  /*83b00*/  STL.64 [R1+0xb70], R24 ;  /* 0x000b701801007387 */ /* 0x000fe80000100a00 */
[----:B------:R0:W-:Y:S04]  /*83b10*/  STL.64 [R1+0xb78], R26 ;  /* 0x000b781a01007387 */ /* 0x0001e80000100a00 */
[----:B------:R-:W-:Y:S04]  /*83b20*/  STL.64 [R1+0x8e38], R22 ;  /* 0x008e381601007387 */ /* 0x000fe80000100a00 */
[----:B------:R3:W-:Y:S01]  /*83b30*/  STL.64 [R1+0x8e30], R20 ;  /* 0x008e301401007387 */ /* 0x0007e20000100a00 */
[C---:B0-----:R-:W-:Y:S03]  /*83b40*/  HMMA.16816.F32 R24, R28.reuse, R18, R48 ;  /* 0x000000121c18723c */ /* 0x041fe60000001830 */
[----:B------:R-:W4:Y:S03]  /*83b50*/  LDL.LU.64 R56, [R1+0x1280] ;  /* 0x0012800001387983 */ /* 0x000f260000300a00 */
[----:B---3--:R-:W-:-:S15]  /*83b60*/  HMMA.16816.F32 R20, R28, R16, R44 ;  /* 0x000000101c14723c */ /* 0x008fde000000182c */
[----:B------:R-:W-:-:S02]  /*83b70*/  NOP ;  /* 0x0000000000007918 */ /* 0x000fc40000000000 */
[----:B------:R0:W-:Y:S04]  /*83b80*/  STL.64 [R1+0xb80], R24 ;  /* 0x000b801801007387 */ /* 0x0001e80000100a00 */
[----:B------:R1:W-:Y:S04]  /*83b90*/  STL.64 [R1+0xb88], R26 ;  /* 0x000b881a01007387 */ /* 0x0003e80000100a00 */
[----:B------:R-:W4:Y:S04]  /*83ba0*/  LDL.LU.64 R58, [R1+0x1288] ;  /* 0x00128800013a7983 */ /* 0x000f280000300a00 */
[----:B------:R3:W-:Y:S04]  /*83bb0*/  STL.64 [R1+0xba0], R20 ;  /* 0x000ba01401007387 */ /* 0x0007e80000100a00 */
[----:B------:R3:W-:Y:S04]  /*83bc0*/  STL.64 [R1+0xba8], R22 ;  /* 0x000ba81601007387 */ /* 0x0007e80000100a00 */
[----:B------:R-:W4:Y:S04]  /*83bd0*/  LDL.LU.64 R48, [R1+0xbf0] ;  /* 0x000bf00001307983 */ /* 0x000f280000300a00 */
[----:B------:R-:W4:Y:S04]  /*83be0*/  LDL.LU.64 R50, [R1+0xbf8] ;  /* 0x000bf80001327983 */ /* 0x000f280000300a00 */
[----:B------:R-:W4:Y:S04]  /*83bf0*/  LDL.LU.64 R44, [R1+0xc00] ;  /* 0x000c0000012c7983 */ /* 0x000f280000300a00 */
[----:B------:R-:W4:Y:S04]  /*83c00*/  LDL.LU.64 R46, [R1+0xc08] ;  /* 0x000c0800012e7983 */ /* 0x000f280000300a00 */
[----:B0-----:R-:W4:Y:S04]  /*83c10*/  LDL.LU.64 R24, [R1+0x5c0] ;  /* 0x0005c00001187983 */ /* 0x001f280000300a00 */
[----:B-1----:R-:W4:Y:S04]  /*83c20*/  LDL.LU.64 R26, [R1+0x5c8] ;  /* 0x0005c800011a7983 */ /* 0x002f280000300a00 */
[----:B---3--:R-:W3:Y:S04]  /*83c30*/  LDL.LU.64 R20, [R1+0x11d0] ;  /* 0x0011d00001147983 */ /* 0x008ee80000300a00 */
[----:B------:R-:W3:Y:S04]  /*83c40*/  LDL.LU.64 R22, [R1+0x11d8] ;  /* 0x0011d80001167983 */ /* 0x000ee80000300a00 */
[----:B------:R-:W-:Y:S04]  /*83c50*/  STL.64 [R1+0x8e28], R18 ;  /* 0x008e281201007387 */ /* 0x000fe80000100a00 */
[----:B------:R0:W-:Y:S04]  /*83c60*/  STL.64 [R1+0x8e20], R16 ;  /* 0x008e201001007387 */ /* 0x0001e80000100a00 */
[----:B0-----:R-:W4:Y:S04]  /*83c70*/  LDL.LU.64 R16, [R1+0x610] ;  /* 0x0006100001107983 */ /* 0x001f280000300a00 */
[----:B------:R-:W4:Y:S01]  /*83c80*/  LDL.LU.64 R18, [R1+0x618] ;  /* 0x0006180001127983 */ /* 0x000f220000300a00 */
[----:B--2---:R-:W-:-:S15]  /*83c90*/  HMMA.16816.F32 R8, R28, R14, R8 ;  /* 0x0000000e1c08723c */ /* 0x004fde0000001808 */
[----:B------:R-:W-:-:S08]  /*83ca0*/  NOP ;  /* 0x0000000000007918 */ /* 0x000fd00000000000 */
[----:B------:R-:W-:Y:S04]  /*83cb0*/  STL.64 [R1+0xbb0], R8 ;  /* 0x000bb00801007387 */ /* 0x000fe80000100a00 */
[----:B------:R0:W-:Y:S04]  /*83cc0*/  STL.64 [R1+0xbb8], R10 ;  /* 0x000bb80a01007387 */ /* 0x0001e80000100a00 */
[----:B0-----:R-:W2:Y:S04]  /*83cd0*/  LDL.LU.64 R10, [R1+0x8e68] ;  /* 0x008e6800010a7983 */ /* 0x001ea80000300a00 */
[----:B------:R-:W3:Y:S04]  /*83ce0*/  LDL.LU.64 R8, [R1+0x8e60] ;  /* 0x008e600001087983 */ /* 0x000ee80000300a00 */
[----:B------:R-:W-:Y:S04]  /*83cf0*/  STL.64 [R1+0x8e48], R14 ;  /* 0x008e480e01007387 */ /* 0x000fe80000100a00 */
[----:B------:R-:W-:Y:S01]  /*83d00*/  STL.64 [R1+0x8e40], R12 ;  /* 0x008e400c01007387 */ /* 0x000fe20000100a00 */
        /* <DEDUP_REMOVED lines=8> */
[----:B----4-:R-:W-:-:S15]  /*83d90*/  HMMA.16816.F32 R16, R28, R12, R16 ;  /* 0x0000000c1c10723c */ /* 0x010fde0000001810 */
[----:B------:R-:W-:-:S08]  /*83da0*/  NOP ;  /* 0x0000000000007918 */ /* 0x000fd00000000000 */
[----:B------:R-:W-:Y:S04]  /*83db0*/  STL.64 [R1+0xbd0], R16 ;  /* 0x000bd01001007387 */ /* 0x000fe80000100a00 */
[----:B------:R0:W-:Y:S01]  /*83dc0*/  STL.64 [R1+0xbd8], R18 ;  /* 0x000bd81201007387 */ /* 0x0001e20000100a00 */
[C---:B------:R-:W-:Y:S06]  /*83dd0*/  HMMA.16816.F32 R44, R28.reuse, R2, R44 ;  /* 0x000000021c2c723c */ /* 0x040fec000000182c */
[C---:B0-----:R-:W-:Y:S06]  /*83de0*/  HMMA.16816.F32 R16, R28.reuse, R40, R24 ;  /* 0x000000281c10723c */ /* 0x041fec0000001818 */
[----:B--2---:R-:W-:-:S15]  /*83df0*/  HMMA.16816.F32 R12, R28, R10, R56 ;  /* 0x0000000a1c0c723c */ /* 0x004fde0000001838 */
[----:B------:R-:W-:-:S08]  /*83e00*/  NOP ;  /* 0x0000000000007918 */ /* 0x000fd00000000000 */
[----:B------:R-:W-:Y:S04]  /*83e10*/  STL.64 [R1+0xbe0], R12 ;  /* 0x000be00c01007387 */ /* 0x000fe80000100a00 */
[----:B------:R3:W-:Y:S02]  /*83e20*/  STL.64 [R1+0xbe8], R14 ;  /* 0x000be80e01007387 */ /* 0x0007e40000100a00 */
[----:B---3--:R-:W-:-:S15]  /*83e30*/  HMMA.16816.F32 R12, R28, R8, R48 ;  /* 0x000000081c0c723c */ /* 0x008fde0000001830 */
[----:B------:R-:W-:-:S08]  /*83e40*/  NOP ;  /* 0x0000000000007918 */ /* 0x000fd00000000000 */
[----:B------:R-:W-:Y:S04]  /*83e50*/  STL.64 [R1+0xbf0], R12 ;  /* 0x000bf00c01007387 */ /* 0x000fe80000100a00 */
[----:B------:R0:W-:Y:S02]  /*83e60*/  STL.64 [R1+0xbf8], R14 ;  /* 0x000bf80e01007387 */ /* 0x0001e40000100a00 */
[C---:B0-----:R-:W-:Y:S02]  /*83e70*/  HMMA.16816.F32 R12, R4.reuse, R38, R20 ;  /* 0x00000026040c723c */ /* 0x041fe40000001814 */
        /* <DEDUP_REMOVED lines=29> */
[C---:B---3--:R-:W-:Y:S06]  /*84050*/  HMMA.16816.F32 R28, R4.reuse, R34, R28 ;  /* 0x00000022041c723c */ /* 0x048fec000000181c */
[C---:B----4-:R-:W-:Y:S11]  /*84060*/  HMMA.16816.F32 R24, R4.reuse, R32, R24 ;  /* 0x000000200418723c */ /* 0x050ff60000001818 */
[----:B------:R0:W-:Y:S04]  /*84070*/  STL.64 [R1+0xc30], R44 ;  /* 0x000c302c01007387 */ /* 0x0001e80000100a00 */
[----:B------:R1:W-:Y:S04]  /*84080*/  STL.64 [R1+0xc38], R46 ;  /* 0x000c382e01007387 */ /* 0x0003e80000100a00 */
[----:B0-----:R-:W2:Y:S04]  /*84090*/  LDL.LU.64 R44, [R1+0x1240] ;  /* 0x00124000012c7983 */ /* 0x001ea80000300a00 */
[----:B-1----:R-:W2:Y:S04]  /*840a0*/  LDL.LU.64 R46, [R1+0x1248] ;  /* 0x00124800012e7983 */ /* 0x002ea80000300a00 */
[----:B------:R0:W-:Y:S04]  /*840b0*/  STL.64 [R1+0xc40], R28 ;  /* 0x000c401c01007387 */ /* 0x0001e80000100a00 */
[----:B------:R1:W-:Y:S04]  /*840c0*/  STL.64 [R1+0xc48], R30 ;  /* 0x000c481e01007387 */ /* 0x0003e80000100a00 */
[----:B0-----:R-:W3:Y:S04]  /*840d0*/  LDL.LU.64 R28, [R1+0x1230] ;  /* 0x00123000011c7983 */ /* 0x001ee80000300a00 */
[----:B-1----:R-:W3:Y:S04]  /*840e0*/  LDL.LU.64 R30, [R1+0x1238] ;  /* 0x00123800011e7983 */ /* 0x002ee80000300a00 */
[----:B------:R-:W-:Y:S04]  /*840f0*/  STL.64 [R1+0xc50], R24 ;  /* 0x000c501801007387 */ /* 0x000fe80000100a00 */
[----:B------:R0:W-:Y:S04]  /*84100*/  STL.64 [R1+0xc58], R26 ;  /* 0x000c581a01007387 */ /* 0x0001e80000100a00 */
[----:B0-----:R-:W4:Y:S04]  /*84110*/  LDL.LU.64 R26, [R1+0x8e58] ;  /* 0x008e5800011a7983 */ /* 0x001f280000300a00 */
[----:B------:R-:W2:Y:S01]  /*84120*/  LDL.LU.64 R24, [R1+0x8e50] ;  /* 0x008e500001187983 */ /* 0x000ea20000300a00 */
[C---:B----4-:R-:W-:Y:S06]  /*84130*/  HMMA.16816.F32 R12, R4.reuse, R26, R12 ;  /* 0x0000001a040c723c */ /* 0x050fec000000180c */
        /* <DEDUP_REMOVED lines=20> */
[----:B------:R-:W3:Y:S04]  /*84280*/  LDL.LU.64 R16, [R1+0x8e20] ;  /* 0x008e200001107983 */ /* 0x000ee80000300a00 */
[----:B------:R0:W-:Y:S04]  /*84290*/  STL.64 [R1+0xc90], R52 ;  /* 0x000c903401007387 */ /* 0x0001e80000100a00 */
[----:B------:R1:W-:Y:S04]  /*842a0*/  STL.64 [R1+0xc98], R54 ;  /* 0x000c983601007387 */ /* 0x0003e80000100a00 */
[----:B0-----:R-:W4:Y:S04]  /*842b0*/  LDL.LU.64 R52, [R1+0x15b0] ;  /* 0x0015b00001347983 */ /* 0x001f280000300a00 */
[----:B-1----:R-:W4:Y:S04]  /*842c0*/  LDL.LU.64 R54, [R1+0x15b8] ;  /* 0x0015b80001367983 */ /* 0x002f280000300a00 */
[----:B------:R-:W-:Y:S04]  /*842d0*/  STL.64 [R1+0x8e08], R22 ;  /* 0x008e081601007387 */ /* 0x000fe80000100a00 */
[----:B------:R0:W-:Y:S04]  /*842e0*/  STL.64 [R1+0x8e00], R20 ;  /* 0x008e001401007387 */ /* 0x0001e80000100a00 */
[----:B0-----:R-:W2:Y:S04]  /*842f0*/  LDL.LU.64 R20, [R1+0x1260] ;  /* 0x0012600001147983 */ /* 0x001ea80000300a00 */
[----:B------:R-:W2:Y:S02]  /*84300*/  LDL.LU.64 R22, [R1+0x1268] ;  /* 0x0012680001167983 */ /* 0x000ea40000300a00 */
        /* <DEDUP_REMOVED lines=10> */
[C---:B0-----:R-:W-:Y:S02]  /*843b0*/  HMMA.16816.F32 R20, R4.reuse, R14, R44 ;  /* 0x0000000e0414723c */ /* 0x041fe4000000182c */
[----:B------:R-:W2:Y:S04]  /*843c0*/  LDL.LU.64 R44, [R1+0x15a0] ;  /* 0x0015a000012c7983 */ /* 0x000ea80000300a00 */
[----:B------:R-:W-:-:S15]  /*843d0*/  HMMA.16816.F32 R16, R4, R12, R28 ;  /* 0x0000000c0410723c */ /* 0x000fde000000181c */
[----:B------:R-:W-:-:S02]  /*843e0*/  NOP ;  /* 0x0000000000007918 */ /* 0x000fc40000000000 */
[----:B------:R0:W-:Y:S04]  /*843f0*/  STL.64 [R1+0xcc0], R20 ;  /* 0x000cc01401007387 */ /* 0x0001e80000100a00 */
[----:B------:R1:W-:Y:S04]  /*84400*/  STL.64 [R1+0xcc8], R22 ;  /* 0x000cc81601007387 */ /* 0x0003e80000100a00 */
[----:B------:R-:W2:Y:S04]  /*84410*/  LDL.LU.64 R46, [R1+0x15a8] ;  /* 0x0015a800012e7983 */ /* 0x000ea80000300a00 */
[----:B------:R-:W-:Y:S04]  /*84420*/  STL.64 [R1+0xcd0], R16 ;  /* 0x000cd01001007387 */ /* 0x000fe80000100a00 */
[----:B------:R-:W-:Y:S04]  /*84430*/  STL.64 [R1+0xcd8], R18 ;  /* 0x000cd81201007387 */ /* 0x000fe80000100a00 */
[----:B------:R-:W3:Y:S04]  /*84440*/  LDL.LU.64 R24, [R1+0x1520] ;  /* 0x0015200001187983 */ /* 0x000ee80000300a00 */
[----:B------:R-:W3:Y:S04]  /*84450*/  LDL.LU.64 R26, [R1+0x1528] ;  /* 0x00152800011a7983 */ /* 0x000ee80000300a00 */
[----:B------:R-:W-:Y:S04]  /*84460*/  STL.64 [R1+0x8df8], R14 ;  /* 0x008df80e01007387 */ /* 0x000fe80000100a00 */
[----:B------:R4:W-:Y:S04]  /*84470*/  STL.64 [R1+0x8df0], R12 ;  /* 0x008df00c01007387 */ /* 0x0009e80000100a00 */
[----:B0-----:R-:W3:Y:S04]  /*84480*/  LDL.LU.64 R20, [R1+0x1510] ;  /* 0x0015100001147983 */ /* 0x001ee80000300a00 */
[----:B-1----:R-:W3:Y:S01]  /*84490*/  LDL.LU.64 R22, [R1+0x1518] ;  /* 0x0015180001167983 */ /* 0x002ee20000300a00 */
[----:B----4-:R-:W-:-:S15]  /*844a0*/  HMMA.16816.F32 R12, R4, R10, R52 ;  /* 0x0000000a040c723c */ /* 0x010fde0000001834 */
[----:B------:R-:W-:-:S08]  /*844b0*/  NOP ;  /* 0x0000000000007918 */ /* 0x000fd00000000000 */
[----:B------:R-:W-:Y:S04]  /*844c0*/  STL.64 [R1+0xce0], R12 ;  /* 0x000ce00c01007387 */ /* 0x000fe80000100a00 */
[----:B------:R2:W-:Y:S04]  /*844d0*/  STL.64 [R1+0xce8], R14 ;  /* 0x000ce80e01007387 */ /* 0x0005e80000100a00 */
[----:B------:R-:W4:Y:S04]  /*844e0*/  LDL.LU.64 R16, [R1+0x1500] ;  /* 0x0015000001107983 */ /* 0x000f280000300a00 */
[----:B------:R-:W4:Y:S01]  /*844f0*/  LDL.LU.64 R18, [R1+0x1508] ;  /* 0x0015080001127983 */ /* 0x000f220000300a00 */
[----:B------:R-:W-:-:S02]  /*84500*/  IMAD R28, R59, 0x100, R58 ;  /* 0x000001003b1c7824 */ /* 0x000fc400078e023a */
[----:B------:R-:W-:Y:S01]  /*84510*/  IMAD R29, R49, 0x100, R48 ;  /* 0x00000100311d7824 */ /* 0x000fe200078e0230 */
[C---:B--2---:R-:W-:Y:S06]  /*84520*/  HMMA.16816.F32 R12, R4.reuse, R8, R44 ;  /* 0x00000008040c723c */ /* 0x044fec000000182c */
[----:B---3--:R-:W-:-:S15]  /*84530*/  HMMA.16816.F32 R24, R4, R2, R24 ;  /* 0x000000020418723c */ /* 0x008fde0000001818 */
[----:B------:R-:W-:-:S02]  /*84540*/  NOP ;  /* 0x0000000000007918 */ /* 0x000fc40000000000 */
[----:B------:R0:W-:Y:S04]  /*84550*/  STL.64 [R1+0xcf0], R12 ;  /* 0x000cf00c01007387 */ /* 0x0001e80000100a00 */
[----:B------:R1:W-:Y:S04]  /*84560*/  STL.64 [R1+0xcf8], R14 ;  /* 0x000cf80e01007387 */ /* 0x0003e80000100a00 */
[----:B0-----:R-:W2:Y:S01]  /*84570*/  LDL.LU.64 R12, [R1+0x13f0] ;  /* 0x0013f000010c7983 */ /* 0x001ea20000300a00 */
[----:B------:R-:W-:Y:S03]  /*84580*/  HMMA.16816.F32 R4, R4, R40, R20 ;  /* 0x000000280404723c */ /* 0x000fe60000001814 */
[----:B-1----:R-:W2:Y:S04]  /*84590*/  LDL.LU.64 R14, [R1+0x13f8] ;  /* 0x0013f800010e7983 */ /* 0x002ea80000300a00 */
[----:B------:R0:W-:Y:S04]  /*845a0*/  STL.64 [R1+0xd10], R24 ;  /* 0x000d101801007387 */ /* 0x0001e80000100a00 */
[----:B------:R1:W-:Y:S04]  /*845b0*/  STL.64 [R1+0xd18], R26 ;  /* 0x000d181a01007387 */ /* 0x0003e80000100a00 */
[----:B------:R-:W3:Y:S04]  /*845c0*/  LDL.LU R58, [R1+0x19b4] ;  /* 0x0019b400013a7983 */ /* 0x000ee80000300800 */
[----:B------:R-:W3:Y:S04]  /*845d0*/  LDL.LU R59, [R1+0x19b0] ;  /* 0x0019b000013b7983 */ /* 0x000ee80000300800 */
[----:B------:R-:W3:Y:S04]  /*845e0*/  LDL.LU R48, [R1+0x19bc] ;  /* 0x0019bc0001307983 */ /* 0x000ee80000300800 */
[----:B------:R-:W3:Y:S04]  /*845f0*/  LDL.LU R49, [R1+0x19b8] ;  /* 0x0019b80001317983 */ /* 0x000ee80000300800 */
[----:B------:R-:W3:Y:S04]  /*84600*/  LDL.LU.64 R44, [R1+0x13e0] ;  /* 0x0013e000012c7983 */ /* 0x000ee80000300a00 */
[----:B------:R-:W3:Y:S04]  /*84610*/  LDL.LU.64 R46, [R1+0x13e8] ;  /* 0x0013e800012e7983 */ /* 0x000ee80000300a00 */
[----:B------:R-:W-:Y:S04]  /*84620*/  STL.64 [R1+0xd00], R4 ;  /* 0x000d000401007387 */ /* 0x000fe80000100a00 */
[----:B------:R4:W-:Y:S04]  /*84630*/  STL.64 [R1+0xd08], R6 ;  /* 0x000d080601007387 */ /* 0x0009e80000100a00 */
[----:B0-----:R-:W3:Y:S04]  /*84640*/  LDL.LU.64 R24, [R1+0x13d0] ;  /* 0x0013d00001187983 */ /* 0x001ee80000300a00 */
[----:B-1----:R-:W3:Y:S01]  /*84650*/  LDL.LU.64 R26, [R1+0x13d8] ;  /* 0x0013d800011a7983 */ /* 0x002ee20000300a00 */
[----:B------:R-:W-:-:S02]  /*84660*/  IMAD R30, R51, 0x100, R50 ;  /* 0x00000100331e7824 */ /* 0x000fc400078e0232 */
[----:B------:R-:W-:Y:S01]  /*84670*/  IMAD R31, R60, 0x100, R0 ;  /* 0x000001003c1f7824 */ /* 0x000fe200078e0200 */
[----:B------:R-:W-:Y:S02]  /*84680*/  F2FP.F16.E5M2.UNPACK_B R28, R28 ;  /* 0x0000001cff1c723e */ /* 0x000fe400020004ff */
[----:B------:R-:W-:Y:S02]  /*84690*/  F2FP.F16.E5M2.UNPACK_B R29, R29 ;  /* 0x0000001dff1d723e */ /* 0x000fe400020004ff */
[----:B------:R-:W-:Y:S02]  /*846a0*/  F2FP.F16.E5M2.UNPACK_B R30, R30 ;  /* 0x0000001eff1e723e */ /* 0x000fe400020004ff */
[----:B------:R-:W-:-:S07]  /*846b0*/  F2FP.F16.E5M2.UNPACK_B R31, R31 ;  /* 0x0000001fff1f723e */ /* 0x000fce00020004ff */
[----:B----4-:R-:W-:-:S15]  /*846c0*/  HMMA.16816.F32 R4, R28, R38, R16 ;  /* 0x000000261c04723c */ /* 0x010fde0000001810 */
[----:B------:R-:W-:-:S08]  /*846d0*/  NOP ;  /* 0x0000000000007918 */ /* 0x000fd00000000000 */
[----:B------:R-:W-:Y:S04]  /*846e0*/  STL.64 [R1+0xd20], R4 ;  /* 0x000d200401007387 */ /* 0x000fe80000100a00 */
[----:B------:R2:W-:Y:S04]  /*846f0*/  STL.64 [R1+0xd28], R6 ;  /* 0x000d280601007387 */ /* 0x0005e80000100a00 */
[----:B------:R-:W4:Y:S04]  /*84700*/  LDL.LU.64 R20, [R1+0x13c0] ;  /* 0x0013c00001147983 */ /* 0x000f280000300a00 */
[----:B------:R-:W4:Y:S04]  /*84710*/  LDL.LU.64 R22, [R1+0x13c8] ;  /* 0x0013c80001167983 */ /* 0x000f280000300a00 */
[----:B------:R-:W4:Y:S04]  /*84720*/  LDL.LU.64 R52, [R1+0x13b0] ;  /* 0x0013b00001347983 */ /* 0x000f280000300a00 */
[----:B------:R-:W4:Y:S04]  /*84730*/  LDL.LU.64 R54, [R1+0x13b8] ;  /* 0x0013b80001367983 */ /* 0x000f280000300a00 */
[----:B------:R-:W4:Y:S04]  /*84740*/  LDL.LU R50, [R1+0x19c4] ;  /* 0x0019c40001327983 */ /* 0x000f280000300800 */
[----:B------:R-:W4:Y:S01]  /*84750*/  LDL.LU R51, [R1+0x19c0] ;  /* 0x0019c00001337983 */ /* 0x000f220000300800 */
[----:B--2---:R-:W-:Y:S03]  /*84760*/  HMMA.16816.F32 R4, R28, R36, R12 ;  /* 0x000000241c04723c */ /* 0x004fe6000000180c */
[----:B------:R-:W2:Y:S04]  /*84770*/  LDL.LU.64 R12, [R1+0x1590] ;  /* 0x00159000010c7983 */ /* 0x000ea80000300a00 */
[----:B------:R-:W2:-:S15]  /*84780*/  LDL.LU.64 R14, [R1+0x1598] ;  /* 0x00159800010e7983 */ /* 0x000e9e0000300a00 */
[----:B------:R-:W-:-:S01]  /*84790*/  NOP ;  /* 0x0000000000007918 */ /* 0x000fc20000000000 */
[----:B------:R-:W-:Y:S04]  /*847a0*/  STL.64 [R1+0xd30], R4 ;  /* 0x000d300401007387 */ /* 0x000fe80000100a00 */
[----:B------:R3:W-:Y:S04]  /*847b0*/  STL.64 [R1+0xd38], R6 ;  /* 0x000d380601007387 */ /* 0x0007e80000100a00 */
[----:B------:R-:W2:Y:S04]  /*847c0*/  LDL.LU.64 R16, [R1+0x1580] ;  /* 0x0015800001107983 */ /* 0x000ea80000300a00 */
[----:B------:R-:W2:Y:S01]  /*847d0*/  LDL.LU.64 R18, [R1+0x1588] ;  /* 0x0015880001127983 */ /* 0x000ea20000300a00 */
[C---:B---3--:R-:W-:Y:S03]  /*847e0*/  HMMA.16816.F32 R4, R28.reuse, R34, R44 ;  /* 0x000000221c04723c */ /* 0x048fe6000000182c */
[----:B------:R-:W3:Y:S04]  /*847f0*/  LDL.LU R0, [R1+0x19cc] ;  /* 0x0019cc0001007983 */ /* 0x000ee80000300800 */
[----:B------:R-:W3:Y:S01]  /*84800*/  LDL.LU R60, [R1+0x19c8] ;  /* 0x0019c800013c7983 */ /* 0x000ee20000300800 */
[C---:B------:R-:W-:Y:S03]  /*84810*/  HMMA.16816.F32 R24, R28.reuse, R32, R24 ;  /* 0x000000201c18723c */ /* 0x040fe60000001818 */
[----:B------:R-:W3:Y:S04]  /*84820*/  LDL.LU.64 R44, [R1+0x1550] ;  /* 0x00155000012c7983 */ /* 0x000ee80000300a00 */
[----:B------:R-:W3:Y:S08]  /*84830*/  LDL.LU.64 R46, [R1+0x1558] ;  /* 0x00155800012e7983 */ /* 0x000ef00000300a00 */
        /* <DEDUP_REMOVED lines=16> */
[----:B------:R0:W-:Y:S04]  /*84940*/  STL.64 [R1+0xd70], R52 ;  /* 0x000d703401007387 */ /* 0x0001e80000100a00 */
[----:B------:R1:W-:Y:S04]  /*84950*/  STL.64 [R1+0xd78], R54 ;  /* 0x000d783601007387 */ /* 0x0003e80000100a00 */
[----:B0-----:R-:W2:Y:S04]  /*84960*/  LDL.LU.64 R52, [R1+0x16e0] ;  /* 0x0016e00001347983 */ /* 0x001ea80000300a00 */
[----:B-1----:R-:W2:Y:S04]  /*84970*/  LDL.LU.64 R54, [R1+0x16e8] ;  /* 0x0016e80001367983 */ /* 0x002ea80000300a00 */
[----:B------:R-:W-:Y:S04]  /*84980*/  STL.64 [R1+0x8dd8], R26 ;  /* 0x008dd81a01007387 */ /* 0x000fe80000100a00 */
[----:B------:R0:W-:Y:S04]  /*84990*/  STL.64 [R1+0x8dd0], R24 ;  /* 0x008dd01801007387 */ /* 0x0001e80000100a00 */
[----:B0-----:R-:W2:Y:S04]  /*849a0*/  LDL.LU.64 R24, [R1+0x1560] ;  /* 0x0015600001187983 */ /* 0x001ea80000300a00 */
[----:B------:R-:W2:Y:S01]  /*849b0*/  LDL.LU.64 R26, [R1+0x1568] ;  /* 0x00156800011a7983 */ /* 0x000ea20000300a00 */
[C---:B----4-:R-:W-:Y:S06]  /*849c0*/  HMMA.16816.F32 R12, R28.reuse, R22, R12 ;  /* 0x000000161c0c723c */ /* 0x050fec000000180c */
[----:B---3--:R-:W-:-:S15]  /*849d0*/  HMMA.16816.F32 R16, R28, R20, R16 ;  /* 0x000000141c10723c */ /* 0x008fde0000001810 */
        /* <DEDUP_REMOVED lines=8> */
[----:B------:R-:W3:Y:S04]  /*84a60*/  LDL.LU.64 R16, [R1+0x8de0] ;  /* 0x008de00001107983 */ /* 0x000ee80000300a00 */
[----:B------:R-:W-:Y:S04]  /*84a70*/  STL.64 [R1+0x8dc8], R22 ;  /* 0x008dc81601007387 */ /* 0x000fe80000100a00 */
[----:B------:R0:W-:Y:S04]  /*84a80*/  STL.64 [R1+0x8dc0], R20 ;  /* 0x008dc01401007387 */ /* 0x0001e80000100a00 */
[----:B0-----:R-:W2:Y:S04]  /*84a90*/  LDL.LU.64 R20, [R1+0x1570] ;  /* 0x0015700001147983 */ /* 0x001ea80000300a00 */
[----:B------:R-:W2:Y:S01]  /*84aa0*/  LDL.LU.64 R22, [R1+0x1578] ;  /* 0x0015780001167983 */ /* 0x000ea20000300a00 */
[C---:B----4-:R-:W-:Y:S06]  /*84ab0*/  HMMA.16816.F32 R4, R28.reuse, R12, R4 ;  /* 0x0000000c1c04723c */ /* 0x050fec0000001804 */
[----:B--2---:R-:W-:-:S15]  /*84ac0*/  HMMA.16816.F32 R20, R28, R18, R20 ;  /* 0x000000121c14723c */ /* 0x004fde0000001814 */
[----:B------:R-:W-:-:S08]  /*84ad0*/  NOP ;  /* 0x0000000000007918 */ /* 0x000fd00000000000 */
[----:B------:R-:W-:Y:S04]  /*84ae0*/  STL.64 [R1+0xda0], R20 ;  /* 0x000da01401007387 */ /* 0x000fe80000100a00 */
[----:B------:R0:W-:Y:S04]  /*84af0*/  STL.64 [R1+0xda8], R22 ;  /* 0x000da81601007387 */ /* 0x0001e80000100a00 */
[----:B------:R-:W-:Y:S04]  /*84b00*/  STL.64 [R1+0x8da8], R18 ;  /* 0x008da81201007387 */ /* 0x000fe80000100a00 */
[----:B---3--:R1:W-:Y:S01]  /*84b10*/  STL.64 [R1+0x8da0], R16 ;  /* 0x008da01001007387 */ /* 0x0083e20000100a00 */
        /* <DEDUP_REMOVED lines=12> */
[----:B------:R0:W-:Y:S04]  /*84be0*/  STL.64 [R1+0x8db0], R12 ;  /* 0x008db00c01007387 */ /* 0x0001e80000100a00 */
[----:B------:R-:W3:Y:S04]  /*84bf0*/  LDL.LU.64 R24, [R1+0x16c0] ;  /* 0x0016c00001187983 */ /* 0x000ee80000300a00 */
[----:B------:R-:W3:Y:S01]  /*84c00*/  LDL.LU.64 R26, [R1+0x16c8] ;  /* 0x0016c800011a7983 */ /* 0x000ee20000300a00 */
[----:B0-----:R-:W-:-:S15]  /*84c10*/  HMMA.16816.F32 R12, R28, R10, R52 ;  /* 0x0000000a1c0c723c */ /* 0x001fde0000001834 */
[----:B------:R-:W-:-:S08]  /*84c20*/  NOP ;  /* 0x0000000000007918 */ /* 0x000fd00000000000 */
[----:B------:R0:W-:Y:S04]  /*84c30*/  STL.64 [R1+0xde0], R12 ;  /* 0x000de00c01007387 */ /* 0x0001e80000100a00 */
[----:B------:R1:W-:Y:S04]  /*84c40*/  STL.64 [R1+0xde8], R14 ;  /* 0x000de80e01007387 */ /* 0x0003e80000100a00 */
[----:B------:R-:W4:Y:S04]  /*84c50*/  LDL.LU.64 R20, [R1+0x1620] ;  /* 0x0016200001147983 */ /* 0x000f280000300a00 */
[----:B------:R-:W4:Y:S04]  /*84c60*/  LDL.LU.64 R22, [R1+0x1628] ;  /* 0x0016280001167983 */ /* 0x000f280000300a00 */
[----:B------:R-:W4:Y:S04]  /*84c70*/  LDL.LU.64 R16, [R1+0x1610] ;  /* 0x0016100001107983 */ /* 0x000f280000300a00 */
[----:B------:R-:W4:Y:S01]  /*84c80*/  LDL.LU.64 R18, [R1+0x1618] ;  /* 0x0016180001127983 */ /* 0x000f220000300a00 */
[----:B------:R-:W-:-:S03]  /*84c90*/  IMAD R4, R59, 0x100, R58 ;  /* 0x000001003b047824 */ /* 0x000fc600078e023a */
[----:B0-----:R-:W4:Y:S04]  /*84ca0*/  LDL.LU.64 R12, [R1+0x1600] ;  /* 0x00160000010c7983 */ /* 0x001f280000300a00 */
[----:B-1----:R-:W4:Y:S01]  /*84cb0*/  LDL.LU.64 R14, [R1+0x1608] ;  /* 0x00160800010e7983 */ /* 0x002f220000300a00 */
[C---:B--2---:R-:W-:Y:S06]  /*84cc0*/  HMMA.16816.F32 R44, R28.reuse, R8, R44 ;  /* 0x000000081c2c723c */ /* 0x044fec000000182c */
[----:B---3--:R-:W-:-:S15]  /*84cd0*/  HMMA.16816.F32 R24, R28, R2, R24 ;  /* 0x000000021c18723c */ /* 0x008fde0000001818 */
[----:B------:R-:W-:-:S02]  /*84ce0*/  NOP ;  /* 0x0000000000007918 */ /* 0x000fc40000000000 */
[----:B------:R0:W-:Y:S04]  /*84cf0*/  STL.64 [R1+0xdf0], R44 ;  /* 0x000df02c01007387 */ /* 0x0001e80000100a00 */
[----:B------:R1:W-:Y:S04]  /*84d00*/  STL.64 [R1+0xdf8], R46 ;  /* 0x000df82e01007387 */ /* 0x0003e80000100a00 */
[----:B------:R-:W2:Y:S04]  /*84d10*/  LDL.LU R58, [R1+0x19d4] ;  /* 0x0019d400013a7983 */ /* 0x000ea80000300800 */
[----:B------:R-:W2:Y:S04]  /*84d20*/  LDL.LU R59, [R1+0x19d0] ;  /* 0x0019d000013b7983 */ /* 0x000ea80000300800 */
[----:B------:R-:W3:Y:S04]  /*84d30*/  LDL.LU R52, [R1+0x19dc] ;  /* 0x0019dc0001347983 */ /* 0x000ee80000300800 */
[----:B------:R-:W3:Y:S04]  /*84d40*/  LDL.LU R53, [R1+0x19d8] ;  /* 0x0019d80001357983 */ /* 0x000ee80000300800 */
[----:B0-----:R-:W2:Y:S01]  /*84d50*/  LDL.LU.64 R44, [R1+0x15f0] ;  /* 0x0015f000012c7983 */ /* 0x001ea20000300a00 */
[----:B----4-:R-:W-:Y:S03]  /*84d60*/  HMMA.16816.F32 R20, R28, R40, R20 ;  /* 0x000000281c14723c */ /* 0x010fe60000001814 */
[----:B------:R0:W-:Y:S04]  /*84d70*/  STL.64 [R1+0xe10], R24 ;  /* 0x000e101801007387 */ /* 0x0001e80000100a00 */
[----:B------:R4:W-:Y:S04]  /*84d80*/  STL.64 [R1+0xe18], R26 ;  /* 0x000e181a01007387 */ /* 0x0009e80000100a00 */
[----:B-1----:R-:W2:-:S12]  /*84d90*/  LDL.LU.64 R46, [R1+0x15f8] ;  /* 0x0015f800012e7983 */ /* 0x002e980000300a00 */
[----:B------:R1:W-:Y:S04]  /*84da0*/  STL.64 [R1+0xe00], R20 ;  /* 0x000e001401007387 */ /* 0x0003e80000100a00 */
[----:B------:R1:W-:Y:S04]  /*84db0*/  STL.64 [R1+0xe08], R22 ;  /* 0x000e081601007387 */ /* 0x0003e80000100a00 */
[----:B0-----:R-:W3:Y:S04]  /*84dc0*/  LDL.LU.64 R24, [R1+0x15e0] ;  /* 0x0015e00001187983 */ /* 0x001ee80000300a00 */
[----:B----4-:R-:W3:Y:S01]  /*84dd0*/  LDL.LU.64 R26, [R1+0x15e8] ;  /* 0x0015e800011a7983 */ /* 0x010ee20000300a00 */
[----:B------:R-:W-:-:S02]  /*84de0*/  IMAD R5, R49, 0x100, R48 ;  /* 0x0000010031057824 */ /* 0x000fc400078e0230 */
[----:B------:R-:W-:Y:S02]  /*84df0*/  IMAD R6, R51, 0x100, R50 ;  /* 0x0000010033067824 */ /* 0x000fe400078e0232 */
[----:B------:R-:W-:Y:S01]  /*84e00*/  IMAD R7, R60, 0x100, R0 ;  /* 0x000001003c077824 */ /* 0x000fe200078e0200 */
[----:B------:R-:W-:Y:S02]  /*84e10*/  F2FP.F16.E5M2.UNPACK_B R4, R4 ;  /* 0x00000004ff04723e */ /* 0x000fe400020004ff */
[----:B------:R-:W-:Y:S02]  /*84e20*/  F2FP.F16.E5M2.UNPACK_B R5, R5 ;  /* 0x00000005ff05723e */ /* 0x000fe400020004ff */
[----:B------:R-:W-:Y:S02]  /*84e30*/  F2FP.F16.E5M2.UNPACK_B R6, R6 ;  /* 0x00000006ff06723e */ /* 0x000fe400020004ff */
[----:B------:R-:W-:-:S07]  /*84e40*/  F2FP.F16.E5M2.UNPACK_B R7, R7 ;  /* 0x00000007ff07723e */ /* 0x000fce00020004ff */
[----:B------:R-:W-:-:S15]  /*84e50*/  HMMA.16816.F32 R16, R4, R38, R16 ;  /* 0x000000260410723c */ /* 0x000fde0000001810 */
[----:B------:R-:W-:-:S08]  /*84e60*/  NOP ;  /* 0x0000000000007918 */ /* 0x000fd00000000000 */
[----:B------:R-:W-:Y:S04]  /*84e70*/  STL.64 [R1+0xe20], R16 ;  /* 0x000e201001007387 */ /* 0x000fe80000100a00 */
[----:B------:R0:W-:Y:S04]  /*84e80*/  STL.64 [R1+0xe28], R18 ;  /* 0x000e281201007387 */ /* 0x0001e80000100a00 */
[----:B-1----:R-:W4:Y:S04]  /*84e90*/  LDL.LU.64 R20, [R1+0x15d0] ;  /* 0x0015d00001147983 */ /* 0x002f280000300a00 */
[----:B------:R-:W4:Y:S01]  /*84ea0*/  LDL.LU.64 R22, [R1+0x15d8] ;  /* 0x0015d80001167983 */ /* 0x000f220000300a00 */
[C---:B0-----:R-:W-:Y:S03]  /*84eb0*/  HMMA.16816.F32 R16, R4.reuse, R36, R12 ;  /* 0x000000240410723c */ /* 0x041fe6000000180c */
[----:B------:R-:W4:Y:S04]  /*84ec0*/  LDL.LU.64 R48, [R1+0x16b0] ;  /* 0x0016b00001307983 */ /* 0x000f280000300a00 */
[----:B------:R-:W4:Y:S04]  /*84ed0*/  LDL.LU.64 R50, [R1+0x16b8] ;  /* 0x0016b80001327983 */ /* 0x000f280000300a00 */
[----:B------:R-:W4:Y:S04]  /*84ee0*/  LDL.LU.64 R12, [R1+0x16a0] ;  /* 0x0016a000010c7983 */ /* 0x000f280000300a00 */
[----:B------:R-:W4:Y:S08]  /*84ef0*/  LDL.LU.64 R14, [R1+0x16a8] ;  /* 0x0016a800010e7983 */ /* 0x000f300000300a00 */
[----:B------:R0:W-:Y:S04]  /*84f00*/  STL.64 [R1+0xe30], R16 ;  /* 0x000e301001007387 */ /* 0x0001e80000100a00 */
[----:B------:R1:W-:Y:S04]  /*84f10*/  STL.64 [R1+0xe38], R18 ;  /* 0x000e381201007387 */ /* 0x0003e80000100a00 */
[----:B0-----:R-:W4:Y:S04]  /*84f20*/  LDL.LU.64 R16, [R1+0x1690] ;  /* 0x0016900001107983 */ /* 0x001f280000300a00 */
[----:B-1----:R-:W4:Y:S04]  /*84f30*/  LDL.LU.64 R18, [R1+0x1698] ;  /* 0x0016980001127983 */ /* 0x002f280000300a00 */
[----:B------:R-:W4:Y:S04]  /*84f40*/  LDL.LU R54, [R1+0x19e4] ;  /* 0x0019e40001367983 */ /* 0x000f280000300800 */
[----:B------:R-:W4:Y:S04]  /*84f50*/  LDL.LU R55, [R1+0x19e0] ;  /* 0x0019e00001377983 */ /* 0x000f280000300800 */
[----:B------:R-:W4:Y:S04]  /*84f60*/  LDL.LU R0, [R1+0x19ec] ;  /* 0x0019ec0001007983 */ /* 0x000f280000300800 */
[----:B------:R-:W4:Y:S01]  /*84f70*/  LDL.LU R60, [R1+0x19e8] ;  /* 0x0019e800013c7983 */ /* 0x000f220000300800 */
[C---:B--2---:R-:W-:Y:S03]  /*84f80*/  HMMA.16816.F32 R28, R4.reuse, R34, R44 ;  /* 0x00000022041c723c */ /* 0x044fe6000000182c */
[----:B------:R-:W2:Y:S04]  /*84f90*/  LDL.LU.64 R44, [R1+0x1660] ;  /* 0x00166000012c7983 */ /* 0x000ea80000300a00 */
[----:B------:R-:W2:Y:S01]  /*84fa0*/  LDL.LU.64 R46, [R1+0x1668] ;  /* 0x00166800012e7983 */ /* 0x000ea20000300a00 */
[----:B---3--:R-:W-:-:S15]  /*84fb0*/  HMMA.16816.F32 R24, R4, R32, R24 ;  /* 0x000000200418723c */ /* 0x008fde0000001818 */
        /* <DEDUP_REMOVED lines=43> */
[C---:B---3--:R-:W-:Y:S02]  /*85270*/  HMMA.16816.F32 R20, R4.reuse, R16, R24 ;  /* 0x000000100414723c */ /* 0x048fe40000001818 */
[----:B------:R-:W-:Y:S04]  /*85280*/  STL.64 [R1+0x8d88], R18 ;  /* 0x008d881201007387 */ /* 0x000fe80000100a00 */
[----:B------:R4:W-:Y:S02]  /*85290*/  STL.64 [R1+0x8d80], R16 ;  /* 0x008d801001007387 */ /* 0x0009e40000100a00 */
[----:B----4-:R-:W-:-:S15]  /*852a0*/  HMMA.16816.F32 R16, R4, R12, R28 ;  /* 0x0000000c0410723c */ /* 0x010fde000000181c */
[----:B------:R-:W-:Y:S04]  /*852b0*/  STL.64 [R1+0xeb0], R20 ;  /* 0x000eb01401007387 */ /* 0x000fe80000100a00 */
[----:B------:R0:W-:Y:S02]  /*852c0*/  STL.64 [R1+0xeb8], R22 ;  /* 0x000eb81601007387 */ /* 0x0001e40000100a00 */
[----:B0-----:R-:W-:Y:S02]  /*852d0*/  HMMA.16816.F32 R20, R4, R14, R44 ;  /* 0x0000000e0414723c */ /* 0x001fe4000000182c */
[----:B------:R-:W2:-:S15]  /*852e0*/  LDL.LU.64 R44, [R1+0x1810] ;  /* 0x00181000012c7983 */ /* 0x000e9e0000300a00 */
[----:B------:R-:W-:-:S06]  /*852f0*/  NOP ;  /* 0x0000000000007918 */ /* 0x000fcc0000000000 */
[----:B------:R-:W-:Y:S04]  /*85300*/  STL.64 [R1+0xec0], R20 ;  /* 0x000ec01401007387 */ /* 0x000fe80000100a00 */
[----:B------:R-:W-:Y:S04]  /*85310*/  STL.64 [R1+0xec8], R22 ;  /* 0x000ec81601007387 */ /* 0x000fe80000100a00 */
[----:B------:R-:W2:Y:S04]  /*85320*/  LDL.LU.64 R46, [R1+0x1818] ;  /* 0x00181800012e7983 */ /* 0x000ea80000300a00 */
        /* <DEDUP_REMOVED lines=20> */
[----:B------:R-:W-:Y:S02]  /*85470*/  F2FP.F16.E5M2.UNPACK_B R30, R30 ;  /* 0x0000001eff1e723e */ /* 0x000fe400020004ff */
[----:B------:R-:W-:Y:S01]  /*85480*/  F2FP.F16.E5M2.UNPACK_B R31, R31 ;  /* 0x0000001fff1f723e */ /* 0x000fe200020004ff */
[C---:B--2---:R-:W-:Y:S01]  /*85490*/  HMMA.16816.F32 R52, R4.reuse, R8, R44 ;  /* 0x000000080434723c */ /* 0x044fe2000000182c */
[----:B------:R-:W2:Y:S04]  /*854a0*/  LDL.LU R44, [R1+0x19f4] ;  /* 0x0019f400012c7983 */ /* 0x000ea80000300800 */
[----:B------:R-:W2:Y:S01]  /*854b0*/  LDL.LU R45, [R1+0x19f0] ;  /* 0x0019f000012d7983 */ /* 0x000ea20000300800 */
[----:B---3--:R-:W-:-:S15]  /*854c0*/  HMMA.16816.F32 R48, R4, R2, R48 ;  /* 0x000000020430723c */ /* 0x008fde0000001830 */
[----:B------:R-:W-:-:S02]  /*854d0*/  NOP ;  /* 0x0000000000007918 */ /* 0x000fc40000000000 */
[----:B------:R-:W-:Y:S04]  /*854e0*/  STL.64 [R1+0xef0], R52 ;  /* 0x000ef03401007387 */ /* 0x000fe80000100a00 */
[----:B------:R-:W-:Y:S04]  /*854f0*/  STL.64 [R1+0xef8], R54 ;  /* 0x000ef83601007387 */ /* 0x000fe80000100a00 */
[----:B------:R-:W3:Y:S04]  /*85500*/  LDL.LU R46, [R1+0x19fc] ;  /* 0x0019fc00012e7983 */ /* 0x000ee80000300800 */
[----:B------:R-:W3:Y:S01]  /*85510*/  LDL.LU R47, [R1+0x19f8] ;  /* 0x0019f800012f7983 */ /* 0x000ee20000300800 */
[----:B----4-:R-:W-:Y:S06]  /*85520*/  HMMA.16816.F32 R4, R4, R40, R24 ;  /* 0x000000280404723c */ /* 0x010fec0000001818 */
[C---:B------:R-:W-:Y:S01]  /*85530*/  HMMA.16816.F32 R20, R28.reuse, R38, R20 ;  /* 0x000000261c14723c */ /* 0x040fe20000001814 */
[----:B------:R-:W-:Y:S04]  /*85540*/  STL.64 [R1+0x8d58], R42 ;  /* 0x008d582a01007387 */ /* 0x000fe80000100a00 */
[----:B------:R-:W-:Y:S04]  /*85550*/  STL.64 [R1+0xf10], R48 ;  /* 0x000f103001007387 */ /* 0x000fe80000100a00 */
[----:B------:R-:W-:Y:S04]  /*85560*/  STL.64 [R1+0xf18], R50 ;  /* 0x000f183201007387 */ /* 0x000fe80000100a00 */
[----:B------:R-:W-:Y:S04]  /*85570*/  STL.64 [R1+0x8d50], R40 ;  /* 0x008d502801007387 */ /* 0x000fe80000100a00 */
[----:B------:R-:W-:Y:S04]  /*85580*/  STL.64 [R1+0xf00], R4 ;  /* 0x000f000401007387 */ /* 0x000fe80000100a00 */
[----:B------:R0:W-:Y:S04]  /*85590*/  STL.64 [R1+0xf08], R6 ;  /* 0x000f080601007387 */ /* 0x0001e80000100a00 */
[----:B------:R-:W4:Y:S04]  /*855a0*/  LDL.LU.64 R24, [R1+0x1710] ;  /* 0x0017100001187983 */ /* 0x000f280000300a00 */
[----:B------:R1:W-:Y:S04]  /*855b0*/  STL.64 [R1+0xf20], R20 ;  /* 0x000f201401007387 */ /* 0x0003e80000100a00 */
[----:B------:R1:W-:Y:S04]  /*855c0*/  STL.64 [R1+0xf28], R22 ;  /* 0x000f281601007387 */ /* 0x0003e80000100a00 */
[----:B------:R-:W4:Y:S01]  /*855d0*/  LDL.LU.64 R26, [R1+0x1718] ;  /* 0x00171800011a7983 */ /* 0x000f220000300a00 */
[----:B0-----:R-:W-:-:S15]  /*855e0*/  HMMA.16816.F32 R4, R28, R36, R16 ;  /* 0x000000241c04723c */ /* 0x001fde0000001810 */
[----:B------:R-:W-:-:S08]  /*855f0*/  NOP ;  /* 0x0000000000007918 */ /* 0x000fd00000000000 */
[----:B------:R0:W-:Y:S04]  /*85600*/  STL.64 [R1+0xf30], R4 ;  /* 0x000f300401007387 */ /* 0x0001e80000100a00 */
[----:B------:R0:W-:Y:S04]  /*85610*/  STL.64 [R1+0xf38], R6 ;  /* 0x000f380601007387 */ /* 0x0001e80000100a00 */
[----:B------:R-:W2:Y:S04]  /*85620*/  LDL.LU.64 R16, [R1+0x17d0] ;  /* 0x0017d00001107983 */ /* 0x000ea80000300a00 */
[----:B------:R-:W2:Y:S04]  /*85630*/  LDL.LU.64 R18, [R1+0x17d8] ;  /* 0x0017d80001127983 */ /* 0x000ea80000300a00 */
[----:B-1----:R-:W3:Y:S04]  /*85640*/  LDL.LU.64 R20, [R1+0x17c0] ;  /* 0x0017c00001147983 */ /* 0x002ee80000300a00 */
[----:B------:R-:W3:Y:S04]  /*85650*/  LDL.LU.64 R22, [R1+0x17c8] ;  /* 0x0017c80001167983 */ /* 0x000ee80000300a00 */
[----:B0-----:R-:W3:Y:S04]  /*85660*/  LDL.LU.64 R4, [R1+0x17a0] ;  /* 0x0017a00001047983 */ /* 0x001ee80000300a00 */
[----:B------:R-:W3:Y:S04]  /*85670*/  LDL.LU.64 R6, [R1+0x17a8] ;  /* 0x0017a80001067983 */ /* 0x000ee80000300a00 */
        /* <DEDUP_REMOVED lines=8> */
[----:B------:R-:W-:Y:S04]  /*85700*/  STL.64 [R1+0x8d48], R38 ;  /* 0x008d482601007387 */ /* 0x000fe80000100a00 */
[----:B------:R0:W-:Y:S04]  /*85710*/  STL.64 [R1+0x8d40], R36 ;  /* 0x008d402401007387 */ /* 0x0001e80000100a00 */
[----:B0-----:R-:W2:Y:S04]  /*85720*/  LDL.LU.64 R36, [R1+0x1700] ;  /* 0x0017000001247983 */ /* 0x001ea80000300a00 */
        /* <DEDUP_REMOVED lines=28> */
[C---:B------:R-:W-:Y:S06]  /*858f0*/  HMMA.16816.F32 R48, R28.reuse, R14, R48 ;  /* 0x0000000e1c30723c */ /* 0x040fec0000001830 */
[----:B--2---:R-:W-:-:S15]  /*85900*/  HMMA.16816.F32 R32, R28, R22, R32 ;  /* 0x000000161c20723c */ /* 0x004fde0000001820 */
[----:B------:R-:W-:-:S08]  /*85910*/  NOP ;  /* 0x0000000000007918 */ /* 0x000fd00000000000 */
[----:B------:R-:W-:Y:S04]  /*85920*/  STL.64 [R1+0xf80], R32 ;  /* 0x000f802001007387 */ /* 0x000fe80000100a00 */
[----:B------:R3:W-:Y:S02]  /*85930*/  STL.64 [R1+0xf88], R34 ;  /* 0x000f882201007387 */ /* 0x0007e40000100a00 */
[----:B---3--:R-:W-:Y:S02]  /*85940*/  HMMA.16816.F32 R32, R28, R20, R4 ;  /* 0x000000141c20723c */ /* 0x008fe40000001804 */
[----:B------:R-:W2:Y:S04]  /*85950*/  LDL.LU R6, [R1+0x1a00] ;  /* 0x001a000001067983 */ /* 0x000ea80000300800 */
[----:B------:R-:W3:-:S15]  /*85960*/  LDL.LU R7, [R1+0x1a08] ;  /* 0x001a080001077983 */ /* 0x000ede0000300800 */
[----:B------:R-:W-:-:S02]  /*85970*/  NOP ;  /* 0x0000000000007918 */ /* 0x000fc40000000000 */
[----:B------:R-:W-:Y:S04]  /*85980*/  STL.64 [R1+0xf90], R32 ;  /* 0x000f902001007387 */ /* 0x000fe80000100a00 */
[----:B------:R0:W-:Y:S02]  /*85990*/  STL.64 [R1+0xf98], R34 ;  /* 0x000f982201007387 */ /* 0x0001e40000100a00 */
[C---:B0-----:R-:W-:Y:S06]  /*859a0*/  HMMA.16816.F32 R32, R28.reuse, R18, R56 ;  /* 0x000000121c20723c */ /* 0x041fec0000001838 */
[----:B----4-:R-:W-:-:S15]  /*859b0*/  HMMA.16816.F32 R52, R28, R16, R52 ;  /* 0x000000101c34723c */ /* 0x010fde0000001834 */
[----:B------:R-:W-:-:S02]  /*859c0*/  NOP ;  /* 0x0000000000007918 */ /* 0x000fc40000000000 */
[----:B------:R-:W-:Y:S04]  /*859d0*/  STL.64 [R1+0xfa0], R32 ;  /* 0x000fa02001007387 */ /* 0x000fe80000100a00 */
[----:B------:R0:W-:Y:S02]  /*859e0*/  STL.64 [R1+0xfa8], R34 ;  /* 0x000fa82201007387 */ /* 0x0001e40000100a00 */
[----:B0-----:R-:W-:Y:S02]  /*859f0*/  HMMA.16816.F32 R32, R28, R12, R40 ;  /* 0x0000000c1c20723c */ /* 0x001fe40000001828 */
[----:B------:R-:W-:Y:S04]  /*85a00*/  STL.64 [R1+0x1000], R52 ;  /* 0x0010003401007387 */ /* 0x000fe80000100a00 */
[----:B------:R-:W-:Y:S04]  /*85a10*/  STL.64 [R1+0x1008], R54 ;  /* 0x0010083601007387 */ /* 0x000fe80000100a00 */
[----:B------:R-:W-:Y:S04]  /*85a20*/  STL.64 [R1+0x1070], R48 ;  /* 0x0010703001007387 */ /* 0x000fe80000100a00 */
[----:B------:R-:W-:Y:S09]  /*85a30*/  STL.64 [R1+0x1078], R50 ;  /* 0x0010783201007387 */ /* 0x000ff20000100a00 */
[----:B------:R0:W-:Y:S01]  /*85a40*/  STL.64 [R1+0x10b0], R32 ;  /* 0x0010b02001007387 */ /* 0x0001e20000100a00 */
[----:B------:R-:W-:-:S02]  /*85a50*/  IMAD.MOV.U32 R60, RZ, RZ, R34 ;  /* 0x000000ffff3c7224 */ /* 0x000fc400078e0022 */
[----:B------:R-:W-:Y:S02]  /*85a60*/  IMAD.MOV.U32 R0, RZ, RZ, R35 ;  /* 0x000000ffff007224 */ /* 0x000fe400078e0023 */
[----:B0-----:R-:W-:Y:S03]  /*85a70*/  HMMA.16816.F32 R32, R28, R10, R36 ;  /* 0x0000000a1c20723c */ /* 0x001fe60000001824 */
[----:B------:R0:W-:Y:S04]  /*85a80*/  STL [R1+0x869c], R0 ;  /* 0x00869c0001007387 */ /* 0x0001e80000100800 */
[----:B------:R1:W-:-:S15]  /*85a90*/  STL [R1+0x8698], R60 ;  /* 0x0086983c01007387 */ /* 0x0003de0000100800 */
[----:B------:R-:W-:-:S01]  /*85aa0*/  NOP ;  /* 0x0000000000007918 */ /* 0x000fc20000000000 */
[----:B------:R4:W-:Y:S01]  /*85ab0*/  STL.64 [R1+0x10c0], R32 ;  /* 0x0010c02001007387 */ /* 0x0009e20000100a00 */
[----:B0-----:R-:W-:Y:S02]  /*85ac0*/  IMAD.MOV.U32 R0, RZ, RZ, R34 ;  /* 0x000000ffff007224 */ /* 0x001fe400078e0022 */
[----:B-1----:R-:W-:Y:S01]  /*85ad0*/  IMAD.MOV.U32 R60, RZ, RZ, R35 ;  /* 0x000000ffff3c7224 */ /* 0x002fe200078e0023 */
[----:B----4-:R-:W4:Y:S04]  /*85ae0*/  LDL.LU.64 R32, [R1+0x1830] ;  /* 0x0018300001207983 */ /* 0x010f280000300a00 */
[----:B------:R-:W4:Y:S04]  /*85af0*/  LDL.LU.64 R34, [R1+0x1838] ;  /* 0x0018380001227983 */ /* 0x000f280000300a00 */
[----:B------:R-:W2:Y:S04]  /*85b00*/  LDL.LU.64 R40, [R1+0x1820] ;  /* 0x0018200001287983 */ /* 0x000ea80000300a00 */
[----:B------:R-:W2:Y:S04]  /*85b10*/  LDL.LU.64 R42, [R1+0x1828] ;  /* 0x00182800012a7983 */ /* 0x000ea80000300a00 */
[----:B------:R-:W3:Y:S04]  /*85b20*/  LDL.LU.64 R36, [R1+0x1800] ;  /* 0x0018000001247983 */ /* 0x000ee80000300a00 */
[----:B------:R-:W3:Y:S04]  /*85b30*/  LDL.LU.64 R38, [R1+0x1808] ;  /* 0x0018080001267983 */ /* 0x000ee80000300a00 */
[----:B------:R-:W3:Y:S04]  /*85b40*/  LDL.LU.64 R56, [R1+0x1750] ;  /* 0x0017500001387983 */ /* 0x000ee80000300a00 */
[----:B------:R-:W3:Y:S01]  /*85b50*/  LDL.LU.64 R58, [R1+0x1758] ;  /* 0x00175800013a7983 */ /* 0x000ee20000300a00 */
[----:B------:R-:W-:-:S03]  /*85b60*/  IMAD R4, R45, 0x100, R44 ;  /* 0x000001002d047824 */ /* 0x000fc600078e022c */
[----:B------:R-:W3:Y:S01]  /*85b70*/  LDL.LU.64 R48, [R1+0x16f0] ;  /* 0x0016f00001307983 */ /* 0x000ee20000300a00 */
[----:B------:R-:W-:-:S03]  /*85b80*/  IMAD R5, R47, 0x100, R46 ;  /* 0x000001002f057824 */ /* 0x000fc600078e022e */
[----:B------:R-:W3:Y:S04]  /*85b90*/  LDL.LU.64 R50, [R1+0x16f8] ;  /* 0x0016f80001327983 */ /* 0x000ee80000300a00 */
[----:B------:R-:W3:Y:S04]  /*85ba0*/  LDL.LU.64 R52, [R1+0x1630] ;  /* 0x0016300001347983 */ /* 0x000ee80000300a00 */
[----:B------:R-:W3:Y:S04]  /*85bb0*/  LDL.LU.64 R54, [R1+0x1638] ;  /* 0x0016380001367983 */ /* 0x000ee80000300a00 */
[----:B------:R-:W3:Y:S04]  /*85bc0*/  LDL.LU.64 R44, [R1+0x15c0] ;  /* 0x0015c000012c7983 */ /* 0x000ee80000300a00 */
[----:B------:R-:W3:Y:S04]  /*85bd0*/  LDL.LU.64 R46, [R1+0x15c8] ;  /* 0x0015c800012e7983 */ /* 0x000ee80000300a00 */
[----:B------:R0:W-:Y:S04]  /*85be0*/  STL [R1+0x86a4], R0 ;  /* 0x0086a40001007387 */ /* 0x0001e80000100800 */
[----:B0-----:R-:W3:Y:S04]  /*85bf0*/  LDL.LU R0, [R1+0x1a0c] ;  /* 0x001a0c0001007983 */ /* 0x001ee80000300800 */
[----:B------:R0:W-:Y:S04]  /*85c00*/  STL [R1+0x86a0], R60 ;  /* 0x0086a03c01007387 */ /* 0x0001e80000100800 */
[----:B0-----:R-:W3:Y:S01]  /*85c10*/  LDL.LU R60, [R1+0x1a04] ;  /* 0x001a0400013c7983 */ /* 0x001ee20000300800 */
        /* <DEDUP_REMOVED lines=9> */
[----:B0-----:R-:W4:Y:S04]  /*85cb0*/  LDL.LU.64 R42, [R1+0x8d58] ;  /* 0x008d5800012a7983 */ /* 0x001f280000300a00 */
[----:B------:R-:W2:Y:S01]  /*85cc0*/  LDL.LU.64 R40, [R1+0x8d50] ;  /* 0x008d500001287983 */ /* 0x000ea20000300a00 */
[----:B---3--:R-:W-:Y:S01]  /*85cd0*/  IMAD R7, R7, 0x100, R0 ;  /* 0x0000010007077824 */ /* 0x008fe200078e0200 */
[----:B------:R-:W-:-:S02]  /*85ce0*/  F2FP.F16.E5M2.UNPACK_B R4, R4 ;  /* 0x00000004ff04723e */ /* 0x000fc400020004ff */
[----:B------:R-:W-:Y:S01]  /*85cf0*/  F2FP.F16.E5M2.UNPACK_B R5, R5 ;  /* 0x00000005ff05723e */ /* 0x000fe200020004ff */
[----:B------:R-:W-:Y:S01]  /*85d00*/  IMAD R6, R6, 0x100, R60 ;  /* 0x0000010006067824 */ /* 0x000fe200078e023c */
[----:B--2---:R-:W-:Y:S01]  /*85d10*/  HMMA.16816.F32 R28, R28, R40, R36 ;  /* 0x000000281c1c723c */ /* 0x004fe20000001824 */
[----:B------:R-:W2:Y:S04]  /*85d20*/  LDL.LU.64 R38, [R1+0x8d48] ;  /* 0x008d480001267983 */ /* 0x000ea80000300a00 */
[----:B------:R-:W3:-:S15]  /*85d30*/  LDL.LU.64 R36, [R1+0x8d40] ;  /* 0x008d400001247983 */ /* 0x000ede0000300a00 */
[----:B------:R-:W-:-:S03]  /*85d40*/  NOP ;  /* 0x0000000000007918 */ /* 0x000fc60000000000 */
[----:B------:R0:W-:Y:S04]  /*85d50*/  STL.64 [R1+0x11d0], R28 ;  /* 0x0011d01c01007387 */ /* 0x0001e80000100a00 */
[----:B------:R1:W-:Y:S04]  /*85d60*/  STL.64 [R1+0x11d8], R30 ;  /* 0x0011d81e01007387 */ /* 0x0003e80000100a00 */
[----:B0-----:R-:W4:Y:S04]  /*85d70*/  LDL.LU.64 R28, [R1+0x1640] ;  /* 0x00164000011c7983 */ /* 0x001f280000300a00 */
[----:B-1----:R-:W4:Y:S01]  /*85d80*/  LDL.LU.64 R30, [R1+0x1648] ;  /* 0x00164800011e7983 */ /* 0x002f220000300a00 */
[----:B------:R-:W-:-:S02]  /*85d90*/  F2FP.F16.E5M2.UNPACK_B R6, R6 ;  /* 0x00000006ff06723e */ /* 0x000fc400020004ff */
[----:B------:R-:W-:-:S07]  /*85da0*/  F2FP.F16.E5M2.UNPACK_B R7, R7 ;  /* 0x00000007ff07723e */ /* 0x000fce00020004ff */
[C---:B--2---:R-:W-:Y:S06]  /*85db0*/  HMMA.16816.F32 R56, R4.reuse, R38, R56 ;  /* 0x000000260438723c */ /* 0x044fec0000001838 */
[----:B---3--:R-:W-:-:S15]  /*85dc0*/  HMMA.16816.F32 R36, R4, R36, R48 ;  /* 0x000000240424723c */ /* 0x008fde0000001830 */
[----:B------:R-:W-:-:S02]  /*85dd0*/  NOP ;  /* 0x0000000000007918 */ /* 0x000fc40000000000 */
[----:B------:R-:W-:Y:S04]  /*85de0*/  STL.64 [R1+0x11c0], R56 ;  /* 0x0011c03801007387 */ /* 0x000fe80000100a00 */
[----:B------:R0:W-:Y:S04]  /*85df0*/  STL.64 [R1+0x11c8], R58 ;  /* 0x0011c83a01007387 */ /* 0x0001e80000100a00 */
[----:B0-----:R-:W2:Y:S04]  /*85e00*/  LDL.LU.64 R58, [R1+0x8d38] ;  /* 0x008d3800013a7983 */ /* 0x001ea80000300a00 */
[----:B------:R-:W2:Y:S04]  /*85e10*/  LDL.LU.64 R56, [R1+0x8d30] ;  /* 0x008d300001387983 */ /* 0x000ea80000300a00 */
[----:B------:R-:W3:Y:S04]  /*85e20*/  LDL.LU.64 R48, [R1+0x1530] ;  /* 0x0015300001307983 */ /* 0x000ee80000300a00 */
[----:B------:R-:W3:Y:S04]  /*85e30*/  LDL.LU.64 R50, [R1+0x1538] ;  /* 0x0015380001327983 */ /* 0x000ee80000300a00 */
[----:B------:R-:W-:Y:S04]  /*85e40*/  STL.64 [R1+0x11b0], R36 ;  /* 0x0011b02401007387 */ /* 0x000fe80000100a00 */
[----:B------:R4:W-:Y:S02]  /*85e50*/  STL.64 [R1+0x11b8], R38 ;  /* 0x0011b82601007387 */ /* 0x0009e40000100a00 */
[C---:B----4-:R-:W-:Y:S06]  /*85e60*/  HMMA.16816.F32 R36, R4.reuse, R34, R28 ;  /* 0x000000220424723c */ /* 0x050fec000000181c */
[C---:B------:R-:W-:Y:S06]  /*85e70*/  HMMA.16816.F32 R32, R4.reuse, R32, R52 ;  /* 0x000000200420723c */ /* 0x040fec0000001834 */
[----:B------:R-:W-:Y:S11]  /*85e80*/  HMMA.16816.F32 R28, R4, R26, R44 ;  /* 0x0000001a041c723c */ /* 0x000ff6000000182c */
[----:B------:R0:W-:Y:S04]  /*85e90*/  STL.64 [R1+0x11a0], R36 ;  /* 0x0011a02401007387 */ /* 0x0001e80000100a00 */
[----:B------:R1:W-:Y:S04]  /*85ea0*/  STL.64 [R1+0x11a8], R38 ;  /* 0x0011a82601007387 */ /* 0x0003e80000100a00 */
[----:B------:R-:W-:Y:S04]  /*85eb0*/  STL.64 [R1+0x1190], R32 ;  /* 0x0011902001007387 */ /* 0x000fe80000100a00 */
[----:B------:R4:W-:Y:S04]  /*85ec0*/  STL.64 [R1+0x1198], R34 ;  /* 0x0011982201007387 */ /* 0x0009e80000100a00 */
[----:B------:R4:W-:Y:S04]  /*85ed0*/  STL.64 [R1+0x1188], R30 ;  /* 0x0011881e01007387 */ /* 0x0009e80000100a00 */
[----:B0-----:R-:W2:Y:S04]  /*85ee0*/  LDL.LU.64 R36, [R1+0xb60] ;  /* 0x000b600001247983 */ /* 0x001ea80000300a00 */
[----:B-1----:R-:W2:Y:S04]  /*85ef0*/  LDL.LU.64 R38, [R1+0xb68] ;  /* 0x000b680001267983 */ /* 0x002ea80000300a00 */
[----:B------:R-:W2:Y:S04]  /*85f00*/  LDL.LU.64 R44, [R1+0xb50] ;  /* 0x000b5000012c7983 */ /* 0x000ea80000300a00 */
[----:B------:R-:W2:Y:S01]  /*85f10*/  LDL.LU.64 R46, [R1+0xb58] ;  /* 0x000b5800012e7983 */ /* 0x000ea20000300a00 */
[----:B------:R-:W-:-:S02]  /*85f20*/  IMAD.MOV.U32 R0, RZ, RZ, R28 ;  /* 0x000000ffff007224 */ /* 0x000fc400078e001c */
[----:B------:R-:W-:Y:S01]  /*85f30*/  IMAD.MOV.U32 R60, RZ, RZ, R29 ;  /* 0x000000ffff3c7224 */ /* 0x000fe200078e001d */
[----:B----4-:R-:W4:Y:S04]  /*85f40*/  LDL.LU R34, [R1+0x1a18] ;  /* 0x001a180001227983 */ /* 0x010f280000300800 */
[----:B------:R-:W4:Y:S04]  /*85f50*/  LDL.LU R28, [R1+0x1a24] ;  /* 0x001a2400011c7983 */ /* 0x000f280000300800 */
[----:B------:R-:W4:Y:S04]  /*85f60*/  LDL.LU R29, [R1+0x1a20] ;  /* 0x001a2000011d7983 */ /* 0x000f280000300800 */
[----:B------:R-:W4:Y:S04]  /*85f70*/  LDL.LU R30, [R1+0x1a2c] ;  /* 0x001a2c00011e7983 */ /* 0x000f280000300800 */
[----:B------:R-:W4:Y:S04]  /*85f80*/  LDL.LU R31, [R1+0x1a28] ;  /* 0x001a2800011f7983 */ /* 0x000f280000300800 */
[----:B------:R-:W-:Y:S04]  /*85f90*/  STL [R1+0x86ac], R60 ;  /* 0x0086ac3c01007387 */ /* 0x000fe80000100800 */
[----:B------:R-:W-:Y:S04]  /*85fa0*/  STL [R1+0x86a8], R0 ;  /* 0x0086a80001007387 */ /* 0x000fe80000100800 */
[----:B------:R-:W4:Y:S04]  /*85fb0*/  LDL.LU.64 R52, [R1+0xb30] ;  /* 0x000b300001347983 */ /* 0x000f280000300a00 */
[----:B------:R-:W4:Y:S01]  /*85fc0*/  LDL.LU.64 R54, [R1+0xb38] ;  /* 0x000b380001367983 */ /* 0x000f220000300a00 */
[----:B---3--:R-:W-:-:S15]  /*85fd0*/  HMMA.16816.F32 R24, R4, R24, R48 ;  /* 0x000000180418723c */ /* 0x008fde0000001830 */
[----:B------:R-:W-:-:S08]  /*85fe0*/  NOP ;  /* 0x0000000000007918 */ /* 0x000fd00000000000 */
[----:B------:R0:W-:Y:S04]  /*85ff0*/  STL.64 [R1+0x1170], R24 ;  /* 0x0011701801007387 */ /* 0x0001e80000100a00 */
[----:B------:R-:W-:Y:S04]  /*86000*/  STL.64 [R1+0x1178], R26 ;  /* 0x0011781a01007387 */ /* 0x000fe80000100a00 */
[----:B0-----:R-:W3:Y:S04]  /*86010*/  LDL.LU R24, [R1+0x1a10] ;  /* 0x001a100001187983 */ /* 0x001ee80000300800 */
[----:B------:R-:W3:Y:S01]  /*86020*/  LDL.LU R25, [R1+0x1a1c] ;  /* 0x001a1c0001197983 */ /* 0x000ee20000300800 */
[C---:B--2---:R-:W-:Y:S03]  /*86030*/  HMMA.16816.F32 R48, R4.reuse, R22, R36 ;  /* 0x000000160430723c */ /* 0x044fe60000001824 */
[----:B------:R-:W2:Y:S04]  /*86040*/  LDL.LU R36, [R1+0x1410] ;  /* 0x0014100001247983 */ /* 0x000ea80000300800 */
[----:B------:R-:W3:Y:S01]  /*86050*/  LDL.LU R37, [R1+0x1414] ;  /* 0x0014140001257983 */ /* 0x000ee20000300800 */
[----:B------:R-:W-:-:S15]  /*86060*/  HMMA.16816.F32 R44, R4, R20, R44 ;  /* 0x00000014042c723c */ /* 0x000fde000000182c */
[----:B------:R0:W-:Y:S04]  /*86070*/  STL.64 [R1+0x1160], R48 ;  /* 0x0011603001007387 */ /* 0x0001e80000100a00 */
[----:B------:R1:W-:Y:S04]  /*86080*/  STL.64 [R1+0x1168], R50 ;  /* 0x0011683201007387 */ /* 0x0003e80000100a00 */
[----:B------:R1:W-:Y:S04]  /*86090*/  STL.64 [R1+0x1150], R44 ;  /* 0x0011502c01007387 */ /* 0x0003e80000100a00 */
[----:B------:R-:W2:Y:S04]  /*860a0*/  LDL.LU.64 R20, [R1+0x580] ;  /* 0x0005800001147983 */ /* 0x000ea80000300a00 */
[----:B------:R-:W2:Y:S01]  /*860b0*/  LDL.LU.64 R22, [R1+0x588] ;  /* 0x0005880001167983 */ /* 0x000ea20000300a00 */
[----:B----4-:R-:W-:Y:S01]  /*860c0*/  HMMA.16816.F32 R52, R4, R18, R52 ;  /* 0x000000120434723c */ /* 0x010fe20000001834 */
[----:B------:R-:W-:-:S02]  /*860d0*/  IMAD.MOV.U32 R0, RZ, RZ, R47 ;  /* 0x000000ffff007224 */ /* 0x000fc400078e002f */
[----:B0-----:R-:W4:Y:S01]  /*860e0*/  LDL.LU.64 R48, [R1+0x4a0] ;  /* 0x0004a00001307983 */ /* 0x001f220000300a00 */
[----:B------:R-:W-:-:S03]  /*860f0*/  IMAD.MOV.U32 R60, RZ, RZ, R46 ;  /* 0x000000ffff3c7224 */ /* 0x000fc600078e002e */
[----:B-1----:R-:W4:Y:S04]  /*86100*/  LDL.LU.64 R50, [R1+0x4a8] ;  /* 0x0004a80001327983 */ /* 0x002f280000300a00 */
[----:B------:R-:W3:Y:S04]  /*86110*/  LDL.LU.64 R44, [R1+0x490] ;  /* 0x00049000012c7983 */ /* 0x000ee80000300a00 */
[----:B------:R-:W3:Y:S04]  /*86120*/  LDL.LU.64 R46, [R1+0x498] ;  /* 0x00049800012e7983 */ /* 0x000ee80000300a00 */
[----:B------:R-:W4:Y:S04]  /*86130*/  LDL.LU R35, [R1+0x1420] ;  /* 0x0014200001237983 */ /* 0x000f280000300800 */
[----:B------:R0:W-:Y:S04]  /*86140*/  STL [R1+0x88e8], R0 ;  /* 0x0088e80001007387 */ /* 0x0001e80000100800 */
[----:B0-----:R-:W4:Y:S04]  /*86150*/  LDL.LU R0, [R1+0x1a14] ;  /* 0x001a140001007983 */ /* 0x001f280000300800 */
[----:B------:R-:W-:Y:S04]  /*86160*/  STL [R1+0x8718], R60 ;  /* 0x0087183c01007387 */ /* 0x000fe80000100800 */
[----:B------:R-:W-:Y:S04]  /*86170*/  STL.64 [R1+0x1140], R52 ;  /* 0x0011403401007387 */ /* 0x000fe80000100a00 */
[----:B------:R0:W-:Y:S04]  /*86180*/  STL.64 [R1+0x1148], R54 ;  /* 0x0011483601007387 */ /* 0x0001e80000100a00 */
[----:B0-----:R-:W4:Y:S04]  /*86190*/  LDL.LU.64 R54, [R1+0x8d28] ;  /* 0x008d280001367983 */ /* 0x001f280000300a00 */
[----:B------:R-:W4:Y:S01]  /*861a0*/  LDL.LU.64 R52, [R1+0x8d20] ;  /* 0x008d200001347983 */ /* 0x000f220000300a00 */
[----:B--2---:R-:W-:Y:S03]  /*861b0*/  HMMA.16816.F32 R20, R4, R16, R20 ;  /* 0x000000100414723c */ /* 0x004fe60000001814 */
[----:B------:R-:W2:Y:S04]  /*861c0*/  LDL.LU.64 R16, [R1+0x530] ;  /* 0x0005300001107983 */ /* 0x000ea80000300a00 */
[----:B------:R-:W2:-:S15]  /*861d0*/  LDL.LU.64 R18, [R1+0x538] ;  /* 0x0005380001127983 */ /* 0x000e9e0000300a00 */
[----:B------:R-:W-:-:S01]  /*861e0*/  NOP ;  /* 0x0000000000007918 */ /* 0x000fc20000000000 */
[----:B------:R0:W-:Y:S04]  /*861f0*/  STL.64 [R1+0x1130], R20 ;  /* 0x0011301401007387 */ /* 0x0001e80000100a00 */
[----:B------:R1:W-:Y:S04]  /*86200*/  STL.64 [R1+0x1138], R22 ;  /* 0x0011381601007387 */ /* 0x0003e80000100a00 */
[----:B0-----:R-:W4:Y:S04]  /*86210*/  LDL.LU.64 R20, [R1+0x4d0] ;  /* 0x0004d00001147983 */ /* 0x001f280000300a00 */
[----:B-1----:R-:W4:Y:S04]  /*86220*/  LDL.LU.64 R22, [R1+0x4d8] ;  /* 0x0004d80001167983 */ /* 0x002f280000300a00 */
[----:B------:R-:W4:Y:S04]  /*86230*/  LDL.LU R32, [R1+0x1430] ;  /* 0x0014300001207983 */ /* 0x000f280000300800 */
[----:B------:R-:W4:Y:S01]  /*86240*/  LDL.LU R33, [R1+0x1434] ;  /* 0x0014340001217983 */ /* 0x000f220000300800 */
[C---:B---3--:R-:W-:Y:S06]  /*86250*/  HMMA.16816.F32 R44, R4.reuse, R10, R44 ;  /* 0x0000000a042c723c */ /* 0x048fec000000182c */
[C---:B--2---:R-:W-:Y:S06]  /*86260*/  HMMA.16816.F32 R16, R4.reuse, R14, R16 ;  /* 0x0000000e0410723c */ /* 0x044fec0000001810 */
[----:B----4-:R-:W-:-:S15]  /*86270*/  HMMA.16816.F32 R12, R4, R12, R48 ;  /* 0x0000000c040c723c */ /* 0x010fde0000001830 */
[----:B------:R-:W-:-:S02]  /*86280*/  NOP ;  /* 0x0000000000007918 */ /* 0x000fc40000000000 */
[----:B------:R0:W-:Y:S04]  /*86290*/  STL.64 [R1+0x1120], R16 ;  /* 0x0011201001007387 */ /* 0x0001e80000100a00 */
[----:B------:R1:W-:Y:S04]  /*862a0*/  STL.64 [R1+0x1128], R18 ;  /* 0x0011281201007387 */ /* 0x0003e80000100a00 */
[----:B0-----:R-:W2:Y:S04]  /*862b0*/  LDL.LU.64 R16, [R1+0x4b0] ;  /* 0x0004b00001107983 */ /* 0x001ea80000300a00 */
[----:B-1----:R-:W2:Y:S04]  /*862c0*/  LDL.LU.64 R18, [R1+0x4b8] ;  /* 0x0004b80001127983 */ /* 0x002ea80000300a00 */
[----:B------:R-:W3:Y:S04]  /*862d0*/  LDL.LU R26, [R1+0x1440] ;  /* 0x00144000011a7983 */ /* 0x000ee80000300800 */
[----:B------:R-:W4:Y:S04]  /*862e0*/  LDL.LU R27, [R1+0x1444] ;  /* 0x00144400011b7983 */ /* 0x000f280000300800 */
[----:B------:R-:W3:Y:S04]  /*862f0*/  LDL.LU.64 R50, [R1+0x8d18] ;  /* 0x008d180001327983 */ /* 0x000ee80000300a00 */
[----:B------:R-:W3:Y:S04]  /*86300*/  LDL.LU.64 R48, [R1+0x8d10] ;  /* 0x008d100001307983 */ /* 0x000ee80000300a00 */
        /* <DEDUP_REMOVED lines=8> */
[----:B------:R-:W3:Y:S04]  /*86390*/  LDL.LU R38, [R1+0x1450] ;  /* 0x0014500001267983 */ /* 0x000ee80000300800 */
[----:B------:R-:W3:Y:S01]  /*863a0*/  LDL.LU R39, [R1+0x1454] ;  /* 0x0014540001277983 */ /* 0x000ee20000300800 */
[----:B------:R-:W-:-:S02]  /*863b0*/  F2FP.F16.E5M2.UNPACK_B R42, R42.H1 ;  /* 0x0000002aff2a723e */ /* 0x000fc400030004ff */
[----:B------:R-:W-:Y:S02]  /*863c0*/  F2FP.F16.E5M2.UNPACK_B R43, R43.H1 ;  /* 0x0000002bff2b723e */ /* 0x000fe400030004ff */
[----:B------:R-:W-:Y:S02]  /*863d0*/  F2FP.F16.E5M2.UNPACK_B R36, R36.H1 ;  /* 0x00000024ff24723e */ /* 0x000fe400030004ff */
[----:B------:R-:W-:Y:S02]  /*863e0*/  F2FP.F16.E5M2.UNPACK_B R37, R37.H1 ;  /* 0x00000025ff25723e */ /* 0x000fe400030004ff */
[----:B------:R-:W-:Y:S02]  /*863f0*/  F2FP.F16.E5M2.UNPACK_B R32, R32.H1 ;  /* 0x00000020ff20723e */ /* 0x000fe400030004ff */
[----:B------:R-:W-:Y:S01]  /*86400*/  F2FP.F16.E5M2.UNPACK_B R33, R33.H1 ;  /* 0x00000021ff21723e */ /* 0x000fe200030004ff */
[C---:B--2---:R-:W-:Y:S06]  /*86410*/  HMMA.16816.F32 R8, R4.reuse, R8, R12 ;  /* 0x000000080408723c */ /* 0x044fec000000180c */
[C---:B------:R-:W-:Y:S06]  /*86420*/  HMMA.16816.F32 R12, R4.reuse, R2, R20 ;  /* 0x00000002040c723c */ /* 0x040fec0000001814 */
[----:B------:R-:W-:Y:S11]  /*86430*/  HMMA.16816.F32 R4, R4, R40, R16 ;  /* 0x000000280404723c */ /* 0x000ff60000001810 */
[----:B------:R0:W-:Y:S04]  /*86440*/  STL.64 [R1+0x10f0], R8 ;  /* 0x0010f00801007387 */ /* 0x0001e80000100a00 */
[----:B------:R1:W-:Y:S01]  /*86450*/  STL.64 [R1+0x10f8], R10 ;  /* 0x0010f80a01007387 */ /* 0x0003e20000100a00 */
[----:B0-----:R-:W-:-:S02]  /*86460*/  IMAD R8, R24, 0x100, R0 ;  /* 0x0000010018087824 */ /* 0x001fc400078e0200 */
[----:B------:R-:W-:Y:S02]  /*86470*/  IMAD R9, R34, 0x100, R25 ;  /* 0x0000010022097824 */ /* 0x000fe400078e0219 */
[----:B-1----:R-:W-:Y:S02]  /*86480*/  IMAD R10, R29, 0x100, R28 ;  /* 0x000001001d0a7824 */ /* 0x002fe400078e021c */
[----:B------:R-:W-:Y:S01]  /*86490*/  IMAD R11, R31, 0x100, R30 ;  /* 0x000001001f0b7824 */ /* 0x000fe200078e021e */
[----:B------:R-:W-:Y:S02]  /*864a0*/  F2FP.F16.E5M2.UNPACK_B R28, R8 ;  /* 0x00000008ff1c723e */ /* 0x000fe400020004ff */
[----:B------:R-:W-:Y:S02]  /*864b0*/  F2FP.F16.E5M2.UNPACK_B R29, R9 ;  /* 0x00000009ff1d723e */ /* 0x000fe400020004ff */
[----:B------:R-:W-:Y:S02]  /*864c0*/  F2FP.F16.E5M2.UNPACK_B R30, R10 ;  /* 0x0000000aff1e723e */ /* 0x000fe400020004ff */
[----:B------:R-:W-:Y:S01]  /*864d0*/  F2FP.F16.E5M2.UNPACK_B R31, R11 ;  /* 0x0000000bff1f723e */ /* 0x000fe200020004ff */
[----:B------:R-:W-:Y:S04]  /*864e0*/  STL.64 [R1+0x10e0], R12 ;  /* 0x0010e00c01007387 */ /* 0x000fe80000100a00 */
[----:B------:R-:W-:Y:S04]  /*864f0*/  STL.64 [R1+0x10e8], R14 ;  /* 0x0010e80e01007387 */ /* 0x000fe80000100a00 */
[----:B------:R-:W-:Y:S04]  /*86500*/  STL.64 [R1+0x11f0], R4 ;  /* 0x0011f00401007387 */ /* 0x000fe80000100a00 */
[----:B------:R4:W-:Y:S02]  /*86510*/  STL.64 [R1+0x11f8], R6 ;  /* 0x0011f80601007387 */ /* 0x0009e40000100a00 */
[----:B----4-:R-:W-:Y:S06]  /*86520*/  HMMA.16816.F32 R4, R28, R42, R44 ;  /* 0x0000002a1c04723c */ /* 0x010fec000000182c */
[----:B------:R-:W-:Y:S01]  /*86530*/  STL.64 [R1+0x8cb8], R42 ;  /* 0x008cb82a01007387 */ /* 0x000fe20000100a00 */
[----:B------:R-:W-:-:S15]  /*86540*/  F2FP.F16.E5M2.UNPACK_B R34, R35.H1 ;  /* 0x00000023ff22723e */ /* 0x000fde00030004ff */
[----:B------:R-:W-:-:S01]  /*86550*/  NOP ;  /* 0x0000000000007918 */ /* 0x000fc20000000000 */
[----:B------:R-:W-:Y:S04]  /*86560*/  STL.64 [R1+0x1210], R4 ;  /* 0x0012100401007387 */ /* 0x000fe80000100a00 */
[----:B------:R3:W-:Y:S02]  /*86570*/  STL.64 [R1+0x1218], R6 ;  /* 0x0012180601007387 */ /* 0x0007e40000100a00 */
[----:B---3--:R-:W-:Y:S01]  /*86580*/  HMMA.16816.F32 R4, R28, R36, R48 ;  /* 0x000000241c04723c */ /* 0x008fe20000001830 */
[----:B------:R-:W-:-:S15]  /*86590*/  F2FP.F16.E5M2.UNPACK_B R35, R61.H1 ;  /* 0x0000003dff23723e */ /* 0x000fde00030004ff */
[----:B------:R-:W-:-:S07]  /*865a0*/  NOP ;  /* 0x0000000000007918 */ /* 0x000fce0000000000 */
[----:B------:R-:W-:Y:S01]  /*865b0*/  STL.64 [R1+0x1230], R4 ;  /* 0x0012300401007387 */ /* 0x000fe20000100a00 */
[----:B------:R-:W-:-:S03]  /*865c0*/  IMAD.MOV.U32 R61, RZ, RZ, R7 ;  /* 0x000000ffff3d7224 */ /* 0x000fc600078e0007 */
[----:B------:R0:W-:Y:S02]  /*865d0*/  STL [R1+0x1238], R6 ;  /* 0x0012380601007387 */ /* 0x0001e40000100800 */
[----:B0-----:R-:W-:Y:S02]  /*865e0*/  HMMA.16816.F32 R4, R28, R34, R52 ;  /* 0x000000221c04723c */ /* 0x001fe40000001834 */
[----:B------:R-:W-:-:S15]  /*865f0*/  STL [R1+0x8680], R61 ;  /* 0x0086803d01007387 */ /* 0x000fde0000100800 */
[----:B------:R-:W-:-:S06]  /*86600*/  NOP ;  /* 0x0000000000007918 */ /* 0x000fcc0000000000 */
[----:B------:R-:W-:Y:S04]  /*86610*/  STL.64 [R1+0x1240], R4 ;  /* 0x0012400401007387 */ /* 0x000fe80000100a00 */
[----:B------:R0:W-:Y:S02]  /*86620*/  STL.64 [R1+0x1248], R6 ;  /* 0x0012480601007387 */ /* 0x0001e40000100a00 */
[----:B0-----:R-:W-:Y:S02]  /*86630*/  HMMA.16816.F32 R4, R28, R32, R56 ;  /* 0x000000201c04723c */ /* 0x001fe40000001838 */
[----:B------:R-:W-:Y:S04]  /*86640*/  STL.64 [R1+0x8cb0], R34 ;  /* 0x008cb02201007387 */ /* 0x000fe80000100a00 */
[----:B------:R-:W-:-:S15]  /*86650*/  STL.64 [R1+0x8ca8], R32 ;  /* 0x008ca82001007387 */ /* 0x000fde0000100a00 */
[----:B------:R-:W-:-:S02]  /*86660*/  NOP ;  /* 0x0000000000007918 */ /* 0x000fc40000000000 */
[----:B------:R0:W-:Y:S04]  /*86670*/  STL.64 [R1+0x1260], R4 ;  /* 0x0012600401007387 */ /* 0x0001e80000100a00 */
[----:B------:R1:W-:Y:S04]  /*86680*/  STL.64 [R1+0x1268], R6 ;  /* 0x0012680601007387 */ /* 0x0003e80000100a00 */
[----:B0-----:R-:W2:Y:S04]  /*86690*/  LDL.LU R4, [R1+0x60] ;  /* 0x0000600001047983 */ /* 0x001ea80000300800 */
[----:B------:R-:W2:Y:S04]  /*866a0*/  LDL.LU R5, [R1+0x64] ;  /* 0x0000640001057983 */ /* 0x000ea80000300800 */
[----:B-1----:R-:W3:Y:S04]  /*866b0*/  LDL.LU R6, [R1+0x68] ;  /* 0x0000680001067983 */ /* 0x002ee80000300800 */
[----:B------:R-:W3:Y:S04]  /*866c0*/  LDL.LU R7, [R1+0x6c] ;  /* 0x00006c0001077983 */ /* 0x000ee80000300800 */
[----:B---3--:R-:W-:Y:S04]  /*866d0*/  STL.64 [R1+0x8cf8], R6 ;  /* 0x008cf80601007387 */ /* 0x008fe80000100a00 */
[----:B--2---:R0:W-:Y:S04]  /*866e0*/  STL.64 [R1+0x8cf0], R4 ;  /* 0x008cf00401007387 */ /* 0x0041e80000100a00 */
[----:B------:R-:W2:Y:S04]  /*866f0*/  LDL.LU R40, [R1+0x50] ;  /* 0x0000500001287983 */ /* 0x000ea80000300800 */
[----:B------:R-:W2:Y:S04]  /*86700*/  LDL.LU R41, [R1+0x54] ;  /* 0x0000540001297983 */ /* 0x000ea80000300800 */
[----:B------:R-:W2:Y:S04]  /*86710*/  LDL.LU R42, [R1+0x58] ;  /* 0x00005800012a7983 */ /* 0x000ea80000300800 */
[----:B------:R-:W2:Y:S04]  /*86720*/  LDL.LU R43, [R1+0x5c] ;  /* 0x00005c00012b7983 */ /* 0x000ea80000300800 */
[----:B------:R-:W3:Y:S04]  /*86730*/  LDL.LU R52, [R1+0x30] ;  /* 0x0000300001347983 */ /* 0x000ee80000300800 */
[----:B------:R-:W3:Y:S04]  /*86740*/  LDL.LU R53, [R1+0x34] ;  /* 0x0000340001357983 */ /* 0x000ee80000300800 */
[----:B------:R-:W3:Y:S04]  /*86750*/  LDL.LU R54, [R1+0x38] ;  /* 0x0000380001367983 */ /* 0x000ee80000300800 */
[----:B------:R-:W3:Y:S04]  /*86760*/  LDL.LU R55, [R1+0x3c] ;  /* 0x00003c0001377983 */ /* 0x000ee80000300800 */
[----:B------:R-:W4:Y:S04]  /*86770*/  LDL.LU R32, [R1+0x10] ;  /* 0x0000100001207983 */ /* 0x000f280000300800 */
[----:B------:R-:W4:Y:S04]  /*86780*/  LDL.LU R33, [R1+0x14] ;  /* 0x0000140001217983 */ /* 0x000f280000300800 */
[----:B------:R-:W4:Y:S04]  /*86790*/  LDL.LU R34, [R1+0x18] ;  /* 0x0000180001227983 */ /* 0x000f280000300800 */
[----:B------:R-:W4:Y:S04]  /*867a0*/  LDL.LU R35, [R1+0x1c] ;  /* 0x00001c0001237983 */ /* 0x000f280000300800 */
[----:B0-----:R-:W2:Y:S04]  /*867b0*/  LDL.LU R4, [R1] ;  /* 0x0000000001047983 */ /* 0x001ea80000300800 */
[----:B------:R-:W2:Y:S04]  /*867c0*/  LDL.LU R5, [R1+0x4] ;  /* 0x0000040001057983 */ /* 0x000ea80000300800 */
[----:B------:R-:W2:Y:S04]  /*867d0*/  LDL.LU R6, [R1+0x8] ;  /* 0x0000080001067983 */ /* 0x000ea80000300800 */
[----:B------:R-:W2:Y:S04]  /*867e0*/  LDL.LU R7, [R1+0xc] ;  /* 0x00000c0001077983 */ /* 0x000ea80000300800 */
[----:B------:R-:W3:Y:S04]  /*867f0*/  LDL.LU R22, [R1+0x1460] ;  /* 0x0014600001167983 */ /* 0x000ee80000300800 */
[----:B------:R-:W4:Y:S04]  /*86800*/  LDL.LU R23, [R1+0x1464] ;  /* 0x0014640001177983 */ /* 0x000f280000300800 */
[----:B------:R-:W4:Y:S04]  /*86810*/  LDL.LU R56, [R1+0x20] ;  /* 0x0000200001387983 */ /* 0x000f280000300800 */
[----:B------:R-:W4:Y:S04]  /*86820*/  LDL.LU R57, [R1+0x24] ;  /* 0x0000240001397983 */ /* 0x000f280000300800 */
[----:B------:R-:W4:Y:S04]  /*86830*/  LDL.LU R58, [R1+0x28] ;  /* 0x00002800013a7983 */ /* 0x000f280000300800 */
[----:B------:R-:W4:Y:S04]  /*86840*/  LDL.LU R59, [R1+0x2c] ;  /* 0x00002c00013b7983 */ /* 0x000f280000300800 */
[----:B------:R-:W4:Y:S01]  /*86850*/  LDL.LU R20, [R1+0x1470] ;  /* 0x0014700001147983 */ /* 0x000f220000300800 */
[----:B------:R-:W-:-:S03]  /*86860*/  F2FP.F16.E5M2.UNPACK_B R26, R26.H1 ;  /* 0x0000001aff1a723e */ /* 0x000fc600030004ff */
[----:B------:R-:W4:Y:S01]  /*86870*/  LDL.LU R21, [R1+0x1474] ;  /* 0x0014740001157983 */ /* 0x000f220000300800 */
[----:B------:R-:W-:-:S03]  /*86880*/  F2FP.F16.E5M2.UNPACK_B R27, R27.H1 ;  /* 0x0000001bff1b723e */ /* 0x000fc600030004ff */
        /* <DEDUP_REMOVED lines=26> */
[----:B--2---:R-:W-:-:S15]  /*86a30*/  HMMA.16816.F32 R4, R28, R26, R4 ;  /* 0x0000001a1c04723c */ /* 0x004fde0000001804 */
[----:B------:R-:W-:-:S08]  /*86a40*/  NOP ;  /* 0x0000000000007918 */ /* 0x000fd00000000000 */
[----:B------:R-:W-:Y:S04]  /*86a50*/  STL.64 [R1+0x1290], R4 ;  /* 0x0012900401007387 */ /* 0x000fe80000100a00 */
[----:B------:R0:W-:Y:S04]  /*86a60*/  STL.64 [R1+0x1298], R6 ;  /* 0x0012980601007387 */ /* 0x0001e80000100a00 */
[----:B0-----:R-:W2:Y:S04]  /*86a70*/  LDL.LU.64 R6, [R1+0x8cf8] ;  /* 0x008cf80001067983 */ /* 0x001ea80000300a00 */
[----:B------:R-:W2:Y:S01]  /*86a80*/  LDL.LU.64 R4, [R1+0x8cf0] ;  /* 0x008cf00001047983 */ /* 0x000ea20000300a00 */
[----:B---3--:R-:W-:-:S02]  /*86a90*/  F2FP.F16.E5M2.UNPACK_B R22, R22.H1 ;  /* 0x00000016ff16723e */ /* 0x008fc400030004ff */
[----:B----4-:R-:W-:Y:S01]  /*86aa0*/  F2FP.F16.E5M2.UNPACK_B R23, R23.H1 ;  /* 0x00000017ff17723e */ /* 0x010fe200030004ff */
[C---:B------:R-:W-:Y:S01]  /*86ab0*/  HMMA.16816.F32 R32, R28.reuse, R24, R32 ;  /* 0x000000181c20723c */ /* 0x040fe20000001820 */
[----:B------:R-:W-:Y:S05]  /*86ac0*/  STL.64 [R1+0x8cc8], R26 ;  /* 0x008cc81a01007387 */ /* 0x000fea0000100a00 */
[----:B------:R0:W-:Y:S02]  /*86ad0*/  STL.64 [R1+0x8cc0], R24 ;  /* 0x008cc01801007387 */ /* 0x0001e40000100a00 */
[----:B0-----:R-:W-:Y:S01]  /*86ae0*/  HMMA.16816.F32 R24, R28, R22, R56 ;  /* 0x000000161c18723c */ /* 0x001fe20000001838 */
[----:B------:R-:W-:-:S02]  /*86af0*/  F2FP.F16.E5M2.UNPACK_B R20, R20.H1 ;  /* 0x00000014ff14723e */ /* 0x000fc400030004ff */
[----:B------:R-:W-:Y:S02]  /*86b00*/  F2FP.F16.E5M2.UNPACK_B R21, R21.H1 ;  /* 0x00000015ff15723e */ /* 0x000fe400030004ff */
[----:B------:R-:W-:-:S10]  /*86b10*/  F2FP.F16.E5M2.UNPACK_B R18, R18.H1 ;  /* 0x00000012ff12723e */ /* 0x000fd400030004ff */
[----:B------:R-:W-:Y:S01]  /*86b20*/  STL.64 [R1+0x12a0], R32 ;  /* 0x0012a02001007387 */ /* 0x000fe20000100a00 */
[----:B------:R-:W-:-:S03]  /*86b30*/  F2FP.F16.E5M2.UNPACK_B R19, R19.H1 ;  /* 0x00000013ff13723e */ /* 0x000fc600030004ff */
[----:B------:R-:W-:Y:S04]  /*86b40*/  STL.64 [R1+0x12a8], R34 ;  /* 0x0012a82201007387 */ /* 0x000fe80000100a00 */
[----:B------:R-:W-:Y:S04]  /*86b50*/  STL.64 [R1+0x12b0], R24 ;  /* 0x0012b01801007387 */ /* 0x000fe80000100a00 */
[----:B------:R0:W-:Y:S04]  /*86b60*/  STL.64 [R1+0x12b8], R26 ;  /* 0x0012b81a01007387 */ /* 0x0001e80000100a00 */
[----:B------:R-:W-:Y:S04]  /*86b70*/  STL.64 [R1+0x8cd8], R22 ;  /* 0x008cd81601007387 */ /* 0x000fe80000100a00 */
[----:B------:R1:W-:Y:S01]  /*86b80*/  STL.64 [R1+0x8cd0], R20 ;  /* 0x008cd01401007387 */ /* 0x0003e20000100a00 */
[C---:B0-----:R-:W-:Y:S06]  /*86b90*/  HMMA.16816.F32 R24, R28.reuse, R20, R52 ;  /* 0x000000141c18723c */ /* 0x041fec0000001834 */
[----:B-1----:R-:W-:Y:S01]  /*86ba0*/  HMMA.16816.F32 R20, R28, R18, R48 ;  /* 0x000000121c14723c */ /* 0x002fe20000001830 */
[----:B------:R-:W-:-:S02]  /*86bb0*/  F2FP.F16.E5M2.UNPACK_B R16, R16.H1 ;  /* 0x00000010ff10723e */ /* 0x000fc400030004ff */
[----:B------:R-:W-:Y:S02]  /*86bc0*/  F2FP.F16.E5M2.UNPACK_B R17, R17.H1 ;  /* 0x00000011ff11723e */ /* 0x000fe400030004ff */
[----:B------:R-:W-:Y:S02]  /*86bd0*/  F2FP.F16.E5M2.UNPACK_B R14, R14.H1 ;  /* 0x0000000eff0e723e */ /* 0x000fe400030004ff */
[----:B------:R-:W-:-:S10]  /*86be0*/  F2FP.F16.E5M2.UNPACK_B R15, R15.H1 ;  /* 0x0000000fff0f723e */ /* 0x000fd400030004ff */
[----:B------:R-:W-:Y:S04]  /*86bf0*/  STL.64 [R1+0x12e0], R24 ;  /* 0x0012e01801007387 */ /* 0x000fe80000100a00 */
[----:B------:R-:W-:Y:S04]  /*86c00*/  STL.64 [R1+0x12e8], R26 ;  /* 0x0012e81a01007387 */ /* 0x000fe80000100a00 */
[----:B------:R-:W-:Y:S04]  /*86c10*/  STL.64 [R1+0x1300], R20 ;  /* 0x0013001401007387 */ /* 0x000fe80000100a00 */
[----:B------:R0:W-:Y:S04]  /*86c20*/  STL.64 [R1+0x1308], R22 ;  /* 0x0013081601007387 */ /* 0x0001e80000100a00 */
[----:B------:R-:W-:Y:S04]  /*86c30*/  STL.64 [R1+0x8ce8], R18 ;  /* 0x008ce81201007387 */ /* 0x000fe80000100a00 */
[----:B------:R2:W-:Y:S01]  /*86c40*/  STL.64 [R1+0x8ce0], R16 ;  /* 0x008ce01001007387 */ /* 0x0005e20000100a00 */
[----:B0-----:R-:W-:Y:S01]  /*86c50*/  HMMA.16816.F32 R20, R28, R16, R40 ;  /* 0x000000101c14723c */ /* 0x001fe20000001828 */
[----:B------:R-:W-:-:S02]  /*86c60*/  F2FP.F16.E5M2.UNPACK_B R12, R12.H1 ;  /* 0x0000000cff0c723e */ /* 0x000fc400030004ff */
[----:B------:R-:W-:-:S15]  /*86c70*/  F2FP.F16.E5M2.UNPACK_B R13, R13.H1 ;  /* 0x0000000dff0d723e */ /* 0x000fde00030004ff */
[----:B------:R-:W-:-:S05]  /*86c80*/  NOP ;  /* 0x0000000000007918 */ /* 0x000fca0000000000 */
[----:B------:R-:W-:Y:S04]  /*86c90*/  STL.64 [R1+0x1310], R20 ;  /* 0x0013101401007387 */ /* 0x000fe80000100a00 */
[----:B------:R-:W-:Y:S01]  /*86ca0*/  STL.64 [R1+0x1318], R22 ;  /* 0x0013181601007387 */ /* 0x000fe20000100a00 */
[----:B------:R-:W-:Y:S02]  /*86cb0*/  F2FP.F16.E5M2.UNPACK_B R10, R38.H1 ;  /* 0x00000026ff0a723e */ /* 0x000fe400030004ff */
[----:B------:R-:W-:Y:S01]  /*86cc0*/  F2FP.F16.E5M2.UNPACK_B R11, R39.H1 ;  /* 0x00000027ff0b723e */ /* 0x000fe200030004ff */
[----:B--2---:R-:W-:-:S15]  /*86cd0*/  HMMA.16816.F32 R16, R28, R14, R4 ;  /* 0x0000000e1c10723c */ /* 0x004fde0000001804 */
[----:B------:R-:W-:-:S08]  /*86ce0*/  NOP ;  /* 0x0000000000007918 */ /* 0x000fd00000000000 */
[----:B------:R-:W-:Y:S04]  /*86cf0*/  STL.64 [R1+0x1330], R16 ;  /* 0x0013301001007387 */ /* 0x000fe80000100a00 */
[----:B------:R0:W-:Y:S02]  /*86d00*/  STL.64 [R1+0x1338], R18 ;  /* 0x0013381201007387 */ /* 0x0001e40000100a00 */
[----:B0-----:R-:W-:Y:S02]  /*86d10*/  HMMA.16816.F32 R16, R28, R12, R44 ;  /* 0x0000000c1c10723c */ /* 0x001fe4000000182c */
[----:B------:R-:W2:Y:S01]  /*86d20*/  LDL.LU R44, [R1+0x2d0] ;  /* 0x0002d000012c7983 */ /* 0x000ea20000300800 */
[----:B------:R-:W-:-:S15]  /*86d30*/  IMAD R4, R8, 0x100, R9 ;  /* 0x0000010008047824 */ /* 0x000fde00078e0209 */
[----:B------:R-:W-:-:S05]  /*86d40*/  NOP ;  /* 0x0000000000007918 */ /* 0x000fca0000000000 */
[----:B------:R0:W-:Y:S04]  /*86d50*/  STL.64 [R1+0x1350], R16 ;  /* 0x0013501001007387 */ /* 0x0001e80000100a00 */
[----:B------:R1:W-:Y:S04]  /*86d60*/  STL.64 [R1+0x1358], R18 ;  /* 0x0013581201007387 */ /* 0x0003e80000100a00 */
        /* <DEDUP_REMOVED lines=11> */
[----:B------:R-:W2:Y:S04]  /*86e20*/  LDL.LU R24, [R1+0x3c0] ;  /* 0x0003c00001187983 */ /* 0x000ea80000300800 */
[----:B------:R-:W2:Y:S04]  /*86e30*/  LDL.LU R25, [R1+0x3c4] ;  /* 0x0003c40001197983 */ /* 0x000ea80000300800 */
[----:B------:R-:W2:Y:S04]  /*86e40*/  LDL.LU R26, [R1+0x3c8] ;  /* 0x0003c800011a7983 */ /* 0x000ea80000300800 */
[----:B------:R-:W2:Y:S04]  /*86e50*/  LDL.LU R27, [R1+0x3cc] ;  /* 0x0003cc00011b7983 */ /* 0x000ea80000300800 */
[----:B------:R-:W3:Y:S04]  /*86e60*/  LDL.LU R9, [R1+0x1a4c] ;  /* 0x001a4c0001097983 */ /* 0x000ee80000300800 */
[----:B------:R-:W3:Y:S01]  /*86e70*/  LDL.LU R8, [R1+0x1a48] ;  /* 0x001a480001087983 */ /* 0x000ee20000300800 */
[----:B------:R-:W-:-:S03]  /*86e80*/  IMAD R5, R3, 0x100, R2 ;  /* 0x0000010003057824 */ /* 0x000fc600078e0202 */
[----:B0-----:R-:W4:Y:S04]  /*86e90*/  LDL.LU R16, [R1+0x80] ;  /* 0x0000800001107983 */ /* 0x001f280000300800 */
[----:B------:R-:W4:Y:S01]  /*86ea0*/  LDL.LU R17, [R1+0x84] ;  /* 0x0000840001117983 */ /* 0x000f220000300800 */
[----:B------:R-:W-:-:S03]  /*86eb0*/  IMAD R6, R0, 0x100, R60 ;  /* 0x0000010000067824 */ /* 0x000fc600078e023c */
[----:B-1----:R-:W4:Y:S04]  /*86ec0*/  LDL.LU R18, [R1+0x88] ;  /* 0x0000880001127983 */ /* 0x002f280000300800 */
[----:B------:R-:W4:Y:S04]  /*86ed0*/  LDL.LU R19, [R1+0x8c] ;  /* 0x00008c0001137983 */ /* 0x000f280000300800 */
[----:B------:R-:W2:Y:S04]  /*86ee0*/  LDL.LU R2, [R1+0x14d0] ;  /* 0x0014d00001027983 */ /* 0x000ea80000300800 */
        /* <DEDUP_REMOVED lines=21> */
[----:B------:R-:W-:Y:S04]  /*87040*/  STL.64 [R1+0x8c90], R14 ;  /* 0x008c900e01007387 */ /* 0x000fe80000100a00 */
[----:B------:R0:W-:Y:S04]  /*87050*/  STL.64 [R1+0x8c88], R12 ;  /* 0x008c880c01007387 */ /* 0x0001e80000100a00 */
[----:B0-----:R-:W2:Y:S04]  /*87060*/  LDL.LU R12, [R1+0x310] ;  /* 0x00031000010c7983 */ /* 0x001ea80000300800 */
[----:B------:R-:W2:Y:S04]  /*87070*/  LDL.LU R13, [R1+0x314] ;  /* 0x00031400010d7983 */ /* 0x000ea80000300800 */
[----:B------:R-:W2:Y:S04]  /*87080*/  LDL.LU R14, [R1+0x318] ;  /* 0x00031800010e7983 */ /* 0x000ea80000300800 */
[----:B------:R-:W2:Y:S01]  /*87090*/  LDL.LU R15, [R1+0x31c] ;  /* 0x00031c00010f7983 */ /* 0x000ea20000300800 */
[----:B---3--:R-:W-:Y:S01]  /*870a0*/  IMAD R7, R8, 0x100, R9 ;  /* 0x0000010008077824 */ /* 0x008fe200078e0209 */
[----:B----4-:R-:W-:Y:S01]  /*870b0*/  HMMA.16816.F32 R16, R28, R10, R16 ;  /* 0x0000000a1c10723c */ /* 0x010fe20000001810 */
[----:B--2---:R-:W-:-:S02]  /*870c0*/  F2FP.F16.E5M2.UNPACK_B R8, R2.H1 ;  /* 0x00000002ff08723e */ /* 0x004fc400030004ff */
[----:B------:R-:W-:Y:S02]  /*870d0*/  F2FP.F16.E5M2.UNPACK_B R9, R3.H1 ;  /* 0x00000003ff09723e */ /* 0x000fe400030004ff */
[----:B------:R-:W-:Y:S02]  /*870e0*/  F2FP.F16.E5M2.UNPACK_B R2, R60.H1 ;  /* 0x0000003cff02723e */ /* 0x000fe400030004ff */
[----:B------:R-:W-:-:S07]  /*870f0*/  F2FP.F16.E5M2.UNPACK_B R3, R0.H1 ;  /* 0x00000000ff03723e */ /* 0x000fce00030004ff */
[C---:B------:R-:W-:Y:S06]  /*87100*/  HMMA.16816.F32 R24, R28.reuse, R2, R24 ;  /* 0x000000021c18723c */ /* 0x040fec0000001818 */
[----:B------:R-:W-:Y:S03]  /*87110*/  HMMA.16816.F32 R20, R28, R8, R20 ;  /* 0x000000081c14723c */ /* 0x000fe60000001814 */
[----:B------:R-:W-:Y:S04]  /*87120*/  STL.64 [R1+0x1380], R16 ;  /* 0x0013801001007387 */ /* 0x000fe80000100a00 */
[----:B------:R0:W-:Y:S01]  /*87130*/  STL.64 [R1+0x1388], R18 ;  /* 0x0013881201007387 */ /* 0x0001e20000100a00 */
[----:B------:R-:W-:-:S02]  /*87140*/  F2FP.F16.E5M2.UNPACK_B R38, R38.H1 ;  /* 0x00000026ff26723e */ /* 0x000fc400030004ff */
[----:B------:R-:W-:Y:S01]  /*87150*/  F2FP.F16.E5M2.UNPACK_B R39, R39.H1 ;  /* 0x00000027ff27723e */ /* 0x000fe200030004ff */
[----:B0-----:R-:W2:Y:S04]  /*87160*/  LDL.LU.64 R18, [R1+0x8ce8] ;  /* 0x008ce80001127983 */ /* 0x001ea80000300a00 */
[----:B------:R-:W3:Y:S04]  /*87170*/  LDL.LU.64 R16, [R1+0x8ce0] ;  /* 0x008ce00001107983 */ /* 0x000ee80000300a00 */
[----:B------:R-:W-:Y:S04]  /*87180*/  STL [R1+0x8c60], R11 ;  /* 0x008c600b01007387 */ /* 0x000fe80000100800 */
[----:B------:R-:W-:Y:S04]  /*87190*/  STL.64 [R1+0x13a0], R20 ;  /* 0x0013a01401007387 */ /* 0x000fe80000100a00 */
[----:B------:R0:W-:Y:S01]  /*871a0*/  STL.64 [R1+0x13a8], R22 ;  /* 0x0013a81601007387 */ /* 0x0001e20000100a00 */
[----:B------:R-:W-:Y:S03]  /*871b0*/  HMMA.16816.F32 R28, R28, R38, R40 ;  /* 0x000000261c1c723c */ /* 0x000fe60000001828 */
[----:B0-----:R-:W4:Y:S04]  /*871c0*/  LDL.LU.64 R22, [R1+0x8cd8] ;  /* 0x008cd80001167983 */ /* 0x001f280000300a00 */
[----:B------:R-:W2:Y:S04]  /*871d0*/  LDL.LU.64 R20, [R1+0x8cd0] ;  /* 0x008cd00001147983 */ /* 0x000ea80000300a00 */
[----:B------:R-:W-:Y:S04]  /*871e0*/  STL.64 [R1+0x1390], R24 ;  /* 0x0013901801007387 */ /* 0x000fe80000100a00 */
[----:B------:R0:W-:Y:S04]  /*871f0*/  STL.64 [R1+0x1398], R26 ;  /* 0x0013981a01007387 */ /* 0x0001e80000100a00 */
[----:B0-----:R-:W3:Y:S04]  /*87200*/  LDL.LU.64 R26, [R1+0x8cc8] ;  /* 0x008cc800011a7983 */ /* 0x001ee80000300a00 */
[----:B------:R-:W4:Y:S04]  /*87210*/  LDL.LU.64 R24, [R1+0x8cc0] ;  /* 0x008cc00001187983 */ /* 0x000f280000300a00 */
[----:B------:R-:W2:Y:S01]  /*87220*/  LDL.LU.64 R42, [R1+0x8cb8] ;  /* 0x008cb800012a7983 */ /* 0x000ea20000300a00 */
[----:B------:R-:W-:-:S02]  /*87230*/  F2FP.F16.E5M2.UNPACK_B R4, R4 ;  /* 0x00000004ff04723e */ /* 0x000fc400020004ff */
[----:B------:R-:W-:Y:S02]  /*87240*/  F2FP.F16.E5M2.UNPACK_B R5, R5 ;  /* 0x00000005ff05723e */ /* 0x000fe400020004ff */
[----:B------:R-:W-:Y:S02]  /*87250*/  F2FP.F16.E5M2.UNPACK_B R6, R6 ;  /* 0x00000006ff06723e */ /* 0x000fe400020004ff */
[----:B------:R-:W-:Y:S01]  /*87260*/  F2FP.F16.E5M2.UNPACK_B R7, R7 ;  /* 0x00000007ff07723e */ /* 0x000fe200020004ff */
[----:B------:R0:W-:Y:S04]  /*87270*/  STL.64 [R1+0x1360], R28 ;  /* 0x0013601c01007387 */ /* 0x0001e80000100a00 */
[----:B------:R1:W-:Y:S04]  /*87280*/  STL.64 [R1+0x1368], R30 ;  /* 0x0013681e01007387 */ /* 0x0003e80000100a00 */
[----:B0-----:R-:W3:Y:S04]  /*87290*/  LDL.LU R28, [R1+0x320] ;  /* 0x00032000011c7983 */ /* 0x001ee80000300800 */
[----:B------:R-:W3:Y:S04]  /*872a0*/  LDL.LU R29, [R1+0x324] ;  /* 0x00032400011d7983 */ /* 0x000ee80000300800 */
[----:B-1----:R-:W3:Y:S04]  /*872b0*/  LDL.LU R30, [R1+0x328] ;  /* 0x00032800011e7983 */ /* 0x002ee80000300800 */
[----:B------:R-:W3:Y:S01]  /*872c0*/  LDL.LU R31, [R1+0x32c] ;  /* 0x00032c00011f7983 */ /* 0x000ee20000300800 */
[----:B--2---:R-:W-:-:S15]  /*872d0*/  HMMA.16816.F32 R32, R4, R42, R32 ;  /* 0x0000002a0420723c */ /* 0x004fde0000001820 */
[----:B------:R-:W-:-:S08]  /*872e0*/  NOP ;  /* 0x0000000000007918 */ /* 0x000fd00000000000 */
[----:B------:R-:W-:Y:S04]  /*872f0*/  STL.64 [R1+0x1370], R32 ;  /* 0x0013702001007387 */ /* 0x000fe80000100a00 */
[----:B------:R0:W-:Y:S04]  /*87300*/  STL.64 [R1+0x1378], R34 ;  /* 0x0013782201007387 */ /* 0x0001e80000100a00 */
[----:B0-----:R-:W3:Y:S04]  /*87310*/  LDL.LU.64 R34, [R1+0x8cb0] ;  /* 0x008cb00001227983 */ /* 0x001ee80000300a00 */
[----:B------:R-:W2:Y:S04]  /*87320*/  LDL.LU.64 R32, [R1+0x8ca8] ;  /* 0x008ca80001207983 */ /* 0x000ea80000300a00 */
[----:B------:R0:W-:Y:S04]  /*87330*/  STL.64 [R1+0x8c48], R42 ;  /* 0x008c482a01007387 */ /* 0x0001e80000100a00 */
[----:B------:R-:W4:Y:S04]  /*87340*/  LDL.LU R40, [R1+0x330] ;  /* 0x0003300001287983 */ /* 0x000f280000300800 */
[----:B------:R-:W4:Y:S04]  /*87350*/  LDL.LU R41, [R1+0x334] ;  /* 0x0003340001297983 */ /* 0x000f280000300800 */
[----:B0-----:R-:W4:Y:S04]  /*87360*/  LDL.LU R42, [R1+0x338] ;  /* 0x00033800012a7983 */ /* 0x001f280000300800 */
[----:B------:R-:W4:Y:S04]  /*87370*/  LDL.LU R43, [R1+0x33c] ;  /* 0x00033c00012b7983 */ /* 0x000f280000300800 */
[----:B------:R-:W-:Y:S04]  /*87380*/  STL.64 [R1+0x8c58], R38 ;  /* 0x008c582601007387 */ /* 0x000fe80000100a00 */
[----:B------:R-:W-:Y:S01]  /*87390*/  STL.64 [R1+0x8c50], R36 ;  /* 0x008c502401007387 */ /* 0x000fe20000100a00 */
[C---:B---3--:R-:W-:Y:S06]  /*873a0*/  HMMA.16816.F32 R28, R4.reuse, R34, R28 ;  /* 0x00000022041c723c */ /* 0x048fec000000181c */
[C---:B--2---:R-:W-:Y:S06]  /*873b0*/  HMMA.16816.F32 R12, R4.reuse, R32, R12 ;  /* 0x00000020040c723c */ /* 0x044fec000000180c */
[----:B----4-:R-:W-:-:S15]  /*873c0*/  HMMA.16816.F32 R40, R4, R36, R40 ;  /* 0x000000240428723c */ /* 0x010fde0000001828 */
[----:B------:R-:W-:-:S08]  /*873d0*/  NOP ;  /* 0x0000000000007918 */ /* 0x000fd00000000000 */
[----:B------:R-:W-:Y:S04]  /*873e0*/  STL.64 [R1+0x1340], R40 ;  /* 0x0013402801007387 */ /* 0x000fe80000100a00 */
[----:B------:R-:W-:Y:S04]  /*873f0*/  STL.64 [R1+0x1348], R42 ;  /* 0x0013482a01007387 */ /* 0x000fe80000100a00 */
[----:B------:R-:W-:Y:S04]  /*87400*/  STL.64 [R1+0x8c70], R34 ;  /* 0x008c702201007387 */ /* 0x000fe80000100a00 */
[----:B------:R-:W-:Y:S04]  /*87410*/  STL.64 [R1+0x1320], R28 ;  /* 0x0013201c01007387 */ /* 0x000fe80000100a00 */
[----:B------:R0:W-:Y:S04]  /*87420*/  STL.64 [R1+0x1328], R30 ;  /* 0x0013281e01007387 */ /* 0x0001e80000100a00 */
[----:B------:R-:W-:Y:S04]  /*87430*/  STL.64 [R1+0x8c68], R32 ;  /* 0x008c682001007387 */ /* 0x000fe80000100a00 */
[----:B------:R-:W-:Y:S01]  /*87440*/  STL.64 [R1+0x12f0], R12 ;  /* 0x0012f00c01007387 */ /* 0x000fe20000100a00 */
[C---:B0-----:R-:W-:Y:S03]  /*87450*/  HMMA.16816.F32 R28, R4.reuse, R26, R56 ;  /* 0x0000001a041c723c */ /* 0x041fe60000001838 */
[----:B------:R0:W-:Y:S03]  /*87460*/  STL.64 [R1+0x12f8], R14 ;  /* 0x0012f80e01007387 */ /* 0x0001e60000100a00 */
[----:B0-----:R-:W-:Y:S01]  /*87470*/  HMMA.16816.F32 R12, R4, R24, R52 ;  /* 0x00000018040c723c */ /* 0x001fe20000001834 */
[----:B------:R-:W-:-:S15]  /*87480*/  STL.64 [R1+0x8c80], R26 ;  /* 0x008c801a01007387 */ /* 0x000fde0000100a00 */
[----:B------:R-:W-:-:S01]  /*87490*/  NOP ;  /* 0x0000000000007918 */ /* 0x000fc20000000000 */
[----:B------:R-:W-:Y:S04]  /*874a0*/  STL.64 [R1+0x12d0], R28 ;  /* 0x0012d01c01007387 */ /* 0x000fe80000100a00 */
[----:B------:R-:W-:Y:S04]  /*874b0*/  STL.64 [R1+0x12d8], R30 ;  /* 0x0012d81e01007387 */ /* 0x000fe80000100a00 */
[----:B------:R0:W-:Y:S04]  /*874c0*/  STL.64 [R1+0x8c78], R24 ;  /* 0x008c781801007387 */ /* 0x0001e80000100a00 */
[----:B------:R-:W-:Y:S04]  /*874d0*/  STL.64 [R1+0x12c0], R12 ;  /* 0x0012c00c01007387 */ /* 0x000fe80000100a00 */
[----:B------:R1:W-:Y:S01]  /*874e0*/  STL.64 [R1+0x12c8], R14 ;  /* 0x0012c80e01007387 */ /* 0x0003e20000100a00 */
[C---:B0-----:R-:W-:Y:S03]  /*874f0*/  HMMA.16816.F32 R24, R4.reuse, R22, R48 ;  /* 0x000000160418723c */ /* 0x041fe60000001830 */
[----:B------:R-:W2:Y:S03]  /*87500*/  LDL.LU R48, [R1+0x230] ;  /* 0x0002300001307983 */ /* 0x000ea60000300800 */
[----:B-1----:R-:W-:-:S15]  /*87510*/  HMMA.16816.F32 R12, R4, R20, R44 ;  /* 0x00000014040c723c */ /* 0x002fde000000182c */
[----:B------:R-:W-:-:S02]  /*87520*/  NOP ;  /* 0x0000000000007918 */ /* 0x000fc40000000000 */
[----:B------:R-:W-:Y:S04]  /*87530*/  STL.64 [R1+0x1280], R24 ;  /* 0x0012801801007387 */ /* 0x000fe80000100a00 */
[----:B------:R-:W-:Y:S04]  /*87540*/  STL.64 [R1+0x1288], R26 ;  /* 0x0012881a01007387 */ /* 0x000fe80000100a00 */
[----:B------:R0:W-:Y:S04]  /*87550*/  STL.64 [R1+0x1270], R12 ;  /* 0x0012700c01007387 */ /* 0x0001e80000100a00 */
[----:B------:R1:W-:Y:S04]  /*87560*/  STL.64 [R1+0x1278], R14 ;  /* 0x0012780e01007387 */ /* 0x0003e80000100a00 */
[----:B------:R-:W2:Y:S04]  /*87570*/  LDL.LU R49, [R1+0x234] ;  /* 0x0002340001317983 */ /* 0x000ea80000300800 */
[----:B------:R-:W3:Y:S04]  /*87580*/  LDL.LU R50, [R1+0x238] ;  /* 0x0002380001327983 */ /* 0x000ee80000300800 */
[----:B------:R-:W3:Y:S04]  /*87590*/  LDL.LU R51, [R1+0x23c] ;  /* 0x00023c0001337983 */ /* 0x000ee80000300800 */
[----:B---3--:R-:W-:Y:S04]  /*875a0*/  STL.64 [R1+0x8ca0], R50 ;  /* 0x008ca03201007387 */ /* 0x008fe80000100a00 */
[----:B--2---:R2:W-:Y:S04]  /*875b0*/  STL.64 [R1+0x8c98], R48 ;  /* 0x008c983001007387 */ /* 0x0045e80000100a00 */
        /* <DEDUP_REMOVED lines=12> */
[----:B0-----:R-:W3:Y:S04]  /*87680*/  LDL.LU R12, [R1+0x2b0] ;  /* 0x0002b000010c7983 */ /* 0x001ee80000300800 */
[----:B------:R-:W3:Y:S04]  /*87690*/  LDL.LU R13, [R1+0x2b4] ;  /* 0x0002b400010d7983 */ /* 0x000ee80000300800 */
[----:B-1----:R-:W3:Y:S04]  /*876a0*/  LDL.LU R14, [R1+0x2b8] ;  /* 0x0002b800010e7983 */ /* 0x002ee80000300800 */
[----:B------:R-:W3:Y:S04]  /*876b0*/  LDL.LU R15, [R1+0x2bc] ;  /* 0x0002bc00010f7983 */ /* 0x000ee80000300800 */
[----:B--2---:R-:W2:Y:S04]  /*876c0*/  LDL.LU R48, [R1+0x2c0] ;  /* 0x0002c00001307983 */ /* 0x004ea80000300800 */
[----:B------:R-:W2:Y:S04]  /*876d0*/  LDL.LU R49, [R1+0x2c4] ;  /* 0x0002c40001317983 */ /* 0x000ea80000300800 */
[----:B------:R-:W2:Y:S04]  /*876e0*/  LDL.LU R50, [R1+0x2c8] ;  /* 0x0002c80001327983 */ /* 0x000ea80000300800 */
[----:B------:R-:W2:Y:S04]  /*876f0*/  LDL.LU R51, [R1+0x2cc] ;  /* 0x0002cc0001337983 */ /* 0x000ea80000300800 */
        /* <DEDUP_REMOVED lines=24> */
[----:B------:R-:W-:Y:S04]  /*87880*/  STL.64 [R1+0x8c40], R22 ;  /* 0x008c401601007387 */ /* 0x000fe80000100a00 */
[----:B------:R0:W-:Y:S04]  /*87890*/  STL.64 [R1+0x8c38], R20 ;  /* 0x008c381401007387 */ /* 0x0001e80000100a00 */
[----:B0-----:R-:W4:Y:S04]  /*878a0*/  LDL.LU R20, [R1+0x260] ;  /* 0x0002600001147983 */ /* 0x001f280000300800 */
[----:B------:R-:W4:Y:S04]  /*878b0*/  LDL.LU R21, [R1+0x264] ;  /* 0x0002640001157983 */ /* 0x000f280000300800 */
[----:B------:R-:W4:Y:S04]  /*878c0*/  LDL.LU R22, [R1+0x268] ;  /* 0x0002680001167983 */ /* 0x000f280000300800 */
[----:B------:R-:W4:Y:S01]  /*878d0*/  LDL.LU R23, [R1+0x26c] ;  /* 0x00026c0001177983 */ /* 0x000f220000300800 */
[C---:B---3--:R-:W-:Y:S06]  /*878e0*/  HMMA.16816.F32 R12, R4.reuse, R16, R12 ;  /* 0x00000010040c723c */ /* 0x048fec000000180c */
[----:B--2---:R-:W-:-:S15]  /*878f0*/  HMMA.16816.F32 R48, R4, R18, R48 ;  /* 0x000000120430723c */ /* 0x004fde0000001830 */
[----:B------:R-:W-:-:S08]  /*87900*/  NOP ;  /* 0x0000000000007918 */ /* 0x000fd00000000000 */
[----:B------:R-:W-:Y:S04]  /*87910*/  STL.64 [R1+0x1250], R48 ;  /* 0x0012503001007387 */ /* 0x000fe80000100a00 */
[----:B------:R0:W-:Y:S04]  /*87920*/  STL.64 [R1+0x1258], R50 ;  /* 0x0012583201007387 */ /* 0x0001e80000100a00 */
[----:B0-----:R-:W2:Y:S04]  /*87930*/  LDL.LU.64 R50, [R1+0x8ca0] ;  /* 0x008ca00001327983 */ /* 0x001ea80000300a00 */
[----:B------:R-:W2:Y:S04]  /*87940*/  LDL.LU.64 R48, [R1+0x8c98] ;  /* 0x008c980001307983 */ /* 0x000ea80000300a00 */
[----:B------:R-:W-:Y:S04]  /*87950*/  STL.64 [R1+0x1220], R12 ;  /* 0x0012200c01007387 */ /* 0x000fe80000100a00 */
[----:B------:R0:W-:Y:S04]  /*87960*/  STL.64 [R1+0x1228], R14 ;  /* 0x0012280e01007387 */ /* 0x0001e80000100a00 */
[----:B0-----:R-:W3:Y:S04]  /*87970*/  LDL.LU.64 R14, [R1+0x8c90] ;  /* 0x008c9000010e7983 */ /* 0x001ee80000300a00 */
[----:B------:R-:W2:Y:S04]  /*87980*/  LDL.LU.64 R12, [R1+0x8c88] ;  /* 0x008c8800010c7983 */ /* 0x000ea80000300a00 */
[----:B------:R-:W-:Y:S04]  /*87990*/  STL.64 [R1+0x8c20], R18 ;  /* 0x008c201201007387 */ /* 0x000fe80000100a00 */
[----:B------:R0:W-:Y:S04]  /*879a0*/  STL.64 [R1+0x8c18], R16 ;  /* 0x008c181001007387 */ /* 0x0001e80000100a00 */
[----:B0-----:R-:W2:Y:S04]  /*879b0*/  LDL.LU R16, [R1+0x270] ;  /* 0x0002700001107983 */ /* 0x001ea80000300800 */
[----:B------:R-:W2:Y:S04]  /*879c0*/  LDL.LU R17, [R1+0x274] ;  /* 0x0002740001117983 */ /* 0x000ea80000300800 */
[----:B------:R-:W2:Y:S04]  /*879d0*/  LDL.LU R18, [R1+0x278] ;  /* 0x0002780001127983 */ /* 0x000ea80000300800 */
[----:B------:R-:W2:Y:S01]  /*879e0*/  LDL.LU R19, [R1+0x27c] ;  /* 0x00027c0001137983 */ /* 0x000ea20000300800 */
[----:B----4-:R-:W-:Y:S01]  /*879f0*/  IMAD R28, R28, 0x100, R11 ;  /* 0x000001001c1c7824 */ /* 0x010fe200078e020b */
        /* <DEDUP_REMOVED lines=13> */
[----:B0-----:R-:W3:Y:S04]  /*87ad0*/  LDL.LU R12, [R1+0x3a0] ;  /* 0x0003a000010c7983 */ /* 0x001ee80000300800 */
[----:B------:R-:W3:Y:S04]  /*87ae0*/  LDL.LU R13, [R1+0x3a4] ;  /* 0x0003a400010d7983 */ /* 0x000ee80000300800 */
[----:B------:R-:W3:Y:S04]  /*87af0*/  LDL.LU R14, [R1+0x3a8] ;  /* 0x0003a800010e7983 */ /* 0x000ee80000300800 */
[----:B------:R-:W3:Y:S04]  /*87b00*/  LDL.LU R15, [R1+0x3ac] ;  /* 0x0003ac00010f7983 */ /* 0x000ee80000300800 */
[----:B------:R-:W4:Y:S01]  /*87b10*/  LDL.LU R11, [R1+0x8c60] ;  /* 0x008c6000010b7983 */ /* 0x000f220000300800 */
[C---:B------:R-:W-:Y:S06]  /*87b20*/  HMMA.16816.F32 R40, R4.reuse, R8, R40 ;  /* 0x000000080428723c */ /* 0x040fec0000001828 */
[----:B----4-:R-:W-:-:S15]  /*87b30*/  HMMA.16816.F32 R36, R4, R10, R36 ;  /* 0x0000000a0424723c */ /* 0x010fde0000001824 */
[----:B------:R-:W-:-:S08]  /*87b40*/  NOP ;  /* 0x0000000000007918 */ /* 0x000fd00000000000 */
[----:B------:R-:W-:Y:S04]  /*87b50*/  STL.64 [R1+0x1090], R36 ;  /* 0x0010902401007387 */ /* 0x000fe80000100a00 */
[----:B------:R0:W-:Y:S04]  /*87b60*/  STL.64 [R1+0x1098], R38 ;  /* 0x0010982601007387 */ /* 0x0001e80000100a00 */
[----:B0-----:R-:W4:Y:S04]  /*87b70*/  LDL.LU.64 R38, [R1+0x8c58] ;  /* 0x008c580001267983 */ /* 0x001f280000300a00 */
[----:B------:R-:W2:Y:S04]  /*87b80*/  LDL.LU.64 R36, [R1+0x8c50] ;  /* 0x008c500001247983 */ /* 0x000ea80000300a00 */
[----:B------:R-:W-:Y:S04]  /*87b90*/  STL.64 [R1+0x13c0], R40 ;  /* 0x0013c02801007387 */ /* 0x000fe80000100a00 */
[----:B------:R0:W-:Y:S04]  /*87ba0*/  STL.64 [R1+0x13c8], R42 ;  /* 0x0013c82a01007387 */ /* 0x0001e80000100a00 */
[----:B0-----:R-:W2:Y:S04]  /*87bb0*/  LDL.LU.64 R42, [R1+0x8c48] ;  /* 0x008c4800012a7983 */ /* 0x001ea80000300a00 */
[----:B------:R-:W-:Y:S04]  /*87bc0*/  STL.64 [R1+0x8be0], R10 ;  /* 0x008be00a01007387 */ /* 0x000fe80000100a00 */
[----:B------:R3:W-:Y:S01]  /*87bd0*/  STL.64 [R1+0x8bd8], R8 ;  /* 0x008bd80801007387 */ /* 0x0007e20000100a00 */
[----:B------:R-:W-:Y:S01]  /*87be0*/  IMAD R29, R30, 0x100, R29 ;  /* 0x000001001e1d7824 */ /* 0x000fe200078e021d */
[----:B---3--:R-:W-:Y:S01]  /*87bf0*/  HMMA.16816.F32 R8, R4, R2, R12 ;  /* 0x000000020408723c */ /* 0x008fe2000000180c */
[----:B------:R-:W-:-:S02]  /*87c00*/  IMAD R30, R61, 0x100, R31 ;  /* 0x000001003d1e7824 */ /* 0x000fc400078e021f */
[----:B------:R-:W-:Y:S01]  /*87c10*/  IMAD R31, R0, 0x100, R60 ;  /* 0x00000100001f7824 */ /* 0x000fe200078e023c */
[----:B------:R-:W-:Y:S02]  /*87c20*/  F2FP.F16.E5M2.UNPACK_B R28, R28 ;  /* 0x0000001cff1c723e */ /* 0x000fe400020004ff */
[----:B------:R-:W-:Y:S02]  /*87c30*/  F2FP.F16.E5M2.UNPACK_B R29, R29 ;  /* 0x0000001dff1d723e */ /* 0x000fe400020004ff */
[----:B------:R-:W-:Y:S02]  /*87c40*/  F2FP.F16.E5M2.UNPACK_B R30, R30 ;  /* 0x0000001eff1e723e */ /* 0x000fe400020004ff */
[----:B------:R-:W-:-:S13]  /*87c50*/  F2FP.F16.E5M2.UNPACK_B R31, R31 ;  /* 0x0000001fff1f723e */ /* 0x000fda00020004ff */
[----:B------:R-:W-:Y:S04]  /*87c60*/  STL.64 [R1+0x1080], R8 ;  /* 0x0010800801007387 */ /* 0x000fe80000100a00 */
[----:B------:R0:W-:Y:S01]  /*87c70*/  STL.64 [R1+0x1088], R10 ;  /* 0x0010880a01007387 */ /* 0x0001e20000100a00 */
[----:B----4-:R-:W-:Y:S06]  /*87c80*/  HMMA.16816.F32 R12, R4, R38, R16 ;  /* 0x00000026040c723c */ /* 0x010fec0000001810 */
[C---:B--2---:R-:W-:Y:S06]  /*87c90*/  HMMA.16816.F32 R4, R28.reuse, R36, R56 ;  /* 0x000000241c04723c */ /* 0x044fec0000001838 */
[C---:B0-----:R-:W-:Y:S11]  /*87ca0*/  HMMA.16816.F32 R8, R28.reuse, R42, R20 ;  /* 0x0000002a1c08723c */ /* 0x041ff60000001814 */
        /* <DEDUP_REMOVED lines=14> */
[----:B------:R-:W-:Y:S04]  /*87d90*/  STL.64 [R1+0x8be8], R32 ;  /* 0x008be82001007387 */ /* 0x000fe80000100a00 */
[----:B------:R-:W-:Y:S04]  /*87da0*/  STL.64 [R1+0x1020], R4 ;  /* 0x0010200401007387 */ /* 0x000fe80000100a00 */
[----:B------:R0:W-:Y:S04]  /*87db0*/  STL.64 [R1+0x1028], R6 ;  /* 0x0010280601007387 */ /* 0x0001e80000100a00 */
[----:B------:R-:W2:Y:S01]  /*87dc0*/  LDL.LU R48, [R1+0x160] ;  /* 0x0001600001307983 */ /* 0x000ea20000300800 */
[----:B0-----:R-:W-:-:S15]  /*87dd0*/  HMMA.16816.F32 R4, R28, R26, R44 ;  /* 0x0000001a1c04723c */ /* 0x001fde000000182c */
[----:B------:R-:W-:-:S08]  /*87de0*/  NOP ;  /* 0x0000000000007918 */ /* 0x000fd00000000000 */
[----:B------:R-:W-:Y:S04]  /*87df0*/  STL.64 [R1+0x1010], R4 ;  /* 0x0010100401007387 */ /* 0x000fe80000100a00 */
[----:B------:R-:W-:Y:S04]  /*87e00*/  STL.64 [R1+0x1018], R6 ;  /* 0x0010180601007387 */ /* 0x000fe80000100a00 */
[----:B------:R-:W2:Y:S04]  /*87e10*/  LDL.LU R49, [R1+0x164] ;  /* 0x0001640001317983 */ /* 0x000ea80000300800 */
[----:B------:R-:W3:Y:S04]  /*87e20*/  LDL.LU R50, [R1+0x168] ;  /* 0x0001680001327983 */ /* 0x000ee80000300800 */
[----:B------:R-:W3:Y:S04]  /*87e30*/  LDL.LU R51, [R1+0x16c] ;  /* 0x00016c0001337983 */ /* 0x000ee80000300800 */
[----:B---3--:R-:W-:Y:S04]  /*87e40*/  STL.64 [R1+0x8c10], R50 ;  /* 0x008c103201007387 */ /* 0x008fe80000100a00 */
[----:B--2---:R-:W-:Y:S04]  /*87e50*/  STL.64 [R1+0x8c08], R48 ;  /* 0x008c083001007387 */ /* 0x004fe80000100a00 */
[----:B------:R-:W2:Y:S04]  /*87e60*/  LDL.LU R52, [R1+0x170] ;  /* 0x0001700001347983 */ /* 0x000ea80000300800 */
[----:B------:R-:W2:Y:S04]  /*87e70*/  LDL.LU R53, [R1+0x174] ;  /* 0x0001740001357983 */ /* 0x000ea80000300800 */
[----:B------:R-:W3:Y:S04]  /*87e80*/  LDL.LU R54, [R1+0x178] ;  /* 0x0001780001367983 */ /* 0x000ee80000300800 */
        /* <DEDUP_REMOVED lines=11> */
[----:B0-----:R-:W4:Y:S04]  /*87f40*/  LDL.LU R52, [R1+0x200] ;  /* 0x0002000001347983 */ /* 0x001f280000300800 */
        /* <DEDUP_REMOVED lines=38> */
[----:B------:R-:W3:Y:S01]  /*881b0*/  LDL.LU R47, [R1+0x15c] ;  /* 0x00015c00012f7983 */ /* 0x000ee20000300800 */
[----:B--2---:R-:W-:-:S15]  /*881c0*/  HMMA.16816.F32 R20, R28, R24, R20 ;  /* 0x000000181c14723c */ /* 0x004fde0000001814 */
[----:B------:R-:W-:-:S08]  /*881d0*/  NOP ;  /* 0x0000000000007918 */ /* 0x000fd00000000000 */
[----:B------:R-:W-:Y:S04]  /*881e0*/  STL.64 [R1+0xff0], R20 ;  /* 0x000ff01401007387 */ /* 0x000fe80000100a00 */
[----:B------:R0:W-:Y:S04]  /*881f0*/  STL.64 [R1+0xff8], R22 ;  /* 0x000ff81601007387 */ /* 0x0001e80000100a00 */
[----:B0-----:R-:W4:Y:S04]  /*88200*/  LDL.LU.64 R22, [R1+0x8c40] ;  /* 0x008c400001167983 */ /* 0x001f280000300a00 */
[----:B------:R-:W3:Y:S01]  /*88210*/  LDL.LU.64 R20, [R1+0x8c38] ;  /* 0x008c380001147983 */ /* 0x000ee20000300a00 */
[C---:B----4-:R-:W-:Y:S06]  /*88220*/  HMMA.16816.F32 R52, R28.reuse, R22, R52 ;  /* 0x000000161c34723c */ /* 0x050fec0000001834 */
[----:B---3--:R-:W-:-:S15]  /*88230*/  HMMA.16816.F32 R16, R28, R20, R16 ;  /* 0x000000141c10723c */ /* 0x008fde0000001810 */
[----:B------:R-:W-:-:S02]  /*88240*/  NOP ;  /* 0x0000000000007918 */ /* 0x000fc40000000000 */
[----:B------:R-:W-:Y:S04]  /*88250*/  STL.64 [R1+0xfe0], R52 ;  /* 0x000fe03401007387 */ /* 0x000fe80000100a00 */
[----:B------:R0:W-:Y:S04]  /*88260*/  STL.64 [R1+0xfe8], R54 ;  /* 0x000fe83601007387 */ /* 0x0001e80000100a00 */
[----:B0-----:R-:W2:Y:S04]  /*88270*/  LDL.LU.64 R54, [R1+0x8c30] ;  /* 0x008c300001367983 */ /* 0x001ea80000300a00 */
[----:B------:R-:W2:Y:S04]  /*88280*/  LDL.LU.64 R52, [R1+0x8c28] ;  /* 0x008c280001347983 */ /* 0x000ea80000300a00 */
[----:B------:R-:W-:Y:S04]  /*88290*/  STL.64 [R1+0xfd0], R16 ;  /* 0x000fd01001007387 */ /* 0x000fe80000100a00 */
[----:B------:R0:W-:Y:S04]  /*882a0*/  STL.64 [R1+0xfd8], R18 ;  /* 0x000fd81201007387 */ /* 0x0001e80000100a00 */
[----:B0-----:R-:W3:Y:S04]  /*882b0*/  LDL.LU.64 R18, [R1+0x8c20] ;  /* 0x008c200001127983 */ /* 0x001ee80000300a00 */
[----:B------:R-:W4:Y:S04]  /*882c0*/  LDL.LU.64 R16, [R1+0x8c18] ;  /* 0x008c180001107983 */ /* 0x000f280000300a00 */
[----:B------:R-:W-:Y:S04]  /*882d0*/  STL.64 [R1+0x8bb0], R22 ;  /* 0x008bb01601007387 */ /* 0x000fe80000100a00 */
[----:B------:R0:W-:Y:S04]  /*882e0*/  STL.64 [R1+0x8ba8], R20 ;  /* 0x008ba81401007387 */ /* 0x0001e80000100a00 */
[----:B0-----:R-:W2:Y:S04]  /*882f0*/  LDL.LU R20, [R1+0x190] ;  /* 0x0001900001147983 */ /* 0x001ea80000300800 */
[----:B------:R-:W2:Y:S04]  /*88300*/  LDL.LU R21, [R1+0x194] ;  /* 0x0001940001157983 */ /* 0x000ea80000300800 */
[----:B------:R-:W2:Y:S04]  /*88310*/  LDL.LU R22, [R1+0x198] ;  /* 0x0001980001167983 */ /* 0x000ea80000300800 */
[----:B------:R-:W2:Y:S01]  /*88320*/  LDL.LU R23, [R1+0x19c] ;  /* 0x00019c0001177983 */ /* 0x000ea20000300800 */
[C---:B---3--:R-:W-:Y:S06]  /*88330*/  HMMA.16816.F32 R48, R28.reuse, R18, R48 ;  /* 0x000000121c30723c */ /* 0x048fec0000001830 */
[----:B----4-:R-:W-:-:S15]  /*88340*/  HMMA.16816.F32 R12, R28, R16, R12 ;  /* 0x000000101c0c723c */ /* 0x010fde000000180c */
[----:B------:R-:W-:-:S02]  /*88350*/  NOP ;  /* 0x0000000000007918 */ /* 0x000fc40000000000 */
[----:B------:R-:W-:Y:S04]  /*88360*/  STL.64 [R1+0xfc0], R48 ;  /* 0x000fc03001007387 */ /* 0x000fe80000100a00 */
[----:B------:R0:W-:Y:S04]  /*88370*/  STL.64 [R1+0xfc8], R50 ;  /* 0x000fc83201007387 */ /* 0x0001e80000100a00 */
[----:B0-----:R-:W3:Y:S04]  /*88380*/  LDL.LU.64 R50, [R1+0x8c10] ;  /* 0x008c100001327983 */ /* 0x001ee80000300a00 */
        /* <DEDUP_REMOVED lines=10> */
[----:B------:R-:W3:Y:S01]  /*88430*/  LDL.LU R19, [R1+0x38c] ;  /* 0x00038c0001137983 */ /* 0x000ee20000300800 */
        /* <DEDUP_REMOVED lines=17> */
[----:B---3--:R-:W-:-:S15]  /*88550*/  HMMA.16816.F32 R36, R28, R10, R36 ;  /* 0x0000000a1c24723c */ /* 0x008fde0000001824 */
[----:B------:R-:W-:-:S08]  /*88560*/  NOP ;  /* 0x0000000000007918 */ /* 0x000fd00000000000 */
[----:B------:R-:W-:Y:S04]  /*88570*/  STL.64 [R1+0xb60], R36 ;  /* 0x000b602401007387 */ /* 0x000fe80000100a00 */
[----:B------:R0:W-:Y:S04]  /*88580*/  STL.64 [R1+0xb68], R38 ;  /* 0x000b682601007387 */ /* 0x0001e80000100a00 */
[----:B0-----:R-:W3:Y:S04]  /*88590*/  LDL.LU.64 R38, [R1+0x8bd0] ;  /* 0x008bd00001267983 */ /* 0x001ee80000300a00 */
[----:B------:R-:W4:Y:S01]  /*885a0*/  LDL.LU.64 R36, [R1+0x8bc8] ;  /* 0x008bc80001247983 */ /* 0x000f220000300a00 */
[----:B--2---:R-:W-:Y:S01]  /*885b0*/  HMMA.16816.F32 R12, R28, R8, R12 ;  /* 0x000000081c0c723c */ /* 0x004fe2000000180c */
[----:B------:R-:W-:-:S02]  /*885c0*/  IMAD R4, R6, 0x100, R5 ;  /* 0x0000010006047824 */ /* 0x000fc400078e0205 */
[----:B------:R-:W-:Y:S02]  /*885d0*/  IMAD R5, R61, 0x100, R7 ;  /* 0x000001003d057824 */ /* 0x000fe400078e0207 */
[----:B------:R-:W-:Y:S02]  /*885e0*/  IMAD R6, R41, 0x100, R40 ;  /* 0x0000010029067824 */ /* 0x000fe400078e0228 */
[----:B------:R-:W-:Y:S01]  /*885f0*/  IMAD R7, R0, 0x100, R60 ;  /* 0x0000010000077824 */ /* 0x000fe200078e023c */
[----:B------:R-:W-:Y:S01]  /*88600*/  F2FP.F16.E5M2.UNPACK_B R4, R4 ;  /* 0x00000004ff04723e */ /* 0x000fe200020004ff */
[----:B------:R-:W-:Y:S01]  /*88610*/  STL.64 [R1+0x8bc0], R10 ;  /* 0x008bc00a01007387 */ /* 0x000fe20000100a00 */
[----:B------:R-:W-:Y:S02]  /*88620*/  F2FP.F16.E5M2.UNPACK_B R5, R5 ;  /* 0x00000005ff05723e */ /* 0x000fe400020004ff */
[----:B------:R-:W-:Y:S02]  /*88630*/  F2FP.F16.E5M2.UNPACK_B R6, R6 ;  /* 0x00000006ff06723e */ /* 0x000fe400020004ff */
[----:B------:R-:W-:Y:S01]  /*88640*/  F2FP.F16.E5M2.UNPACK_B R7, R7 ;  /* 0x00000007ff07723e */ /* 0x000fe200020004ff */
[----:B------:R0:W-:Y:S01]  /*88650*/  STL.64 [R1+0x8bb8], R8 ;  /* 0x008bb80801007387 */ /* 0x0001e20000100a00 */
[----:B------:R-:W-:Y:S07]  /*88660*/  HMMA.16816.F32 R16, R28, R2, R16 ;  /* 0x000000021c10723c */ /* 0x000fee0000001810 */
[----:B------:R-:W-:Y:S04]  /*88670*/  STL.64 [R1+0xb50], R12 ;  /* 0x000b500c01007387 */ /* 0x000fe80000100a00 */
[----:B------:R3:W-:Y:S01]  /*88680*/  STL.64 [R1+0xb58], R14 ;  /* 0x000b580e01007387 */ /* 0x0007e20000100a00 */
[----:B0-----:R-:W-:Y:S11]  /*88690*/  HMMA.16816.F32 R8, R4, R42, R56 ;  /* 0x0000002a0408723c */ /* 0x001ff60000001838 */
[----:B------:R-:W-:Y:S04]  /*886a0*/  STL.64 [R1+0xb30], R16 ;  /* 0x000b301001007387 */ /* 0x000fe80000100a00 */
[----:B------:R4:W-:Y:S01]  /*886b0*/  STL.64 [R1+0xb38], R18 ;  /* 0x000b381201007387 */ /* 0x0009e20000100a00 */
[----:B---3--:R-:W-:Y:S06]  /*886c0*/  HMMA.16816.F32 R12, R28, R38, R20 ;  /* 0x000000261c0c723c */ /* 0x008fec0000001814 */
[----:B----4-:R-:W-:-:S15]  /*886d0*/  HMMA.16816.F32 R16, R4, R36, R52 ;  /* 0x000000240410723c */ /* 0x010fde0000001834 */
[----:B------:R-:W-:-:S02]  /*886e0*/  NOP ;  /* 0x0000000000007918 */ /* 0x000fc40000000000 */
[----:B------:R-:W-:Y:S04]  /*886f0*/  STL.64 [R1+0xad0], R12 ;  /* 0x000ad00c01007387 */ /* 0x000fe80000100a00 */
[----:B------:R0:W-:Y:S04]  /*88700*/  STL.64 [R1+0xad8], R14 ;  /* 0x000ad80e01007387 */ /* 0x0001e80000100a00 */
[----:B------:R-:W-:Y:S04]  /*88710*/  STL.64 [R1+0x7f0], R8 ;  /* 0x0007f00801007387 */ /* 0x000fe80000100a00 */
[----:B------:R1:W-:Y:S01]  /*88720*/  STL.64 [R1+0x7f8], R10 ;  /* 0x0007f80a01007387 */ /* 0x0003e20000100a00 */
[C---:B0-----:R-:W-:Y:S06]  /*88730*/  HMMA.16816.F32 R12, R4.reuse, R34, R48 ;  /* 0x00000022040c723c */ /* 0x041fec0000001830 */
[C---:B-1----:R-:W-:Y:S01]  /*88740*/  HMMA.16816.F32 R8, R4.reuse, R32, R44 ;  /* 0x000000200408723c */ /* 0x042fe2000000182c */
[----:B------:R-:W-:Y:S04]  /*88750*/  STL.64 [R1+0x7b0], R16 ;  /* 0x0007b01001007387 */ /* 0x000fe80000100a00 */
[----:B------:R-:W-:Y:S04]  /*88760*/  STL.64 [R1+0x7b8], R18 ;  /* 0x0007b81201007387 */ /* 0x000fe80000100a00 */
[----:B------:R-:W2:Y:S08]  /*88770*/  LDL.LU R52, [R1+0xc0] ;  /* 0x0000c00001347983 */ /* 0x000eb00000300800 */
[----:B------:R-:W-:Y:S04]  /*88780*/  STL.64 [R1+0x760], R12 ;  /* 0x0007600c01007387 */ /* 0x000fe80000100a00 */
[----:B------:R-:W-:Y:S04]  /*88790*/  STL.64 [R1+0x768], R14 ;  /* 0x0007680e01007387 */ /* 0x000fe80000100a00 */
        /* <DEDUP_REMOVED lines=13> */
[----:B0-----:R-:W2:Y:S04]  /*88870*/  LDL.LU R8, [R1+0x140] ;  /* 0x0001400001087983 */ /* 0x001ea80000300800 */
[----:B------:R-:W2:Y:S04]  /*88880*/  LDL.LU R9, [R1+0x144] ;  /* 0x0001440001097983 */ /* 0x000ea80000300800 */
[----:B-1----:R-:W2:Y:S04]  /*88890*/  LDL.LU R10, [R1+0x148] ;  /* 0x00014800010a7983 */ /* 0x002ea80000300800 */
        /* <DEDUP_REMOVED lines=33> */
[----:B------:R-:W-:-:S08]  /*88ab0*/  NOP ;  /* 0x0000000000007918 */ /* 0x000fd00000000000 */
        /* <DEDUP_REMOVED lines=27> */
[----:B0-----:R-:W4:Y:S04]  /*88c70*/  LDL.LU R20, [R1+0x100] ;  /* 0x0001000001147983 */ /* 0x001f280000300800 */
[----:B------:R-:W4:Y:S04]  /*88c80*/  LDL.LU R21, [R1+0x104] ;  /* 0x0001040001157983 */ /* 0x000f280000300800 */
[----:B------:R-:W4:Y:S04]  /*88c90*/  LDL.LU R22, [R1+0x108] ;  /* 0x0001080001167983 */ /* 0x000f280000300800 */
[----:B------:R-:W4:Y:S02]  /*88ca0*/  LDL.LU R23, [R1+0x10c] ;  /* 0x00010c0001177983 */ /* 0x000f240000300800 */
[----:B----4-:R-:W-:-:S15]  /*88cb0*/  HMMA.16816.F32 R20, R4, R18, R20 ;  /* 0x000000120414723c */ /* 0x010fde0000001814 */
[----:B------:R-:W-:-:S08]  /*88cc0*/  NOP ;  /* 0x0000000000007918 */ /* 0x000fd00000000000 */
[----:B------:R-:W-:Y:S04]  /*88cd0*/  STL.64 [R1+0x5c0], R20 ;  /* 0x0005c01401007387 */ /* 0x000fe80000100a00 */
[----:B------:R2:W-:Y:S02]  /*88ce0*/  STL.64 [R1+0x5c8], R22 ;  /* 0x0005c81601007387 */ /* 0x0005e40000100a00 */
[----:B--2---:R-:W-:Y:S02]  /*88cf0*/  HMMA.16816.F32 R20, R4, R16, R24 ;  /* 0x000000100414723c */ /* 0x004fe40000001818 */
[----:B------:R-:W-:Y:S04]  /*88d00*/  STL.64 [R1+0x8b30], R18 ;  /* 0x008b301201007387 */ /* 0x000fe80000100a00 */
[----:B------:R-:W-:-:S15]  /*88d10*/  STL.64 [R1+0x8b28], R16 ;  /* 0x008b281001007387 */ /* 0x000fde0000100a00 */
[----:B------:R-:W-:-:S02]  /*88d20*/  NOP ;  /* 0x0000000000007918 */ /* 0x000fc40000000000 */
        /* <DEDUP_REMOVED lines=10> */
[----:B------:R-:W-:Y:S04]  /*88dd0*/  STL.64 [R1+0x4d0], R16 ;  /* 0x0004d01001007387 */ /* 0x000fe80000100a00 */
[----:B------:R-:W-:Y:S01]  /*88de0*/  STL.64 [R1+0x4d8], R18 ;  /* 0x0004d81201007387 */ /* 0x000fe20000100a00 */
[----:B------:R-:W-:-:S15]  /*88df0*/  IMAD R30, R41, 0x100, R40 ;  /* 0x00000100291e7824 */ /* 0x000fde00078e0228 */
[----:B------:R-:W-:-:S01]  /*88e00*/  NOP ;  /* 0x0000000000007918 */ /* 0x000fc20000000000 */
[----:B------:R-:W-:Y:S04]  /*88e10*/  STL.64 [R1+0x4b0], R12 ;  /* 0x0004b00c01007387 */ /* 0x000fe80000100a00 */
[----:B------:R0:W-:Y:S04]  /*88e20*/  STL.64 [R1+0x4b8], R14 ;  /* 0x0004b80e01007387 */ /* 0x0001e80000100a00 */
[----:B------:R-:W-:Y:S04]  /*88e30*/  STL.64 [R1+0x8b70], R10 ;  /* 0x008b700a01007387 */ /* 0x000fe80000100a00 */
[----:B------:R1:W-:Y:S01]  /*88e40*/  STL.64 [R1+0x8b68], R8 ;  /* 0x008b680801007387 */ /* 0x0003e20000100a00 */
[C---:B0-----:R-:W-:Y:S06]  /*88e50*/  HMMA.16816.F32 R12, R4.reuse, R8, R48 ;  /* 0x00000008040c723c */ /* 0x041fec0000001830 */
[----:B-1----:R-:W-:Y:S01]  /*88e60*/  HMMA.16816.F32 R8, R4, R2, R44 ;  /* 0x000000020408723c */ /* 0x002fe2000000182c */
[----:B------:R-:W-:-:S02]  /*88e70*/  IMAD R31, R0, 0x100, R60 ;  /* 0x00000100001f7824 */ /* 0x000fc400078e023c */
[----:B------:R-:W-:Y:S02]  /*88e80*/  IMAD R28, R58, 0x100, R57 ;  /* 0x000001003a1c7824 */ /* 0x000fe400078e0239 */
[----:B------:R-:W-:Y:S01]  /*88e90*/  IMAD R29, R61, 0x100, R59 ;  /* 0x000001003d1d7824 */ /* 0x000fe200078e023b */
[----:B------:R-:W-:Y:S02]  /*88ea0*/  F2FP.F16.E5M2.UNPACK_B R30, R30 ;  /* 0x0000001eff1e723e */ /* 0x000fe400020004ff */
[----:B------:R-:W-:Y:S02]  /*88eb0*/  F2FP.F16.E5M2.UNPACK_B R31, R31 ;  /* 0x0000001fff1f723e */ /* 0x000fe400020004ff */
[----:B------:R-:W-:Y:S02]  /*88ec0*/  F2FP.F16.E5M2.UNPACK_B R28, R28 ;  /* 0x0000001cff1c723e */ /* 0x000fe400020004ff */
[----:B------:R-:W-:-:S05]  /*88ed0*/  F2FP.F16.E5M2.UNPACK_B R29, R29 ;  /* 0x0000001dff1d723e */ /* 0x000fca00020004ff */
[----:B------:R-:W-:Y:S04]  /*88ee0*/  STL.64 [R1+0x4a0], R12 ;  /* 0x0004a00c01007387 */ /* 0x000fe80000100a00 */
[----:B------:R-:W-:Y:S04]  /*88ef0*/  STL.64 [R1+0x4a8], R14 ;  /* 0x0004a80e01007387 */ /* 0x000fe80000100a00 */
[----:B------:R-:W-:Y:S04]  /*88f00*/  STL.64 [R1+0x8b80], R30 ;  /* 0x008b801e01007387 */ /* 0x000fe80000100a00 */
[----:B------:R0:W-:Y:S04]  /*88f10*/  STL.64 [R1+0x8b78], R28 ;  /* 0x008b781c01007387 */ /* 0x0001e80000100a00 */
[----:B------:R-:W2:Y:S04]  /*88f20*/  LDL.LU R52, [R1+0x480] ;  /* 0x0004800001347983 */ /* 0x000ea80000300800 */
[----:B------:R1:W-:Y:S04]  /*88f30*/  STL.64 [R1+0x490], R8 ;  /* 0x0004900801007387 */ /* 0x0003e80000100a00 */
[----:B------:R3:W-:Y:S04]  /*88f40*/  STL.64 [R1+0x498], R10 ;  /* 0x0004980a01007387 */ /* 0x0007e80000100a00 */
[----:B------:R-:W2:Y:S04]  /*88f50*/  LDL.LU R53, [R1+0x484] ;  /* 0x0004840001357983 */ /* 0x000ea80000300800 */
[----:B------:R-:W2:Y:S04]  /*88f60*/  LDL.LU R54, [R1+0x488] ;  /* 0x0004880001367983 */ /* 0x000ea80000300800 */
[----:B------:R-:W2:Y:S04]  /*88f70*/  LDL.LU R55, [R1+0x48c] ;  /* 0x00048c0001377983 */ /* 0x000ea80000300800 */
        /* <DEDUP_REMOVED lines=8> */
[----:B0-----:R-:W4:Y:S04]  /*89000*/  LDL.LU R28, [R1+0xb0] ;  /* 0x0000b000011c7983 */ /* 0x001f280000300800 */
[----:B------:R-:W4:Y:S04]  /*89010*/  LDL.LU R29, [R1+0xb4] ;  /* 0x0000b400011d7983 */ /* 0x000f280000300800 */
[----:B------:R-:W4:Y:S04]  /*89020*/  LDL.LU R30, [R1+0xb8] ;  /* 0x0000b800011e7983 */ /* 0x000f280000300800 */
[----:B------:R-:W4:Y:S04]  /*89030*/  LDL.LU R31, [R1+0xbc] ;  /* 0x0000bc00011f7983 */ /* 0x000f280000300800 */
[----:B-1----:R-:W2:Y:S04]  /*89040*/  LDL.LU R8, [R1+0xa0] ;  /* 0x0000a00001087983 */ /* 0x002ea80000300800 */
[----:B------:R-:W2:Y:S04]  /*89050*/  LDL.LU R9, [R1+0xa4] ;  /* 0x0000a40001097983 */ /* 0x000ea80000300800 */
[----:B---3--:R-:W2:Y:S04]  /*89060*/  LDL.LU R10, [R1+0xa8] ;  /* 0x0000a800010a7983 */ /* 0x008ea80000300800 */
        /* <DEDUP_REMOVED lines=27> */
[----:B----4-:R-:W-:Y:S03]  /*89220*/  HMMA.16816.F32 R4, R4, R38, R28 ;  /* 0x000000260404723c */ /* 0x010fe6000000181c */
[----:B------:R-:W2:Y:S04]  /*89230*/  LDL.LU.64 R30, [R1+0x8b80] ;  /* 0x008b8000011e7983 */ /* 0x000ea80000300a00 */
[----:B------:R-:W2:-:S15]  /*89240*/  LDL.LU.64 R28, [R1+0x8b78] ;  /* 0x008b7800011c7983 */ /* 0x000e9e0000300a00 */
[----:B------:R-:W-:-:S01]  /*89250*/  NOP ;  /* 0x0000000000007918 */ /* 0x000fc20000000000 */
[----:B------:R0:W-:Y:S04]  /*89260*/  STL.64 [R1+0x420], R4 ;  /* 0x0004200401007387 */ /* 0x0001e80000100a00 */
[----:B------:R1:W-:Y:S04]  /*89270*/  STL.64 [R1+0x428], R6 ;  /* 0x0004280601007387 */ /* 0x0003e80000100a00 */
[----:B0-----:R-:W4:Y:S04]  /*89280*/  LDL.LU R4, [R1+0x460] ;  /* 0x0004600001047983 */ /* 0x001f280000300800 */
[----:B------:R-:W4:Y:S04]  /*89290*/  LDL.LU R5, [R1+0x464] ;  /* 0x0004640001057983 */ /* 0x000f280000300800 */
[----:B-1----:R-:W4:Y:S04]  /*892a0*/  LDL.LU R6, [R1+0x468] ;  /* 0x0004680001067983 */ /* 0x002f280000300800 */
[----:B------:R-:W4:Y:S01]  /*892b0*/  LDL.LU R7, [R1+0x46c] ;  /* 0x00046c0001077983 */ /* 0x000f220000300800 */
[C---:B--2---:R-:W-:Y:S06]  /*892c0*/  HMMA.16816.F32 R8, R28.reuse, R42, R8 ;  /* 0x0000002a1c08723c */ /* 0x044fec0000001808 */
[----:B------:R-:W-:-:S15]  /*892d0*/  HMMA.16816.F32 R32, R28, R36, R32 ;  /* 0x000000241c20723c */ /* 0x000fde0000001820 */
[----:B------:R-:W-:-:S02]  /*892e0*/  NOP ;  /* 0x0000000000007918 */ /* 0x000fc40000000000 */
[----:B------:R-:W-:Y:S04]  /*892f0*/  STL.64 [R1+0x3d0], R8 ;  /* 0x0003d00801007387 */ /* 0x000fe80000100a00 */
[----:B------:R0:W-:Y:S04]  /*89300*/  STL.64 [R1+0x3d8], R10 ;  /* 0x0003d80a01007387 */ /* 0x0001e80000100a00 */
[----:B0-----:R-:W2:Y:S04]  /*89310*/  LDL.LU.64 R10, [R1+0x8b70] ;  /* 0x008b7000010a7983 */ /* 0x001ea80000300a00 */
[----:B------:R-:W2:Y:S04]  /*89320*/  LDL.LU.64 R8, [R1+0x8b68] ;  /* 0x008b680001087983 */ /* 0x000ea80000300a00 */
[----:B------:R-:W-:Y:S04]  /*89330*/  STL.64 [R1+0x8af0], R42 ;  /* 0x008af02a01007387 */ /* 0x000fe80000100a00 */
        /* <DEDUP_REMOVED lines=23> */
[----:B0-----:R-:W4:Y:S04]  /*894b0*/  LDL.LU R32, [R1+0x440] ;  /* 0x0004400001207983 */ /* 0x001f280000300800 */
        /* <DEDUP_REMOVED lines=32> */
[----:B------:R-:W-:Y:S04]  /*896c0*/  STL.64 [R1+0x8ae8], R18 ;  /* 0x008ae81201007387 */ /* 0x000fe80000100a00 */
[----:B------:R-:W-:Y:S04]  /*896d0*/  STL.64 [R1+0x2d0], R20 ;  /* 0x0002d01401007387 */ /* 0x000fe80000100a00 */
[----:B------:R-:W-:Y:S04]  /*896e0*/  STL.64 [R1+0x2d8], R22 ;  /* 0x0002d81601007387 */ /* 0x000fe80000100a00 */
[----:B------:R0:W-:Y:S02]  /*896f0*/  STL.64 [R1+0x8ae0], R16 ;  /* 0x008ae01001007387 */ /* 0x0001e40000100a00 */
[C---:B0-----:R-:W-:Y:S02]  /*89700*/  HMMA.16816.F32 R16, R28.reuse, R14, R56 ;  /* 0x0000000e1c10723c */ /* 0x041fe40000001838 */
[----:B------:R-:W-:Y:S04]  /*89710*/  STL.64 [R1+0x2c0], R4 ;  /* 0x0002c00401007387 */ /* 0x000fe80000100a00 */
[----:B------:R0:W-:Y:S04]  /*89720*/  STL.64 [R1+0x2c8], R6 ;  /* 0x0002c80601007387 */ /* 0x0001e80000100a00 */
[----:B------:R-:W-:Y:S01]  /*89730*/  STL.64 [R1+0x8b10], R14 ;  /* 0x008b100e01007387 */ /* 0x000fe20000100a00 */
[----:B0-----:R-:W-:-:S12]  /*89740*/  HMMA.16816.F32 R4, R28, R12, R52 ;  /* 0x0000000c1c04723c */ /* 0x001fd80000001834 */
[----:B------:R-:W-:Y:S04]  /*89750*/  STL.64 [R1+0x2b0], R16 ;  /* 0x0002b01001007387 */ /* 0x000fe80000100a00 */
[----:B------:R-:W-:Y:S04]  /*89760*/  STL.64 [R1+0x2b8], R18 ;  /* 0x0002b81201007387 */ /* 0x000fe80000100a00 */
[----:B------:R0:W-:Y:S02]  /*89770*/  STL.64 [R1+0x8b08], R12 ;  /* 0x008b080c01007387 */ /* 0x0001e40000100a00 */
[----:B0-----:R-:W-:Y:S02]  /*89780*/  HMMA.16816.F32 R12, R28, R10, R44 ;  /* 0x0000000a1c0c723c */ /* 0x001fe4000000182c */
[----:B------:R0:W-:Y:S04]  /*89790*/  STL.64 [R1+0x2a0], R4 ;  /* 0x0002a00401007387 */ /* 0x0001e80000100a00 */
[----:B------:R1:W-:Y:S04]  /*897a0*/  STL.64 [R1+0x2a8], R6 ;  /* 0x0002a80601007387 */ /* 0x0003e80000100a00 */
[----:B------:R-:W-:Y:S01]  /*897b0*/  STL [R1+0x8aa8], R11 ;  /* 0x008aa80b01007387 */ /* 0x000fe20000100800 */
[----:B0-----:R-:W-:-:S12]  /*897c0*/  IMAD R4, R51, 0x100, R50 ;  /* 0x0000010033047824 */ /* 0x001fd800078e0232 */
[----:B------:R0:W-:Y:S04]  /*897d0*/  STL.64 [R1+0x290], R12 ;  /* 0x0002900c01007387 */ /* 0x0001e80000100a00 */
[----:B------:R2:W-:Y:S04]  /*897e0*/  STL.64 [R1+0x298], R14 ;  /* 0x0002980e01007387 */ /* 0x0005e80000100a00 */
[----:B------:R-:W3:Y:S04]  /*897f0*/  LDL.LU R48, [R1+0x5e0] ;  /* 0x0005e00001307983 */ /* 0x000ee80000300800 */
[----:B------:R-:W3:Y:S04]  /*89800*/  LDL.LU R49, [R1+0x5e4] ;  /* 0x0005e40001317983 */ /* 0x000ee80000300800 */
[----:B------:R-:W3:Y:S04]  /*89810*/  LDL.LU R50, [R1+0x5e8] ;  /* 0x0005e80001327983 */ /* 0x000ee80000300800 */
[----:B------:R-:W3:Y:S01]  /*89820*/  LDL.LU R51, [R1+0x5ec] ;  /* 0x0005ec0001337983 */ /* 0x000ee20000300800 */
[----:B------:R-:W-:-:S03]  /*89830*/  IMAD R5, R41, 0x100, R40 ;  /* 0x0000010029057824 */ /* 0x000fc600078e0228 */
[----:B------:R-:W4:Y:S04]  /*89840*/  LDL.LU R56, [R1+0x5b0] ;  /* 0x0005b00001387983 */ /* 0x000f280000300800 */
[----:B------:R-:W4:Y:S04]  /*89850*/  LDL.LU R57, [R1+0x5b4] ;  /* 0x0005b40001397983 */ /* 0x000f280000300800 */
[----:B------:R-:W4:Y:S04]  /*89860*/  LDL.LU R58, [R1+0x5b8] ;  /* 0x0005b800013a7983 */ /* 0x000f280000300800 */
[----:B------:R-:W4:Y:S01]  /*89870*/  LDL.LU R59, [R1+0x5bc] ;  /* 0x0005bc00013b7983 */ /* 0x000f220000300800 */
[----:B-1----:R-:W-:-:S03]  /*89880*/  IMAD R6, R0, 0x100, R60 ;  /* 0x0000010000067824 */ /* 0x002fc600078e023c */
[----:B------:R-:W3:Y:S04]  /*89890*/  LDL.LU R40, [R1+0x4f0] ;  /* 0x0004f00001287983 */ /* 0x000ee80000300800 */
[----:B------:R-:W3:Y:S04]  /*898a0*/  LDL.LU R41, [R1+0x4f4] ;  /* 0x0004f40001297983 */ /* 0x000ee80000300800 */
[----:B------:R-:W3:Y:S04]  /*898b0*/  LDL.LU R42, [R1+0x4f8] ;  /* 0x0004f800012a7983 */ /* 0x000ee80000300800 */
[----:B------:R-:W3:Y:S04]  /*898c0*/  LDL.LU R43, [R1+0x4fc] ;  /* 0x0004fc00012b7983 */ /* 0x000ee80000300800 */
[----:B------:R-:W4:Y:S04]  /*898d0*/  LDL.LU R60, [R1+0x1bf8] ;  /* 0x001bf800013c7983 */ /* 0x000f280000300800 */
[----:B------:R-:W4:Y:S04]  /*898e0*/  LDL.LU R0, [R1+0x1bf4] ;  /* 0x001bf40001007983 */ /* 0x000f280000300800 */
[----:B0-----:R-:W3:Y:S04]  /*898f0*/  LDL.LU R12, [R1+0x4e0] ;  /* 0x0004e000010c7983 */ /* 0x001ee80000300800 */
[----:B------:R-:W3:Y:S04]  /*89900*/  LDL.LU R13, [R1+0x4e4] ;  /* 0x0004e400010d7983 */ /* 0x000ee80000300800 */
[----:B--2---:R-:W3:Y:S04]  /*89910*/  LDL.LU R14, [R1+0x4e8] ;  /* 0x0004e800010e7983 */ /* 0x004ee80000300800 */
[----:B------:R-:W3:Y:S04]  /*89920*/  LDL.LU R15, [R1+0x4ec] ;  /* 0x0004ec00010f7983 */ /* 0x000ee80000300800 */
[----:B------:R-:W2:Y:S04]  /*89930*/  LDL.LU R36, [R1+0x500] ;  /* 0x0005000001247983 */ /* 0x000ea80000300800 */
        /* <DEDUP_REMOVED lines=36> */
[----:B0-----:R-:W2:Y:S04]  /*89b80*/  LDL.LU.64 R38, [R1+0x8b00] ;  /* 0x008b000001267983 */ /* 0x001ea80000300a00 */
[----:B------:R-:W3:Y:S01]  /*89b90*/  LDL.LU.64 R36, [R1+0x8af8] ;  /* 0x008af80001247983 */ /* 0x000ee20000300a00 */
[----:B----4-:R-:W-:Y:S01]  /*89ba0*/  IMAD R7, R0, 0x100, R60 ;  /* 0x0000010000077824 */ /* 0x010fe200078e023c */
[----:B------:R-:W-:Y:S01]  /*89bb0*/  F2FP.F16.E5M2.UNPACK_B R4, R4 ;  /* 0x00000004ff04723e */ /* 0x000fe200020004ff */
[----:B--2---:R-:W-:Y:S01]  /*89bc0*/  HMMA.16816.F32 R28, R28, R38, R40 ;  /* 0x000000261c1c723c */ /* 0x004fe20000001828 */
[----:B------:R-:W2:Y:S01]  /*89bd0*/  LDL.LU.64 R42, [R1+0x8af0] ;  /* 0x008af000012a7983 */ /* 0x000ea20000300a00 */
[----:B------:R-:W-:-:S02]  /*89be0*/  F2FP.F16.E5M2.UNPACK_B R5, R5 ;  /* 0x00000005ff05723e */ /* 0x000fc400020004ff */
[----:B------:R-:W-:Y:S02]  /*89bf0*/  F2FP.F16.E5M2.UNPACK_B R6, R6 ;  /* 0x00000006ff06723e */ /* 0x000fe400020004ff */
[----:B------:R-:W-:-:S07]  /*89c00*/  F2FP.F16.E5M2.UNPACK_B R7, R7 ;  /* 0x00000007ff07723e */ /* 0x000fce00020004ff */
[C---:B---3--:R-:W-:Y:S10]  /*89c10*/  HMMA.16816.F32 R32, R4.reuse, R36, R32 ;  /* 0x000000240420723c */ /* 0x048ff40000001820 */
        /* <DEDUP_REMOVED lines=10> */
[----:B0-----:R-:W2:Y:S04]  /*89cc0*/  LDL.LU.64 R18, [R1+0x8ae8] ;  /* 0x008ae80001127983 */ /* 0x001ea80000300a00 */
[----:B------:R-:W4:Y:S04]  /*89cd0*/  LDL.LU.64 R16, [R1+0x8ae0] ;  /* 0x008ae00001107983 */ /* 0x000f280000300a00 */
[----:B------:R0:W-:Y:S04]  /*89ce0*/  STL.64 [R1+0x8a70], R42 ;  /* 0x008a702a01007387 */ /* 0x0001e80000100a00 */
[----:B------:R-:W2:Y:S04]  /*89cf0*/  LDL.LU R40, [R1+0x590] ;  /* 0x0005900001287983 */ /* 0x000ea80000300800 */
[----:B------:R-:W2:Y:S04]  /*89d00*/  LDL.LU R41, [R1+0x594] ;  /* 0x0005940001297983 */ /* 0x000ea80000300800 */
[----:B0-----:R-:W2:Y:S04]  /*89d10*/  LDL.LU R42, [R1+0x598] ;  /* 0x00059800012a7983 */ /* 0x001ea80000300800 */
[----:B------:R-:W2:Y:S04]  /*89d20*/  LDL.LU R43, [R1+0x59c] ;  /* 0x00059c00012b7983 */ /* 0x000ea80000300800 */
        /* <DEDUP_REMOVED lines=23> */
[----:B0-----:R-:W2:Y:S04]  /*89ea0*/  LDL.LU R32, [R1+0x560] ;  /* 0x0005600001207983 */ /* 0x001ea80000300800 */
[----:B------:R-:W2:Y:S04]  /*89eb0*/  LDL.LU R33, [R1+0x564] ;  /* 0x0005640001217983 */ /* 0x000ea80000300800 */
[----:B------:R-:W2:Y:S04]  /*89ec0*/  LDL.LU R34, [R1+0x568] ;  /* 0x0005680001227983 */ /* 0x000ea80000300800 */
[----:B------:R-:W2:Y:S02]  /*89ed0*/  LDL.LU R35, [R1+0x56c] ;  /* 0x00056c0001237983 */ /* 0x000ea40000300800 */
        /* <DEDUP_REMOVED lines=10> */
[----:B0-----:R-:W-:Y:S06]  /*89f80*/  HMMA.16816.F32 R32, R4, R22, R40 ;  /* 0x000000160420723c */ /* 0x001fec0000001828 */
[----:B------:R-:W-:-:S15]  /*89f90*/  STL.64 [R1+0x8a90], R22 ;  /* 0x008a901601007387 */ /* 0x000fde0000100a00 */
[----:B------:R-:W-:-:S02]  /*89fa0*/  NOP ;  /* 0x0000000000007918 */ /* 0x000fc40000000000 */
[----:B------:R-:W-:Y:S04]  /*89fb0*/  STL.64 [R1+0x210], R32 ;  /* 0x0002102001007387 */ /* 0x000fe80000100a00 */
[----:B------:R-:W-:Y:S04]  /*89fc0*/  STL.64 [R1+0x218], R34 ;  /* 0x0002182201007387 */ /* 0x000fe80000100a00 */
[----:B------:R0:W-:Y:S04]  /*89fd0*/  STL.64 [R1+0x8a88], R20 ;  /* 0x008a881401007387 */ /* 0x0001e80000100a00 */
[----:B------:R-:W-:Y:S04]  /*89fe0*/  STL.64 [R1+0x200], R24 ;  /* 0x0002001801007387 */ /* 0x000fe80000100a00 */
[----:B------:R1:W-:Y:S01]  /*89ff0*/  STL.64 [R1+0x208], R26 ;  /* 0x0002081a01007387 */ /* 0x0003e20000100a00 */
[C---:B0-----:R-:W-:Y:S06]  /*8a000*/  HMMA.16816.F32 R20, R4.reuse, R16, R52 ;  /* 0x000000100414723c */ /* 0x041fec0000001834 */
[----:B-1----:R-:W-:Y:S06]  /*8a010*/  HMMA.16816.F32 R24, R4, R18, R56 ;  /* 0x000000120418723c */ /* 0x002fec0000001838 */
        /* <DEDUP_REMOVED lines=8> */
[----:B-1----:R-:W-:Y:S01]  /*8a0a0*/  HMMA.16816.F32 R20, R4, R14, R48 ;  /* 0x0000000e0414723c */ /* 0x002fe20000001830 */
[----:B------:R-:W2:-:S15]  /*8a0b0*/  LDL.LU R48, [R1+0x6f0] ;  /* 0x0006f00001307983 */ /* 0x000e9e0000300800 */
[----:B------:R-:W-:-:S07]  /*8a0c0*/  NOP ;  /* 0x0000000000007918 */ /* 0x000fce0000000000 */
        /* <DEDUP_REMOVED lines=19> */
[----:B0-----:R-:W3:Y:S04]  /*8a200*/  LDL.LU R16, [R1+0x600] ;  /* 0x0006000001107983 */ /* 0x001ee80000300800 */
[----:B------:R-:W3:Y:S04]  /*8a210*/  LDL.LU R17, [R1+0x604] ;  /* 0x0006040001117983 */ /* 0x000ee80000300800 */
[----:B-1----:R-:W3:Y:S04]  /*8a220*/  LDL.LU R18, [R1+0x608] ;  /* 0x0006080001127983 */ /* 0x002ee80000300800 */
[----:B------:R-:W3:Y:S04]  /*8a230*/  LDL.LU R19, [R1+0x60c] ;  /* 0x00060c0001137983 */ /* 0x000ee80000300800 */
[----:B------:R-:W4:Y:S04]  /*8a240*/  LDL.LU R11, [R1+0x1c00] ;  /* 0x001c0000010b7983 */ /* 0x000f280000300800 */
[----:B------:R-:W4:Y:S04]  /*8a250*/  LDL.LU R28, [R1+0x1bfc] ;  /* 0x001bfc00011c7983 */ /* 0x000f280000300800 */
        /* <DEDUP_REMOVED lines=32> */
[----:B----4-:R-:W-:-:S03]  /*8a460*/  IMAD R28, R28, 0x100, R11 ;  /* 0x000001001c1c7824 */ /* 0x010fc600078e020b */
[----:B------:R-:W4:Y:S01]  /*8a470*/  LDL.LU R11, [R1+0x8aa8] ;  /* 0x008aa800010b7983 */ /* 0x000f220000300800 */
[C---:B--2---:R-:W-:Y:S06]  /*8a480*/  HMMA.16816.F32 R36, R4.reuse, R2, R36 ;  /* 0x000000020424723c */ /* 0x044fec0000001824 */
[C---:B---3--:R-:W-:Y:S06]  /*8a490*/  HMMA.16816.F32 R20, R4.reuse, R8, R20 ;  /* 0x000000080414723c */ /* 0x048fec0000001814 */
[----:B----4-:R-:W-:-:S15]  /*8a4a0*/  HMMA.16816.F32 R16, R4, R10, R16 ;  /* 0x0000000a0410723c */ /* 0x010fde0000001810 */
[----:B------:R-:W-:-:S08]  /*8a4b0*/  NOP ;  /* 0x0000000000007918 */ /* 0x000fd00000000000 */
[----:B------:R-:W-:Y:S04]  /*8a4c0*/  STL.64 [R1+0x1b0], R16 ;  /* 0x0001b01001007387 */ /* 0x000fe80000100a00 */
[----:B------:R0:W-:Y:S04]  /*8a4d0*/  STL.64 [R1+0x1b8], R18 ;  /* 0x0001b81201007387 */ /* 0x0001e80000100a00 */
[----:B0-----:R-:W2:Y:S04]  /*8a4e0*/  LDL.LU.64 R18, [R1+0x8aa0] ;  /* 0x008aa00001127983 */ /* 0x001ea80000300a00 */
[----:B------:R-:W3:Y:S04]  /*8a4f0*/  LDL.LU.64 R16, [R1+0x8a98] ;  /* 0x008a980001107983 */ /* 0x000ee80000300a00 */
[----:B------:R-:W-:Y:S04]  /*8a500*/  STL [R1+0x8a18], R11 ;  /* 0x008a180b01007387 */ /* 0x000fe80000100800 */
[----:B------:R-:W-:Y:S04]  /*8a510*/  STL.64 [R1+0x3a0], R20 ;  /* 0x0003a01401007387 */ /* 0x000fe80000100a00 */
[----:B------:R0:W-:Y:S04]  /*8a520*/  STL.64 [R1+0x3a8], R22 ;  /* 0x0003a81601007387 */ /* 0x0001e80000100a00 */
[----:B0-----:R-:W4:Y:S04]  /*8a530*/  LDL.LU.64 R22, [R1+0x8a90] ;  /* 0x008a900001167983 */ /* 0x001f280000300a00 */
[----:B------:R-:W2:Y:S04]  /*8a540*/  LDL.LU.64 R20, [R1+0x8a88] ;  /* 0x008a880001147983 */ /* 0x000ea80000300a00 */
[----:B------:R-:W-:Y:S04]  /*8a550*/  STL.64 [R1+0x390], R36 ;  /* 0x0003902401007387 */ /* 0x000fe80000100a00 */
[----:B------:R0:W-:Y:S04]  /*8a560*/  STL.64 [R1+0x398], R38 ;  /* 0x0003982601007387 */ /* 0x0001e80000100a00 */
[----:B0-----:R-:W3:Y:S04]  /*8a570*/  LDL.LU.64 R38, [R1+0x8a80] ;  /* 0x008a800001267983 */ /* 0x001ee80000300a00 */
[----:B------:R-:W4:Y:S01]  /*8a580*/  LDL.LU.64 R36, [R1+0x8a78] ;  /* 0x008a780001247983 */ /* 0x000f220000300a00 */
[----:B------:R-:W-:-:S02]  /*8a590*/  IMAD R29, R30, 0x100, R29 ;  /* 0x000001001e1d7824 */ /* 0x000fc400078e021d */
[----:B------:R-:W-:Y:S02]  /*8a5a0*/  IMAD R30, R61, 0x100, R31 ;  /* 0x000001003d1e7824 */ /* 0x000fe400078e021f */
[----:B------:R-:W-:Y:S01]  /*8a5b0*/  IMAD R31, R0, 0x100, R60 ;  /* 0x00000100001f7824 */ /* 0x000fe200078e023c */
[----:B---3--:R-:W-:Y:S01]  /*8a5c0*/  HMMA.16816.F32 R4, R4, R38, R40 ;  /* 0x000000260404723c */ /* 0x008fe20000001828 */
[----:B------:R-:W3:Y:S01]  /*8a5d0*/  LDL.LU.64 R42, [R1+0x8a70] ;  /* 0x008a7000012a7983 */ /* 0x000ee20000300a00 */
[----:B------:R-:W-:Y:S02]  /*8a5e0*/  F2FP.F16.E5M2.UNPACK_B R28, R28 ;  /* 0x0000001cff1c723e */ /* 0x000fe400020004ff */
[----:B------:R-:W-:Y:S02]  /*8a5f0*/  F2FP.F16.E5M2.UNPACK_B R29, R29 ;  /* 0x0000001dff1d723e */ /* 0x000fe400020004ff */
[----:B------:R-:W-:Y:S02]  /*8a600*/  F2FP.F16.E5M2.UNPACK_B R30, R30 ;  /* 0x0000001eff1e723e */ /* 0x000fe400020004ff */
[----:B------:R-:W-:-:S07]  /*8a610*/  F2FP.F16.E5M2.UNPACK_B R31, R31 ;  /* 0x0000001fff1f723e */ /* 0x000fce00020004ff */
[C---:B----4-:R-:W-:Y:S08]  /*8a620*/  HMMA.16816.F32 R32, R28.reuse, R36, R32 ;  /* 0x000000241c20723c */ /* 0x050ff00000001820 */
[----:B------:R0:W-:Y:S04]  /*8a630*/  STL.64 [R1+0x1a0], R4 ;  /* 0x0001a00401007387 */ /* 0x0001e80000100a00 */
[----:B------:R1:W-:Y:S04]  /*8a640*/  STL.64 [R1+0x1a8], R6 ;  /* 0x0001a80601007387 */ /* 0x0003e80000100a00 */
[----:B0-----:R-:W4:Y:S04]  /*8a650*/  LDL.LU R4, [R1+0x6a0] ;  /* 0x0006a00001047983 */ /* 0x001f280000300800 */
[----:B------:R-:W4:Y:S04]  /*8a660*/  LDL.LU R5, [R1+0x6a4] ;  /* 0x0006a40001057983 */ /* 0x000f280000300800 */
[----:B-1----:R-:W4:Y:S04]  /*8a670*/  LDL.LU R6, [R1+0x6a8] ;  /* 0x0006a80001067983 */ /* 0x002f280000300800 */
[----:B------:R-:W4:Y:S01]  /*8a680*/  LDL.LU R7, [R1+0x6ac] ;  /* 0x0006ac0001077983 */ /* 0x000f220000300800 */
[----:B---3--:R-:W-:-:S15]  /*8a690*/  HMMA.16816.F32 R24, R28, R42, R24 ;  /* 0x0000002a1c18723c */ /* 0x008fde0000001818 */
        /* <DEDUP_REMOVED lines=11> */
[----:B------:R0:W-:Y:S04]  /*8a750*/  STL.64 [R1+0x188], R34 ;  /* 0x0001882201007387 */ /* 0x0001e80000100a00 */
[----:B0-----:R-:W4:Y:S04]  /*8a760*/  LDL.LU.64 R34, [R1+0x8a58] ;  /* 0x008a580001227983 */ /* 0x001f280000300a00 */
[----:B------:R-:W2:Y:S04]  /*8a770*/  LDL.LU.64 R32, [R1+0x8a50] ;  /* 0x008a500001207983 */ /* 0x000ea80000300a00 */
[----:B------:R-:W-:Y:S04]  /*8a780*/  STL.64 [R1+0x89f0], R38 ;  /* 0x0089f02601007387 */ /* 0x000fe80000100a00 */
[----:B------:R4:W-:Y:S01]  /*8a790*/  STL.64 [R1+0x89e8], R36 ;  /* 0x0089e82401007387 */ /* 0x0009e20000100a00 */
[C---:B---3--:R-:W-:Y:S06]  /*8a7a0*/  HMMA.16816.F32 R12, R28.reuse, R26, R12 ;  /* 0x0000001a1c0c723c */ /* 0x048fec000000180c */
        /* <DEDUP_REMOVED lines=9> */
[C---:B0-----:R-:W-:Y:S02]  /*8a840*/  HMMA.16816.F32 R4, R28.reuse, R24, R56 ;  /* 0x000000181c04723c */ /* 0x041fe40000001838 */
[----:B------:R-:W-:Y:S04]  /*8a850*/  STL.64 [R1+0x8a00], R26 ;  /* 0x008a001a01007387 */ /* 0x000fe80000100a00 */
[----:B------:R-:W-:Y:S04]  /*8a860*/  STL.64 [R1+0x150], R12 ;  /* 0x0001500c01007387 */ /* 0x000fe80000100a00 */
[----:B------:R0:W-:Y:S04]  /*8a870*/  STL.64 [R1+0x158], R14 ;  /* 0x0001580e01007387 */ /* 0x0001e80000100a00 */
[----:B------:R-:W-:Y:S01]  /*8a880*/  STL.64 [R1+0x89f8], R24 ;  /* 0x0089f81801007387 */ /* 0x000fe20000100a00 */
[C---:B0-----:R-:W-:Y:S08]  /*8a890*/  HMMA.16816.F32 R12, R28.reuse, R22, R52 ;  /* 0x000000161c0c723c */ /* 0x041ff00000001834 */
[----:B------:R-:W-:Y:S04]  /*8a8a0*/  STL.64 [R1+0x140], R4 ;  /* 0x0001400401007387 */ /* 0x000fe80000100a00 */
[----:B------:R0:W-:Y:S02]  /*8a8b0*/  STL.64 [R1+0x148], R6 ;  /* 0x0001480601007387 */ /* 0x0001e40000100a00 */
[C---:B0-----:R-:W-:Y:S02]  /*8a8c0*/  HMMA.16816.F32 R4, R28.reuse, R20, R48 ;  /* 0x000000141c04723c */ /* 0x041fe40000001830 */
[----:B------:R-:W-:Y:S07]  /*8a8d0*/  STL.64 [R1+0x8a10], R22 ;  /* 0x008a101601007387 */ /* 0x000fee0000100a00 */
[----:B------:R-:W-:Y:S04]  /*8a8e0*/  STL.64 [R1+0x130], R12 ;  /* 0x0001300c01007387 */ /* 0x000fe80000100a00 */
[----:B------:R-:W-:Y:S04]  /*8a8f0*/  STL.64 [R1+0x138], R14 ;  /* 0x0001380e01007387 */ /* 0x000fe80000100a00 */
[----:B------:R-:W-:Y:S06]  /*8a900*/  STL.64 [R1+0x8a08], R20 ;  /* 0x008a081401007387 */ /* 0x000fec0000100a00 */
        /* <DEDUP_REMOVED lines=70> */
[----:B0-----:R-:W2:Y:S04]  /*8ad70*/  LDL.LU.64 R14, [R1+0x8a48] ;  /* 0x008a4800010e7983 */ /* 0x001ea80000300a00 */
[----:B------:R-:W3:Y:S01]  /*8ad80*/  LDL.LU.64 R12, [R1+0x8a40] ;  /* 0x008a4000010c7983 */ /* 0x000ee20000300a00 */
[----:B----4-:R-:W-:Y:S01]  /*8ad90*/  IMAD R4, R4, 0x100, R11 ;  /* 0x0000010004047824 */ /* 0x010fe200078e020b */
[C---:B--2---:R-:W-:Y:S06]  /*8ada0*/  HMMA.16816.F32 R52, R28.reuse, R14, R52 ;  /* 0x0000000e1c34723c */ /* 0x044fec0000001834 */
        /* <DEDUP_REMOVED lines=9> */
[----:B------:R-:W3:Y:S04]  /*8ae40*/  LDL.LU.64 R48, [R1+0x8a20] ;  /* 0x008a200001307983 */ /* 0x000ee80000300a00 */
[----:B------:R-:W-:Y:S04]  /*8ae50*/  STL.64 [R1+0x89b8], R14 ;  /* 0x0089b80e01007387 */ /* 0x000fe80000100a00 */
[----:B------:R0:W-:Y:S04]  /*8ae60*/  STL.64 [R1+0x89b0], R12 ;  /* 0x0089b00c01007387 */ /* 0x0001e80000100a00 */
[----:B0-----:R-:W4:Y:S04]  /*8ae70*/  LDL.LU R12, [R1+0x7e0] ;  /* 0x0007e000010c7983 */ /* 0x001f280000300800 */
[----:B------:R-:W4:Y:S04]  /*8ae80*/  LDL.LU R13, [R1+0x7e4] ;  /* 0x0007e400010d7983 */ /* 0x000f280000300800 */
[----:B------:R-:W4:Y:S04]  /*8ae90*/  LDL.LU R14, [R1+0x7e8] ;  /* 0x0007e800010e7983 */ /* 0x000f280000300800 */
[----:B------:R-:W4:Y:S04]  /*8aea0*/  LDL.LU R15, [R1+0x7ec] ;  /* 0x0007ec00010f7983 */ /* 0x000f280000300800 */
[----:B------:R-:W2:Y:S01]  /*8aeb0*/  LDL.LU R11, [R1+0x8a18] ;  /* 0x008a1800010b7983 */ /* 0x000ea20000300800 */
[C---:B------:R-:W-:Y:S06]  /*8aec0*/  HMMA.16816.F32 R24, R28.reuse, R8, R24 ;  /* 0x000000081c18723c */ /* 0x040fec0000001818 */
[C---:B------:R-:W-:Y:S06]  /*8aed0*/  HMMA.16816.F32 R36, R28.reuse, R2, R36 ;  /* 0x000000021c24723c */ /* 0x040fec0000001824 */
[----:B--2---:R-:W-:-:S15]  /*8aee0*/  HMMA.16816.F32 R20, R28, R10, R20 ;  /* 0x0000000a1c14723c */ /* 0x004fde0000001814 */
[----:B------:R-:W-:-:S08]  /*8aef0*/  NOP ;  /* 0x0000000000007918 */ /* 0x000fd00000000000 */
[----:B------:R-:W-:Y:S04]  /*8af00*/  STL.64 [R1+0xd0], R20 ;  /* 0x0000d01401007387 */ /* 0x000fe80000100a00 */
[----:B------:R0:W-:Y:S04]  /*8af10*/  STL.64 [R1+0xd8], R22 ;  /* 0x0000d81601007387 */ /* 0x0001e80000100a00 */
[----:B0-----:R-:W3:Y:S04]  /*8af20*/  LDL.LU.64 R22, [R1+0x8a10] ;  /* 0x008a100001167983 */ /* 0x001ee80000300a00 */
[----:B------:R-:W2:Y:S04]  /*8af30*/  LDL.LU.64 R20, [R1+0x8a08] ;  /* 0x008a080001147983 */ /* 0x000ea80000300a00 */
[----:B------:R-:W-:Y:S04]  /*8af40*/  STL [R1+0x89a8], R11 ;  /* 0x0089a80b01007387 */ /* 0x000fe80000100800 */
[----:B------:R-:W-:Y:S04]  /*8af50*/  STL.64 [R1+0x380], R24 ;  /* 0x0003801801007387 */ /* 0x000fe80000100a00 */
[----:B------:R0:W-:Y:S04]  /*8af60*/  STL.64 [R1+0x388], R26 ;  /* 0x0003881a01007387 */ /* 0x0001e80000100a00 */
[----:B0-----:R-:W3:Y:S04]  /*8af70*/  LDL.LU.64 R26, [R1+0x8a00] ;  /* 0x008a0000011a7983 */ /* 0x001ee80000300a00 */
[----:B------:R-:W2:Y:S04]  /*8af80*/  LDL.LU.64 R24, [R1+0x89f8] ;  /* 0x0089f80001187983 */ /* 0x000ea80000300a00 */
[----:B------:R-:W-:Y:S04]  /*8af90*/  STL.64 [R1+0x370], R36 ;  /* 0x0003702401007387 */ /* 0x000fe80000100a00 */
[----:B------:R0:W-:Y:S04]  /*8afa0*/  STL.64 [R1+0x378], R38 ;  /* 0x0003782601007387 */ /* 0x0001e80000100a00 */
[----:B0-----:R-:W4:Y:S04]  /*8afb0*/  LDL.LU.64 R38, [R1+0x89f0] ;  /* 0x0089f00001267983 */ /* 0x001f280000300a00 */
[----:B------:R-:W3:Y:S01]  /*8afc0*/  LDL.LU.64 R36, [R1+0x89e8] ;  /* 0x0089e80001247983 */ /* 0x000ee20000300a00 */
[----:B------:R-:W-:-:S02]  /*8afd0*/  IMAD R5, R6, 0x100, R5 ;  /* 0x0000010006057824 */ /* 0x000fc400078e0205 */
[----:B------:R-:W-:Y:S02]  /*8afe0*/  IMAD R6, R61, 0x100, R7 ;  /* 0x000001003d067824 */ /* 0x000fe400078e0207 */
[----:B------:R-:W-:Y:S01]  /*8aff0*/  IMAD R7, R0, 0x100, R60 ;  /* 0x0000010000077824 */ /* 0x000fe200078e023c */
[----:B----4-:R-:W-:Y:S01]  /*8b000*/  HMMA.16816.F32 R28, R28, R38, R40 ;  /* 0x000000261c1c723c */ /* 0x010fe20000001828 */
[----:B------:R-:W4:Y:S01]  /*8b010*/  LDL.LU.64 R42, [R1+0x89e0] ;  /* 0x0089e000012a7983 */ /* 0x000f220000300a00 */
[----:B------:R-:W-:Y:S02]  /*8b020*/  F2FP.F16.E5M2.UNPACK_B R4, R4 ;  /* 0x00000004ff04723e */ /* 0x000fe400020004ff */
[----:B------:R-:W-:Y:S02]  /*8b030*/  F2FP.F16.E5M2.UNPACK_B R5, R5 ;  /* 0x00000005ff05723e */ /* 0x000fe400020004ff */
[----:B------:R-:W-:Y:S02]  /*8b040*/  F2FP.F16.E5M2.UNPACK_B R6, R6 ;  /* 0x00000006ff06723e */ /* 0x000fe400020004ff */
[----:B------:R-:W-:-:S15]  /*8b050*/  F2FP.F16.E5M2.UNPACK_B R7, R7 ;  /* 0x00000007ff07723e */ /* 0x000fde00020004ff */
[----:B------:R0:W-:Y:S04]  /*8b060*/  STL.64 [R1+0xc0], R28 ;  /* 0x0000c01c01007387 */ /* 0x0001e80000100a00 */
[----:B------:R1:W-:Y:S04]  /*8b070*/  STL.64 [R1+0xc8], R30 ;  /* 0x0000c81e01007387 */ /* 0x0003e80000100a00 */
[----:B0-----:R-:W2:Y:S04]  /*8b080*/  LDL.LU R28, [R1+0x7d0] ;  /* 0x0007d000011c7983 */ /* 0x001ea80000300800 */
[----:B------:R-:W2:Y:S04]  /*8b090*/  LDL.LU R29, [R1+0x7d4] ;  /* 0x0007d400011d7983 */ /* 0x000ea80000300800 */
[----:B-1----:R-:W2:Y:S04]  /*8b0a0*/  LDL.LU R30, [R1+0x7d8] ;  /* 0x0007d800011e7983 */ /* 0x002ea80000300800 */
[----:B------:R-:W2:Y:S01]  /*8b0b0*/  LDL.LU R31, [R1+0x7dc] ;  /* 0x0007dc00011f7983 */ /* 0x000ea20000300800 */
[----:B----4-:R-:W-:-:S15]  /*8b0c0*/  HMMA.16816.F32 R32, R4, R42, R32 ;  /* 0x0000002a0420723c */ /* 0x010fde0000001820 */
[----:B------:R-:W-:-:S08]  /*8b0d0*/  NOP ;  /* 0x0000000000007918 */ /* 0x000fd00000000000 */
[----:B------:R-:W-:Y:S04]  /*8b0e0*/  STL.64 [R1+0xb0], R32 ;  /* 0x0000b02001007387 */ /* 0x000fe80000100a00 */
[----:B------:R0:W-:Y:S04]  /*8b0f0*/  STL.64 [R1+0xb8], R34 ;  /* 0x0000b82201007387 */ /* 0x0001e80000100a00 */
[----:B0-----:R-:W2:Y:S04]  /*8b100*/  LDL.LU.64 R34, [R1+0x89d8] ;  /* 0x0089d80001227983 */ /* 0x001ea80000300a00 */
[----:B------:R-:W4:Y:S04]  /*8b110*/  LDL.LU.64 R32, [R1+0x89d0] ;  /* 0x0089d00001207983 */ /* 0x000f280000300a00 */
[----:B------:R0:W-:Y:S04]  /*8b120*/  STL.64 [R1+0x8990], R42 ;  /* 0x0089902a01007387 */ /* 0x0001e80000100a00 */
[----:B------:R-:W4:Y:S04]  /*8b130*/  LDL.LU R40, [R1+0x7c0] ;  /* 0x0007c00001287983 */ /* 0x000f280000300800 */
[----:B------:R-:W4:Y:S04]  /*8b140*/  LDL.LU R41, [R1+0x7c4] ;  /* 0x0007c40001297983 */ /* 0x000f280000300800 */
[----:B0-----:R-:W4:Y:S04]  /*8b150*/  LDL.LU R42, [R1+0x7c8] ;  /* 0x0007c800012a7983 */ /* 0x001f280000300800 */
[----:B------:R-:W4:Y:S04]  /*8b160*/  LDL.LU R43, [R1+0x7cc] ;  /* 0x0007cc00012b7983 */ /* 0x000f280000300800 */
[----:B------:R-:W-:Y:S04]  /*8b170*/  STL.64 [R1+0x89a0], R38 ;  /* 0x0089a02601007387 */ /* 0x000fe80000100a00 */
[----:B---3--:R-:W-:Y:S01]  /*8b180*/  STL.64 [R1+0x8998], R36 ;  /* 0x0089982401007387 */ /* 0x008fe20000100a00 */
[C---:B--2---:R-:W-:Y:S06]  /*8b190*/  HMMA.16816.F32 R28, R4.reuse, R34, R28 ;  /* 0x00000022041c723c */ /* 0x044fec000000181c */
[C---:B----4-:R-:W-:Y:S06]  /*8b1a0*/  HMMA.16816.F32 R40, R4.reuse, R36, R40 ;  /* 0x000000240428723c */ /* 0x050fec0000001828 */
[----:B------:R-:W-:-:S15]  /*8b1b0*/  HMMA.16816.F32 R12, R4, R32, R12 ;  /* 0x00000020040c723c */ /* 0x000fde000000180c */
[----:B------:R-:W-:-:S02]  /*8b1c0*/  NOP ;  /* 0x0000000000007918 */ /* 0x000fc40000000000 */
[----:B------:R-:W-:Y:S04]  /*8b1d0*/  STL.64 [R1+0xa0], R40 ;  /* 0x0000a02801007387 */ /* 0x000fe80000100a00 */
[----:B------:R-:W-:Y:S04]  /*8b1e0*/  STL.64 [R1+0xa8], R42 ;  /* 0x0000a82a01007387 */ /* 0x000fe80000100a00 */
[----:B------:R-:W-:Y:S04]  /*8b1f0*/  STL.64 [R1+0x89c8], R34 ;  /* 0x0089c82201007387 */ /* 0x000fe80000100a00 */
[----:B------:R-:W-:Y:S04]  /*8b200*/  STL.64 [R1+0x90], R28 ;  /* 0x0000901c01007387 */ /* 0x000fe80000100a00 */
[----:B------:R0:W-:Y:S02]  /*8b210*/  STL.64 [R1+0x98], R30 ;  /* 0x0000981e01007387 */ /* 0x0001e40000100a00 */
[C---:B0-----:R-:W-:Y:S02]  /*8b220*/  HMMA.16816.F32 R28, R4.reuse, R26, R56 ;  /* 0x0000001a041c723c */ /* 0x041fe40000001838 */
[----:B------:R0:W-:Y:S04]  /*8b230*/  STL.64 [R1+0x89c0], R32 ;  /* 0x0089c02001007387 */ /* 0x0001e80000100a00 */
[----:B------:R-:W-:Y:S04]  /*8b240*/  STL.64 [R1+0x80], R12 ;  /* 0x0000800c01007387 */ /* 0x000fe80000100a00 */
[----:B------:R1:W-:Y:S01]  /*8b250*/  STL.64 [R1+0x88], R14 ;  /* 0x0000880e01007387 */ /* 0x0003e20000100a00 */
[C---:B0-----:R-:W-:Y:S06]  /*8b260*/  HMMA.16816.F32 R32, R4.reuse, R22, R48 ;  /* 0x000000160420723c */ /* 0x041fec0000001830 */
[C---:B-1----:R-:W-:Y:S06]  /*8b270*/  HMMA.16816.F32 R12, R4.reuse, R24, R52 ;  /* 0x00000018040c723c */ /* 0x042fec0000001834 */
[----:B------:R-:W-:Y:S04]  /*8b280*/  STL.64 [R1+0x70], R28 ;  /* 0x0000701c01007387 */ /* 0x000fe80000100a00 */
[----:B------:R0:W-:Y:S02]  /*8b290*/  STL.64 [R1+0x78], R30 ;  /* 0x0000781e01007387 */ /* 0x0001e40000100a00 */
[C---:B0-----:R-:W-:Y:S11]  /*8b2a0*/  HMMA.16816.F32 R28, R4.reuse, R20, R44 ;  /* 0x00000014041c723c */ /* 0x041ff6000000182c */
[----:B------:R0:W-:Y:S04]  /*8b2b0*/  STL.64 [R1+0x60], R12 ;  /* 0x0000600c01007387 */ /* 0x0001e80000100a00 */
[----:B------:R1:W-:Y:S04]  /*8b2c0*/  STL.64 [R1+0x68], R14 ;  /* 0x0000680e01007387 */ /* 0x0003e80000100a00 */
[----:B0-----:R-:W2:Y:S04]  /*8b2d0*/  LDL.LU R12, [R1+0x850] ;  /* 0x00085000010c7983 */ /* 0x001ea80000300800 */
[----:B------:R0:W-:Y:S04]  /*8b2e0*/  STL.64 [R1+0x50], R32 ;  /* 0x0000502001007387 */ /* 0x0001e80000100a00 */
[----:B------:R3:W-:Y:S04]  /*8b2f0*/  STL.64 [R1+0x58], R34 ;  /* 0x0000582201007387 */ /* 0x0007e80000100a00 */
[----:B------:R4:W-:Y:S04]  /*8b300*/  STL.64 [R1+0x40], R28 ;  /* 0x0000401c01007387 */ /* 0x0009e80000100a00 */
[----:B------:R4:W-:Y:S04]  /*8b310*/  STL.64 [R1+0x48], R30 ;  /* 0x0000481e01007387 */ /* 0x0009e80000100a00 */
[----:B------:R-:W2:Y:S04]  /*8b320*/  LDL.LU R13, [R1+0x854] ;  /* 0x00085400010d7983 */ /* 0x000ea80000300800 */
[----:B-1----:R-:W2:Y:S04]  /*8b330*/  LDL.LU R14, [R1+0x858] ;  /* 0x00085800010e7983 */ /* 0x002ea80000300800 */
[----:B------:R-:W2:Y:S04]  /*8b340*/  LDL.LU R15, [R1+0x85c] ;  /* 0x00085c00010f7983 */ /* 0x000ea80000300800 */
[----:B0-----:R-:W2:Y:S04]  /*8b350*/  LDL.LU R32, [R1+0x840] ;  /* 0x0008400001207983 */ /* 0x001ea80000300800 */
[----:B------:R-:W2:Y:S04]  /*8b360*/  LDL.LU R33, [R1+0x844] ;  /* 0x0008440001217983 */ /* 0x000ea80000300800 */
[----:B---3--:R-:W3:Y:S04]  /*8b370*/  LDL.LU R34, [R1+0x848] ;  /* 0x0008480001227983 */ /* 0x008ee80000300800 */
        /* <DEDUP_REMOVED lines=10> */
[----:B----4-:R-:W4:Y:S04]  /*8b420*/  LDL.LU R28, [R1+0x1c3c] ;  /* 0x001c3c00011c7983 */ /* 0x010f280000300800 */
        /* <DEDUP_REMOVED lines=24> */
[----:B------:R-:W-:-:S08]  /*8b5b0*/  NOP ;  /* 0x0000000000007918 */ /* 0x000fd00000000000 */
        /* <DEDUP_REMOVED lines=12> */
[----:B------:R0:W-:Y:S04]  /*8b680*/  STL.64 [R1+0x10], R48 ;  /* 0x0000103001007387 */ /* 0x0001e80000100a00 */
[----:B------:R1:W-:Y:S04]  /*8b690*/  STL.64 [R1+0x18], R50 ;  /* 0x0000183201007387 */ /* 0x0003e80000100a00 */
[----:B0-----:R-:W2:Y:S04]  /*8b6a0*/  LDL.LU R48, [R1+0x8c0] ;  /* 0x0008c00001307983 */ /* 0x001ea80000300800 */
[----:B------:R-:W2:Y:S04]  /*8b6b0*/  LDL.LU R49, [R1+0x8c4] ;  /* 0x0008c40001317983 */ /* 0x000ea80000300800 */
[----:B-1----:R-:W2:Y:S04]  /*8b6c0*/  LDL.LU R50, [R1+0x8c8] ;  /* 0x0008c80001327983 */ /* 0x002ea80000300800 */
[----:B------:R-:W2:Y:S04]  /*8b6d0*/  LDL.LU R51, [R1+0x8cc] ;  /* 0x0008cc0001337983 */ /* 0x000ea80000300800 */
[----:B------:R0:W-:Y:S04]  /*8b6e0*/  STL.64 [R1], R44 ;  /* 0x0000002c01007387 */ /* 0x0001e80000100a00 */
[----:B------:R1:W-:Y:S04]  /*8b6f0*/  STL.64 [R1+0x8], R46 ;  /* 0x0000082e01007387 */ /* 0x0003e80000100a00 */
[----:B0-----:R-:W3:Y:S04]  /*8b700*/  LDL.LU R44, [R1+0x8d0] ;  /* 0x0008d000012c7983 */ /* 0x001ee80000300800 */
[----:B------:R-:W3:Y:S04]  /*8b710*/  LDL.LU R45, [R1+0x8d4] ;  /* 0x0008d400012d7983 */ /* 0x000ee80000300800 */
[----:B-1----:R-:W3:Y:S04]  /*8b720*/  LDL.LU R46, [R1+0x8d8] ;  /* 0x0008d800012e7983 */ /* 0x002ee80000300800 */
[----:B------:R-:W3:Y:S04]  /*8b730*/  LDL.LU R47, [R1+0x8dc] ;  /* 0x0008dc00012f7983 */ /* 0x000ee80000300800 */
[----:B------:R-:W4:Y:S01]  /*8b740*/  LDL.LU R11, [R1+0x89a8] ;  /* 0x0089a800010b7983 */ /* 0x000f220000300800 */
[C---:B------:R-:W-:Y:S06]  /*8b750*/  HMMA.16816.F32 R36, R4.reuse, R8, R36 ;  /* 0x000000080424723c */ /* 0x040fec0000001824 */
[C---:B------:R-:W-:Y:S06]  /*8b760*/  HMMA.16816.F32 R40, R4.reuse, R2, R40 ;  /* 0x000000020428723c */ /* 0x040fec0000001828 */
[----:B----4-:R-:W-:Y:S06]  /*8b770*/  HMMA.16816.F32 R56, R4, R10, R56 ;  /* 0x0000000a0438723c */ /* 0x010fec0000001838 */
[----:B------:R-:W-:-:S15]  /*8b780*/  STL [R1+0x8978], R11 ;  /* 0x0089780b01007387 */ /* 0x000fde0000100800 */
[----:B------:R-:W-:-:S02]  /*8b790*/  NOP ;  /* 0x0000000000007918 */ /* 0x000fc40000000000 */
[----:B------:R-:W-:Y:S04]  /*8b7a0*/  STL.64 [R1+0x8288], R58 ;  /* 0x0082883a01007387 */ /* 0x000fe80000100a00 */
[----:B------:R0:W-:Y:S04]  /*8b7b0*/  STL.64 [R1+0x8280], R56 ;  /* 0x0082803801007387 */ /* 0x0001e80000100a00 */
[----:B0-----:R-:W4:Y:S04]  /*8b7c0*/  LDL.LU R56, [R1+0x8f0] ;  /* 0x0008f00001387983 */ /* 0x001f280000300800 */
[----:B------:R-:W4:Y:S04]  /*8b7d0*/  LDL.LU R57, [R1+0x8f4] ;  /* 0x0008f40001397983 */ /* 0x000f280000300800 */
[----:B------:R-:W4:Y:S04]  /*8b7e0*/  LDL.LU R58, [R1+0x8f8] ;  /* 0x0008f800013a7983 */ /* 0x000f280000300800 */
[----:B------:R-:W4:Y:S04]  /*8b7f0*/  LDL.LU R59, [R1+0x8fc] ;  /* 0x0008fc00013b7983 */ /* 0x000f280000300800 */
[----:B------:R-:W-:Y:S04]  /*8b800*/  STL.64 [R1+0x360], R36 ;  /* 0x0003602401007387 */ /* 0x000fe80000100a00 */
[----:B------:R0:W-:Y:S04]  /*8b810*/  STL.64 [R1+0x368], R38 ;  /* 0x0003682601007387 */ /* 0x0001e80000100a00 */
[----:B0-----:R-:W2:Y:S04]  /*8b820*/  LDL.LU.64 R38, [R1+0x89a0] ;  /* 0x0089a00001267983 */ /* 0x001ea80000300a00 */
[----:B------:R-:W3:Y:S04]  /*8b830*/  LDL.LU.64 R36, [R1+0x8998] ;  /* 0x0089980001247983 */ /* 0x000ee80000300a00 */
[----:B------:R-:W-:Y:S04]  /*8b840*/  STL.64 [R1+0x350], R40 ;  /* 0x0003502801007387 */ /* 0x000fe80000100a00 */
[----:B------:R0:W-:Y:S04]  /*8b850*/  STL.64 [R1+0x358], R42 ;  /* 0x0003582a01007387 */ /* 0x0001e80000100a00 */
[----:B0-----:R-:W4:Y:S01]  /*8b860*/  LDL.LU.64 R42, [R1+0x8990] ;  /* 0x00899000012a7983 */ /* 0x001f220000300a00 */
[----:B------:R-:W-:-:S02]  /*8b870*/  IMAD R29, R30, 0x100, R29 ;  /* 0x000001001e1d7824 */ /* 0x000fc400078e021d */
[----:B------:R-:W-:Y:S02]  /*8b880*/  IMAD R30, R61, 0x100, R31 ;  /* 0x000001003d1e7824 */ /* 0x000fe400078e021f */
[----:B------:R-:W-:Y:S01]  /*8b890*/  IMAD R31, R0, 0x100, R60 ;  /* 0x00000100001f7824 */ /* 0x000fe200078e023c */
[----:B------:R-:W-:Y:S01]  /*8b8a0*/  F2FP.F16.E5M2.UNPACK_B R28, R28 ;  /* 0x0000001cff1c723e */ /* 0x000fe200020004ff */
[----:B--2---:R-:W-:Y:S01]  /*8b8b0*/  HMMA.16816.F32 R52, R4, R38, R52 ;  /* 0x000000260434723c */ /* 0x004fe20000001834 */
[----:B------:R-:W2:Y:S04]  /*8b8c0*/  LDL.LU R4, [R1+0x8e0] ;  /* 0x0008e00001047983 */ /* 0x000ea80000300800 */
[----:B------:R-:W2:Y:S04]  /*8b8d0*/  LDL.LU R5, [R1+0x8e4] ;  /* 0x0008e40001057983 */ /* 0x000ea80000300800 */
[----:B------:R-:W2:Y:S04]  /*8b8e0*/  LDL.LU R6, [R1+0x8e8] ;  /* 0x0008e80001067983 */ /* 0x000ea80000300800 */
[----:B------:R-:W2:Y:S01]  /*8b8f0*/  LDL.LU R7, [R1+0x8ec] ;  /* 0x0008ec0001077983 */ /* 0x000ea20000300800 */
[----:B------:R-:W-:-:S02]  /*8b900*/  F2FP.F16.E5M2.UNPACK_B R29, R29 ;  /* 0x0000001dff1d723e */ /* 0x000fc400020004ff */
[----:B------:R-:W-:Y:S02]  /*8b910*/  F2FP.F16.E5M2.UNPACK_B R30, R30 ;  /* 0x0000001eff1e723e */ /* 0x000fe400020004ff */
[----:B------:R-:W-:-:S07]  /*8b920*/  F2FP.F16.E5M2.UNPACK_B R31, R31 ;  /* 0x0000001fff1f723e */ /* 0x000fce00020004ff */
[C---:B----4-:R-:W-:Y:S01]  /*8b930*/  HMMA.16816.F32 R48, R28.reuse, R42, R48 ;  /* 0x0000002a1c30723c */ /* 0x050fe20000001830 */
[----:B------:R-:W-:Y:S04]  /*8b940*/  STL.64 [R1+0x8258], R54 ;  /* 0x0082583601007387 */ /* 0x000fe80000100a00 */
[----:B------:R-:W-:Y:S01]  /*8b950*/  STL.64 [R1+0x8250], R52 ;  /* 0x0082503401007387 */ /* 0x000fe20000100a00 */
[----:B---3--:R-:W-:Y:S03]  /*8b960*/  HMMA.16816.F32 R44, R28, R36, R44 ;  /* 0x000000241c2c723c */ /* 0x008fe6000000182c */
[----:B------:R-:W-:-:S14]  /*8b970*/  STL.64 [R1+0x8940], R42 ;  /* 0x0089402a01007387 */ /* 0x000fdc0000100a00 */
[----:B------:R-:W-:Y:S04]  /*8b980*/  STL [R1+0x8248], R49 ;  /* 0x0082483101007387 */ /* 0x000fe80000100800 */
[----:B------:R-:W-:Y:S04]  /*8b990*/  STL [R1+0x8244], R50 ;  /* 0x0082443201007387 */ /* 0x000fe80000100800 */
[----:B------:R-:W-:Y:S04]  /*8b9a0*/  STL [R1+0x8240], R51 ;  /* 0x0082403301007387 */ /* 0x000fe80000100800 */
[----:B------:R-:W-:Y:S04]  /*8b9b0*/  STL.64 [R1+0x8950], R38 ;  /* 0x0089502601007387 */ /* 0x000fe80000100a00 */
[----:B------:R2:W-:Y:S04]  /*8b9c0*/  STL.64 [R1+0x8948], R36 ;  /* 0x0089482401007387 */ /* 0x0005e80000100a00 */
[----:B------:R-:W-:Y:S04]  /*8b9d0*/  STL [R1+0x8234], R44 ;  /* 0x0082342c01007387 */ /* 0x000fe80000100800 */
[----:B------:R-:W-:Y:S04]  /*8b9e0*/  STL [R1+0x8230], R45 ;  /* 0x0082302d01007387 */ /* 0x000fe80000100800 */
[----:B------:R-:W-:Y:S04]  /*8b9f0*/  STL [R1+0x822c], R46 ;  /* 0x00822c2e01007387 */ /* 0x000fe80000100800 */
[----:B------:R-:W-:Y:S01]  /*8ba00*/  STL [R1+0x8228], R47 ;  /* 0x0082282f01007387 */ /* 0x000fe20000100800 */
[C---:B--2---:R-:W-:Y:S06]  /*8ba10*/  HMMA.16816.F32 R36, R28.reuse, R34, R4 ;  /* 0x000000221c24723c */ /* 0x044fec0000001804 */
[----:B------:R-:W-:-:S15]  /*8ba20*/  HMMA.16816.F32 R4, R28, R32, R56 ;  /* 0x000000201c04723c */ /* 0x000fde0000001838 */
[----:B------:R-:W-:-:S02]  /*8ba30*/  NOP ;  /* 0x0000000000007918 */ /* 0x000fc40000000000 */
[----:B------:R0:W-:Y:S04]  /*8ba40*/  STL.64 [R1+0x3e0], R36 ;  /* 0x0003e02401007387 */ /* 0x0001e80000100a00 */
[----:B------:R1:W-:Y:S04]  /*8ba50*/  STL.64 [R1+0x3e8], R38 ;  /* 0x0003e82601007387 */ /* 0x0003e80000100a00 */
[----:B------:R2:W-:Y:S04]  /*8ba60*/  STL [R1+0x3fc], R7 ;  /* 0x0003fc0701007387 */ /* 0x0005e80000100800 */
[----:B------:R-:W3:Y:S04]  /*8ba70*/  LDL.LU R56, [R1+0x960] ;  /* 0x0009600001387983 */ /* 0x000ee80000300800 */
[----:B------:R-:W3:Y:S04]  /*8ba80*/  LDL.LU R57, [R1+0x964] ;  /* 0x0009640001397983 */ /* 0x000ee80000300800 */
[----:B------:R-:W3:Y:S04]  /*8ba90*/  LDL.LU R58, [R1+0x968] ;  /* 0x00096800013a7983 */ /* 0x000ee80000300800 */
[----:B------:R-:W3:Y:S04]  /*8baa0*/  LDL.LU R59, [R1+0x96c] ;  /* 0x00096c00013b7983 */ /* 0x000ee80000300800 */
[----:B0-----:R-:W4:Y:S04]  /*8bab0*/  LDL.LU R36, [R1+0x920] ;  /* 0x0009200001247983 */ /* 0x001f280000300800 */
[----:B------:R-:W4:Y:S04]  /*8bac0*/  LDL.LU R37, [R1+0x924] ;  /* 0x0009240001257983 */ /* 0x000f280000300800 */
[----:B-1----:R-:W4:Y:S04]  /*8bad0*/  LDL.LU R38, [R1+0x928] ;  /* 0x0009280001267983 */ /* 0x002f280000300800 */
[----:B------:R-:W4:Y:S01]  /*8bae0*/  LDL.LU R39, [R1+0x92c] ;  /* 0x00092c0001277983 */ /* 0x000f220000300800 */
[----:B------:R-:W-:-:S03]  /*8baf0*/  IMAD.MOV.U32 R45, RZ, RZ, R4 ;  /* 0x000000ffff2d7224 */ /* 0x000fc600078e0004 */
[----:B------:R-:W3:Y:S01]  /*8bb00*/  LDL.LU R40, [R1+0x930] ;  /* 0x0009300001287983 */ /* 0x000ee20000300800 */
[----:B------:R-:W-:-:S03]  /*8bb10*/  IMAD.MOV.U32 R46, RZ, RZ, R5 ;  /* 0x000000ffff2e7224 */ /* 0x000fc600078e0005 */
[----:B------:R-:W3:Y:S01]  /*8bb20*/  LDL.LU R41, [R1+0x934] ;  /* 0x0009340001297983 */ /* 0x000ee20000300800 */
[----:B------:R-:W-:-:S03]  /*8bb30*/  IMAD.MOV.U32 R47, RZ, RZ, R6 ;  /* 0x000000ffff2f7224 */ /* 0x000fc600078e0006 */
[----:B------:R-:W3:Y:S04]  /*8bb40*/  LDL.LU R42, [R1+0x938] ;  /* 0x00093800012a7983 */ /* 0x000ee80000300800 */
[----:B------:R-:W3:Y:S04]  /*8bb50*/  LDL.LU R43, [R1+0x93c] ;  /* 0x00093c00012b7983 */ /* 0x000ee80000300800 */
[----:B------:R-:W3:Y:S04]  /*8bb60*/  LDL.LU R4, [R1+0x950] ;  /* 0x0009500001047983 */ /* 0x000ee80000300800 */
[----:B------:R-:W3:Y:S04]  /*8bb70*/  LDL.LU R5, [R1+0x954] ;  /* 0x0009540001057983 */ /* 0x000ee80000300800 */
[----:B------:R-:W3:Y:S04]  /*8bb80*/  LDL.LU R6, [R1+0x958] ;  /* 0x0009580001067983 */ /* 0x000ee80000300800 */
[----:B--2---:R-:W2:Y:S04]  /*8bb90*/  LDL.LU R7, [R1+0x95c] ;  /* 0x00095c0001077983 */ /* 0x004ea80000300800 */
[----:B------:R-:W2:Y:S04]  /*8bba0*/  LDL.LU R52, [R1+0x940] ;  /* 0x0009400001347983 */ /* 0x000ea80000300800 */
[----:B------:R-:W2:Y:S04]  /*8bbb0*/  LDL.LU R53, [R1+0x944] ;  /* 0x0009440001357983 */ /* 0x000ea80000300800 */
[----:B------:R-:W2:Y:S04]  /*8bbc0*/  LDL.LU R54, [R1+0x948] ;  /* 0x0009480001367983 */ /* 0x000ea80000300800 */
[----:B------:R-:W2:Y:S04]  /*8bbd0*/  LDL.LU R55, [R1+0x94c] ;  /* 0x00094c0001377983 */ /* 0x000ea80000300800 */
[----:B------:R-:W-:Y:S04]  /*8bbe0*/  STL.64 [R1+0x8938], R34 ;  /* 0x0089382201007387 */ /* 0x000fe80000100a00 */
[----:B------:R0:W-:Y:S04]  /*8bbf0*/  STL.64 [R1+0x8930], R32 ;  /* 0x0089302001007387 */ /* 0x0001e80000100a00 */
[----:B0-----:R-:W4:Y:S04]  /*8bc00*/  LDL.LU R32, [R1+0x910] ;  /* 0x0009100001207983 */ /* 0x001f280000300800 */
[----:B------:R-:W4:Y:S04]  /*8bc10*/  LDL.LU R33, [R1+0x914] ;  /* 0x0009140001217983 */ /* 0x000f280000300800 */
[----:B------:R-:W4:Y:S04]  /*8bc20*/  LDL.LU R34, [R1+0x918] ;  /* 0x0009180001227983 */ /* 0x000f280000300800 */
[----:B------:R-:W4:Y:S04]  /*8bc30*/  LDL.LU R35, [R1+0x91c] ;  /* 0x00091c0001237983 */ /* 0x000f280000300800 */
[----:B------:R0:W-:Y:S04]  /*8bc40*/  STL [R1+0x8270], R45 ;  /* 0x0082702d01007387 */ /* 0x0001e80000100800 */
[----:B------:R1:W-:Y:S04]  /*8bc50*/  STL [R1+0x823c], R46 ;  /* 0x00823c2e01007387 */ /* 0x0003e80000100800 */
[----:B------:R1:W-:Y:S04]  /*8bc60*/  STL [R1+0x8238], R47 ;  /* 0x0082382f01007387 */ /* 0x0003e80000100800 */
[----:B------:R-:W3:Y:S04]  /*8bc70*/  LDL.LU R44, [R1+0x900] ;  /* 0x00090000012c7983 */ /* 0x000ee80000300800 */
[----:B0-----:R-:W3:Y:S04]  /*8bc80*/  LDL.LU R45, [R1+0x904] ;  /* 0x00090400012d7983 */ /* 0x001ee80000300800 */
[----:B-1----:R-:W3:Y:S04]  /*8bc90*/  LDL.LU R46, [R1+0x908] ;  /* 0x00090800012e7983 */ /* 0x002ee80000300800 */
[----:B------:R-:W3:Y:S01]  /*8bca0*/  LDL.LU R47, [R1+0x90c] ;  /* 0x00090c00012f7983 */ /* 0x000ee20000300800 */
[C---:B----4-:R-:W-:Y:S06]  /*8bcb0*/  HMMA.16816.F32 R32, R28.reuse, R24, R32 ;  /* 0x000000181c20723c */ /* 0x050fec0000001820 */
[----:B---3--:R-:W-:-:S15]  /*8bcc0*/  HMMA.16816.F32 R44, R28, R26, R44 ;  /* 0x0000001a1c2c723c */ /* 0x008fde000000182c */
[----:B------:R-:W-:-:S09]  /*8bcd0*/  NOP ;  /* 0x0000000000007918 */ /* 0x000fd20000000000 */
[----:B------:R-:W-:Y:S02]  /*8bce0*/  IMAD.MOV.U32 R50, RZ, RZ, R45 ;  /* 0x000000ffff327224 */ /* 0x000fe400078e002d */
[----:B------:R-:W-:Y:S02]  /*8bcf0*/  IMAD.MOV.U32 R51, RZ, RZ, R46 ;  /* 0x000000ffff337224 */ /* 0x000fe400078e002e */
[----:B------:R-:W-:Y:S01]  /*8bd00*/  IMAD.MOV.U32 R49, RZ, RZ, R44 ;  /* 0x000000ffff317224 */ /* 0x000fe200078e002c */
[----:B------:R0:W-:Y:S01]  /*8bd10*/  STL [R1+0x40c], R47 ;  /* 0x00040c2f01007387 */ /* 0x0001e20000100800 */
[----:B------:R-:W-:-:S03]  /*8bd20*/  IMAD.MOV.U32 R46, RZ, RZ, R32 ;  /* 0x000000ffff2e7224 */ /* 0x000fc600078e0020 */
[----:B------:R-:W-:Y:S01]  /*8bd30*/  STL.64 [R1+0x8268], R50 ;  /* 0x0082683201007387 */ /* 0x000fe20000100a00 */
[----:B------:R-:W-:-:S03]  /*8bd40*/  IMAD.MOV.U32 R44, RZ, RZ, R35 ;  /* 0x000000ffff2c7224 */ /* 0x000fc600078e0023 */
[----:B------:R-:W-:Y:S01]  /*8bd50*/  STL.64 [R1+0x8260], R48 ;  /* 0x0082603001007387 */ /* 0x000fe20000100a00 */
[----:B0-----:R-:W-:-:S03]  /*8bd60*/  IMAD.MOV.U32 R47, RZ, RZ, R33 ;  /* 0x000000ffff2f7224 */ /* 0x001fc600078e0021 */
[----:B------:R0:W-:Y:S04]  /*8bd70*/  STL [R1+0x418], R34 ;  /* 0x0004182201007387 */ /* 0x0001e80000100800 */
[----:B------:R-:W-:Y:S04]  /*8bd80*/  STL.64 [R1+0x8960], R26 ;  /* 0x0089601a01007387 */ /* 0x000fe80000100a00 */
[----:B------:R1:W-:Y:S01]  /*8bd90*/  STL.64 [R1+0x8958], R24 ;  /* 0x0089581801007387 */ /* 0x0003e20000100a00 */
[C---:B0-----:R-:W-:Y:S06]  /*8bda0*/  HMMA.16816.F32 R32, R28.reuse, R22, R36 ;  /* 0x000000161c20723c */ /* 0x041fec0000001824 */
[C---:B-1----:R-:W-:Y:S01]  /*8bdb0*/  HMMA.16816.F32 R24, R28.reuse, R20, R40 ;  /* 0x000000141c18723c */ /* 0x042fe20000001828 */
[----:B------:R-:W-:Y:S04]  /*8bdc0*/  STL [R1+0x827c], R44 ;  /* 0x00827c2c01007387 */ /* 0x000fe80000100800 */
[----:B------:R-:W-:Y:S04]  /*8bdd0*/  STL [R1+0x8278], R47 ;  /* 0x0082782f01007387 */ /* 0x000fe80000100800 */
[----:B------:R-:W-:Y:S08]  /*8bde0*/  STL [R1+0x8274], R46 ;  /* 0x0082742e01007387 */ /* 0x000ff00000100800 */
[----:B------:R-:W-:Y:S04]  /*8bdf0*/  STL.64 [R1+0x440], R32 ;  /* 0x0004402001007387 */ /* 0x000fe80000100a00 */
[----:B------:R-:W-:Y:S04]  /*8be00*/  STL [R1+0x448], R34 ;  /* 0x0004482201007387 */ /* 0x000fe80000100800 */
[----:B------:R-:W-:Y:S04]  /*8be10*/  STL [R1+0x470], R24 ;  /* 0x0004701801007387 */ /* 0x000fe80000100800 */
[----:B------:R-:W-:Y:S04]  /*8be20*/  STL.64 [R1+0x8970], R22 ;  /* 0x0089701601007387 */ /* 0x000fe80000100a00 */
[----:B------:R0:W-:Y:S01]  /*8be30*/  STL.64 [R1+0x8968], R20 ;  /* 0x0089681401007387 */ /* 0x0001e20000100a00 */
[C---:B--2---:R-:W-:Y:S06]  /*8be40*/  HMMA.16816.F32 R4, R28.reuse, R16, R4 ;  /* 0x000000101c04723c */ /* 0x044fec0000001804 */
[----:B0-----:R-:W-:Y:S01]  /*8be50*/  HMMA.16816.F32 R20, R28, R18, R52 ;  /* 0x000000121c14723c */ /* 0x001fe20000001834 */
[----:B------:R-:W-:-:S02]  /*8be60*/  IMAD.MOV.U32 R47, RZ, RZ, R26 ;  /* 0x000000ffff2f7224 */ /* 0x000fc400078e001a */
[----:B------:R-:W-:Y:S02]  /*8be70*/  IMAD.MOV.U32 R46, RZ, RZ, R27 ;  /* 0x000000ffff2e7224 */ /* 0x000fe400078e001b */
[----:B------:R-:W-:Y:S02]  /*8be80*/  IMAD.MOV.U32 R45, RZ, RZ, R35 ;  /* 0x000000ffff2d7224 */ /* 0x000fe400078e0023 */
[----:B------:R-:W-:Y:S01]  /*8be90*/  IMAD.MOV.U32 R44, RZ, RZ, R25 ;  /* 0x000000ffff2c7224 */ /* 0x000fe200078e0019 */
[----:B------:R-:W-:Y:S04]  /*8bea0*/  STL.64 [R1+0x8298], R46 ;  /* 0x0082982e01007387 */ /* 0x000fe80000100a00 */
[----:B------:R-:W-:Y:S04]  /*8beb0*/  STL.64 [R1+0x8290], R44 ;  /* 0x0082902c01007387 */ /* 0x000fe80000100a00 */
[----:B------:R-:W-:Y:S07]  /*8bec0*/  STL.64 [R1+0x8988], R18 ;  /* 0x0089881201007387 */ /* 0x000fee0000100a00 */
        /* <DEDUP_REMOVED lines=30> */
[----:B0-----:R-:W4:Y:S04]  /*8c0b0*/  LDL.LU R4, [R1+0x1c5c] ;  /* 0x001c5c0001047983 */ /* 0x001f280000300800 */
[----:B------:R-:W3:Y:S04]  /*8c0c0*/  LDL.LU R5, [R1+0x1c68] ;  /* 0x001c680001057983 */ /* 0x000ee80000300800 */
[----:B-1----:R-:W3:Y:S04]  /*8c0d0*/  LDL.LU R6, [R1+0x1c64] ;  /* 0x001c640001067983 */ /* 0x002ee80000300800 */
        /* <DEDUP_REMOVED lines=27> */
[----:B------:R0:W-:Y:S01]  /*8c290*/  STL.64 [R1+0x518], R18 ;  /* 0x0005181201007387 */ /* 0x0001e20000100a00 */
[----:B----4-:R-:W-:-:S03]  /*8c2a0*/  IMAD R4, R4, 0x100, R11 ;  /* 0x0000010004047824 */ /* 0x010fc600078e020b */
[----:B0-----:R-:W2:Y:S04]  /*8c2b0*/  LDL.LU.64 R18, [R1+0x8988] ;  /* 0x0089880001127983 */ /* 0x001ea80000300a00 */
[----:B------:R-:W4:Y:S04]  /*8c2c0*/  LDL.LU.64 R16, [R1+0x8980] ;  /* 0x0089800001107983 */ /* 0x000f280000300a00 */
[----:B------:R-:W-:Y:S04]  /*8c2d0*/  STL.64 [R1+0x8918], R14 ;  /* 0x0089180e01007387 */ /* 0x000fe80000100a00 */
[----:B------:R0:W-:Y:S04]  /*8c2e0*/  STL.64 [R1+0x8910], R12 ;  /* 0x0089100c01007387 */ /* 0x0001e80000100a00 */
[----:B0-----:R-:W2:Y:S04]  /*8c2f0*/  LDL.LU R12, [R1+0x9f0] ;  /* 0x0009f000010c7983 */ /* 0x001ea80000300800 */
[----:B------:R-:W2:Y:S04]  /*8c300*/  LDL.LU R13, [R1+0x9f4] ;  /* 0x0009f400010d7983 */ /* 0x000ea80000300800 */
[----:B------:R-:W2:Y:S04]  /*8c310*/  LDL.LU R14, [R1+0x9f8] ;  /* 0x0009f800010e7983 */ /* 0x000ea80000300800 */
[----:B------:R-:W2:Y:S04]  /*8c320*/  LDL.LU R15, [R1+0x9fc] ;  /* 0x0009fc00010f7983 */ /* 0x000ea80000300800 */
[----:B------:R-:W4:Y:S01]  /*8c330*/  LDL.LU R11, [R1+0x8978] ;  /* 0x00897800010b7983 */ /* 0x000f220000300800 */
[C---:B---3--:R-:W-:Y:S06]  /*8c340*/  HMMA.16816.F32 R24, R28.reuse, R8, R24 ;  /* 0x000000081c18723c */ /* 0x048fec0000001818 */
[C---:B------:R-:W-:Y:S06]  /*8c350*/  HMMA.16816.F32 R36, R28.reuse, R2, R36 ;  /* 0x000000021c24723c */ /* 0x040fec0000001824 */
[----:B----4-:R-:W-:-:S15]  /*8c360*/  HMMA.16816.F32 R20, R28, R10, R20 ;  /* 0x0000000a1c14723c */ /* 0x010fde0000001814 */
[----:B------:R-:W-:-:S08]  /*8c370*/  NOP ;  /* 0x0000000000007918 */ /* 0x000fd00000000000 */
[----:B------:R-:W-:Y:S04]  /*8c380*/  STL.64 [R1+0x520], R20 ;  /* 0x0005201401007387 */ /* 0x000fe80000100a00 */
[----:B------:R0:W-:Y:S04]  /*8c390*/  STL.64 [R1+0x528], R22 ;  /* 0x0005281601007387 */ /* 0x0001e80000100a00 */
[----:B0-----:R-:W3:Y:S04]  /*8c3a0*/  LDL.LU.64 R22, [R1+0x8970] ;  /* 0x0089700001167983 */ /* 0x001ee80000300a00 */
[----:B------:R-:W4:Y:S04]  /*8c3b0*/  LDL.LU.64 R20, [R1+0x8968] ;  /* 0x0089680001147983 */ /* 0x000f280000300a00 */
[----:B------:R-:W-:Y:S04]  /*8c3c0*/  STL [R1+0x88ec], R11 ;  /* 0x0088ec0b01007387 */ /* 0x000fe80000100800 */
        /* <DEDUP_REMOVED lines=8> */
[----:B------:R-:W-:-:S02]  /*8c450*/  IMAD R5, R6, 0x100, R5 ;  /* 0x0000010006057824 */ /* 0x000fc400078e0205 */
[----:B------:R-:W-:Y:S02]  /*8c460*/  IMAD R6, R61, 0x100, R7 ;  /* 0x000001003d067824 */ /* 0x000fe400078e0207 */
[----:B------:R-:W-:Y:S01]  /*8c470*/  IMAD R7, R0, 0x100, R60 ;  /* 0x0000010000077824 */ /* 0x000fe200078e023c */
[----:B--2---:R-:W-:Y:S01]  /*8c480*/  HMMA.16816.F32 R28, R28, R38, R40 ;  /* 0x000000261c1c723c */ /* 0x004fe20000001828 */
[----:B------:R-:W2:Y:S01]  /*8c490*/  LDL.LU.64 R42, [R1+0x8940] ;  /* 0x00894000012a7983 */ /* 0x000ea20000300a00 */
[----:B------:R-:W-:Y:S02]  /*8c4a0*/  F2FP.F16.E5M2.UNPACK_B R4, R4 ;  /* 0x00000004ff04723e */ /* 0x000fe400020004ff */
[----:B------:R-:W-:Y:S02]  /*8c4b0*/  F2FP.F16.E5M2.UNPACK_B R5, R5 ;  /* 0x00000005ff05723e */ /* 0x000fe400020004ff */
[----:B------:R-:W-:Y:S02]  /*8c4c0*/  F2FP.F16.E5M2.UNPACK_B R6, R6 ;  /* 0x00000006ff06723e */ /* 0x000fe400020004ff */
[----:B------:R-:W-:-:S15]  /*8c4d0*/  F2FP.F16.E5M2.UNPACK_B R7, R7 ;  /* 0x00000007ff07723e */ /* 0x000fde00020004ff */
[----:B------:R0:W-:Y:S04]  /*8c4e0*/  STL.64 [R1+0x560], R28 ;  /* 0x0005601c01007387 */ /* 0x0001e80000100a00 */
[----:B------:R1:W-:Y:S04]  /*8c4f0*/  STL.64 [R1+0x568], R30 ;  /* 0x0005681e01007387 */ /* 0x0003e80000100a00 */
[----:B0-----:R-:W4:Y:S04]  /*8c500*/  LDL.LU R28, [R1+0x9e0] ;  /* 0x0009e000011c7983 */ /* 0x001f280000300800 */
[----:B------:R-:W4:Y:S04]  /*8c510*/  LDL.LU R29, [R1+0x9e4] ;  /* 0x0009e400011d7983 */ /* 0x000f280000300800 */
[----:B-1----:R-:W4:Y:S04]  /*8c520*/  LDL.LU R30, [R1+0x9e8] ;  /* 0x0009e800011e7983 */ /* 0x002f280000300800 */
[----:B------:R-:W4:Y:S01]  /*8c530*/  LDL.LU R31, [R1+0x9ec] ;  /* 0x0009ec00011f7983 */ /* 0x000f220000300800 */
[----:B--2---:R-:W-:-:S15]  /*8c540*/  HMMA.16816.F32 R32, R4, R42, R32 ;  /* 0x0000002a0420723c */ /* 0x004fde0000001820 */
[----:B------:R-:W-:-:S08]  /*8c550*/  NOP ;  /* 0x0000000000007918 */ /* 0x000fd00000000000 */
[----:B------:R-:W-:Y:S04]  /*8c560*/  STL.64 [R1+0x5a0], R32 ;  /* 0x0005a02001007387 */ /* 0x000fe80000100a00 */
[----:B------:R0:W-:Y:S04]  /*8c570*/  STL.64 [R1+0x5a8], R34 ;  /* 0x0005a82201007387 */ /* 0x0001e80000100a00 */
[----:B0-----:R-:W4:Y:S04]  /*8c580*/  LDL.LU.64 R34, [R1+0x8938] ;  /* 0x0089380001227983 */ /* 0x001f280000300a00 */
[----:B------:R-:W2:Y:S04]  /*8c590*/  LDL.LU.64 R32, [R1+0x8930] ;  /* 0x0089300001207983 */ /* 0x000ea80000300a00 */
[----:B------:R0:W-:Y:S04]  /*8c5a0*/  STL.64 [R1+0x88d0], R42 ;  /* 0x0088d02a01007387 */ /* 0x0001e80000100a00 */
[----:B------:R-:W2:Y:S04]  /*8c5b0*/  LDL.LU R40, [R1+0x9d0] ;  /* 0x0009d00001287983 */ /* 0x000ea80000300800 */
[----:B------:R-:W2:Y:S04]  /*8c5c0*/  LDL.LU R41, [R1+0x9d4] ;  /* 0x0009d40001297983 */ /* 0x000ea80000300800 */
[----:B0-----:R-:W2:Y:S04]  /*8c5d0*/  LDL.LU R42, [R1+0x9d8] ;  /* 0x0009d800012a7983 */ /* 0x001ea80000300800 */
[----:B------:R-:W2:Y:S04]  /*8c5e0*/  LDL.LU R43, [R1+0x9dc] ;  /* 0x0009dc00012b7983 */ /* 0x000ea80000300800 */
[----:B------:R-:W-:Y:S04]  /*8c5f0*/  STL.64 [R1+0x88e0], R38 ;  /* 0x0088e02601007387 */ /* 0x000fe80000100a00 */
[----:B---3--:R-:W-:Y:S01]  /*8c600*/  STL.64 [R1+0x88d8], R36 ;  /* 0x0088d82401007387 */ /* 0x008fe20000100a00 */
[C---:B----4-:R-:W-:Y:S06]  /*8c610*/  HMMA.16816.F32 R28, R4.reuse, R34, R28 ;  /* 0x00000022041c723c */ /* 0x050fec000000181c */
[C---:B--2---:R-:W-:Y:S06]  /*8c620*/  HMMA.16816.F32 R12, R4.reuse, R32, R12 ;  /* 0x00000020040c723c */ /* 0x044fec000000180c */
[----:B------:R-:W-:-:S15]  /*8c630*/  HMMA.16816.F32 R40, R4, R36, R40 ;  /* 0x000000240428723c */ /* 0x000fde0000001828 */
        /* <DEDUP_REMOVED lines=117> */
[----:B------:R-:W-:Y:S01]  /*8cd90*/  HMMA.16816.F32 R40, R4, R8, R40 ;  /* 0x000000080428723c */ /* 0x000fe20000001828 */
[----:B------:R-:W-:-:S02]  /*8cda0*/  IMAD R29, R29, 0x100, R0 ;  /* 0x000001001d1d7824 */ /* 0x000fc400078e0200 */
[----:B------:R-:W2:Y:S03]  /*8cdb0*/  LDL.LU R0, [R1+0x88e8] ;  /* 0x0088e80001007983 */ /* 0x000ea60000300800 */
        /* <DEDUP_REMOVED lines=10> */
[----:B------:R3:W-:Y:S02]  /*8ce60*/  STL.64 [R1+0x8870], R8 ;  /* 0x0088700801007387 */ /* 0x0007e40000100a00 */
        /* <DEDUP_REMOVED lines=65> */
[----:B0-----:R-:W3:Y:S04]  /*8d280*/  LDL.LU R4, [R1+0x1ca0] ;  /* 0x001ca00001047983 */ /* 0x001ee80000300800 */
        /* <DEDUP_REMOVED lines=20> */
[----:B------:R-:W3:Y:S04]  /*8d3d0*/  LDL.LU.64 R20, [R1+0x88c0] ;  /* 0x0088c00001147983 */ /* 0x000ee80000300a00 */
[----:B------:R-:W-:Y:S04]  /*8d3e0*/  STL.64 [R1+0x8858], R26 ;  /* 0x0088581a01007387 */ /* 0x000fe80000100a00 */
[----:B------:R0:W-:Y:S04]  /*8d3f0*/  STL.64 [R1+0x8850], R24 ;  /* 0x0088501801007387 */ /* 0x0001e80000100a00 */
[----:B0-----:R-:W2:Y:S04]  /*8d400*/  LDL.LU R24, [R1+0xbf0] ;  /* 0x000bf00001187983 */ /* 0x001ea80000300800 */
[----:B------:R-:W2:Y:S04]  /*8d410*/  LDL.LU R25, [R1+0xbf4] ;  /* 0x000bf40001197983 */ /* 0x000ea80000300800 */
[----:B------:R-:W2:Y:S04]  /*8d420*/  LDL.LU R26, [R1+0xbf8] ;  /* 0x000bf800011a7983 */ /* 0x000ea80000300800 */
[----:B------:R-:W2:Y:S01]  /*8d430*/  LDL.LU R27, [R1+0xbfc] ;  /* 0x000bfc00011b7983 */ /* 0x000ea20000300800 */
        /* <DEDUP_REMOVED lines=30> */
[----:B0-----:R-:W2:Y:S04]  /*8d620*/  LDL.LU R16, [R1+0xbd0] ;  /* 0x000bd00001107983 */ /* 0x001ea80000300800 */
[----:B------:R-:W2:Y:S04]  /*8d630*/  LDL.LU R17, [R1+0xbd4] ;  /* 0x000bd40001117983 */ /* 0x000ea80000300800 */
[----:B------:R-:W2:Y:S04]  /*8d640*/  LDL.LU R18, [R1+0xbd8] ;  /* 0x000bd80001127983 */ /* 0x000ea80000300800 */
[----:B------:R-:W2:Y:S01]  /*8d650*/  LDL.LU R19, [R1+0xbdc] ;  /* 0x000bdc0001137983 */ /* 0x000ea20000300800 */
[----:B----4-:R-:W-:-:S15]  /*8d660*/  HMMA.16816.F32 R8, R28, R14, R8 ;  /* 0x0000000e1c08723c */ /* 0x010fde0000001808 */
[----:B------:R-:W-:-:S08]  /*8d670*/  NOP ;  /* 0x0000000000007918 */ /* 0x000fd00000000000 */
[----:B------:R-:W-:Y:S04]  /*8d680*/  STL.64 [R1+0x860], R8 ;  /* 0x0008600801007387 */ /* 0x000fe80000100a00 */
[----:B------:R0:W-:Y:S04]  /*8d690*/  STL.64 [R1+0x868], R10 ;  /* 0x0008680a01007387 */ /* 0x0001e80000100a00 */
[----:B0-----:R-:W4:Y:S04]  /*8d6a0*/  LDL.LU.64 R10, [R1+0x8878] ;  /* 0x00887800010a7983 */ /* 0x001f280000300a00 */
[----:B------:R-:W3:Y:S01]  /*8d6b0*/  LDL.LU.64 R8, [R1+0x8870] ;  /* 0x0088700001087983 */ /* 0x000ee20000300a00 */
[----:B--2---:R-:W-:Y:S03]  /*8d6c0*/  HMMA.16816.F32 R16, R28, R12, R16 ;  /* 0x0000000c1c10723c */ /* 0x004fe60000001810 */
[----:B------:R-:W-:Y:S04]  /*8d6d0*/  STL.64 [R1+0x8848], R14 ;  /* 0x0088480e01007387 */ /* 0x000fe80000100a00 */
[----:B------:R-:W-:Y:S01]  /*8d6e0*/  STL.64 [R1+0x8840], R12 ;  /* 0x0088400c01007387 */ /* 0x000fe20000100a00 */
[----:B------:R-:W-:-:S15]  /*8d6f0*/  IMAD R4, R5, 0x100, R4 ;  /* 0x0000010005047824 */ /* 0x000fde00078e0204 */
[----:B------:R-:W-:Y:S04]  /*8d700*/  STL.64 [R1+0x870], R16 ;  /* 0x0008701001007387 */ /* 0x000fe80000100a00 */
[----:B------:R0:W-:Y:S01]  /*8d710*/  STL.64 [R1+0x878], R18 ;  /* 0x0008781201007387 */ /* 0x0001e20000100a00 */
[----:B------:R-:W-:Y:S02]  /*8d720*/  IMAD R5, R7, 0x100, R6 ;  /* 0x0000010007057824 */ /* 0x000fe400078e0206 */
[----:B------:R-:W-:Y:S02]  /*8d730*/  IMAD R6, R40, 0x100, R61 ;  /* 0x0000010028067824 */ /* 0x000fe400078e023d */
[----:B------:R-:W-:Y:S01]  /*8d740*/  IMAD R7, R60, 0x100, R41 ;  /* 0x000001003c077824 */ /* 0x000fe200078e0229 */
[----:B------:R-:W-:-:S02]  /*8d750*/  F2FP.F16.E5M2.UNPACK_B R4, R4 ;  /* 0x00000004ff04723e */ /* 0x000fc400020004ff */
[----:B------:R-:W-:Y:S02]  /*8d760*/  F2FP.F16.E5M2.UNPACK_B R5, R5 ;  /* 0x00000005ff05723e */ /* 0x000fe400020004ff */
[----:B------:R-:W-:Y:S02]  /*8d770*/  F2FP.F16.E5M2.UNPACK_B R6, R6 ;  /* 0x00000006ff06723e */ /* 0x000fe400020004ff */
[----:B------:R-:W-:Y:S01]  /*8d780*/  F2FP.F16.E5M2.UNPACK_B R7, R7 ;  /* 0x00000007ff07723e */ /* 0x000fe200020004ff */
[C---:B0-----:R-:W-:Y:S06]  /*8d790*/  HMMA.16816.F32 R16, R28.reuse, R38, R48 ;  /* 0x000000261c10723c */ /* 0x041fec0000001830 */
[----:B----4-:R-:W-:-:S15]  /*8d7a0*/  HMMA.16816.F32 R12, R28, R10, R20 ;  /* 0x0000000a1c0c723c */ /* 0x010fde0000001814 */
        /* <DEDUP_REMOVED lines=110> */
[----:B--2---:R-:W-:Y:S03]  /*8de90*/  HMMA.16816.F32 R24, R4, R20, R24 ;  /* 0x000000140418723c */ /* 0x004fe60000001818 */
[----:B------:R-:W-:Y:S04]  /*8dea0*/  STL.64 [R1+0x87a8], R22 ;  /* 0x0087a81601007387 */ /* 0x000fe80000100a00 */
[----:B------:R-:W-:-:S15]  /*8deb0*/  STL.64 [R1+0x87a0], R20 ;  /* 0x0087a01401007387 */ /* 0x000fde0000100a00 */
[----:B------:R-:W-:-:S01]  /*8dec0*/  NOP ;  /* 0x0000000000007918 */ /* 0x000fc20000000000 */
[----:B------:R-:W-:Y:S04]  /*8ded0*/  STL.64 [R1+0x930], R24 ;  /* 0x0009301801007387 */ /* 0x000fe80000100a00 */
[----:B------:R3:W-:Y:S02]  /*8dee0*/  STL.64 [R1+0x938], R26 ;  /* 0x0009381a01007387 */ /* 0x0007e40000100a00 */
[C---:B---3--:R-:W-:Y:S06]  /*8def0*/  HMMA.16816.F32 R24, R4.reuse, R18, R32 ;  /* 0x000000120418723c */ /* 0x048fec0000001820 */
[----:B----4-:R-:W-:Y:S01]  /*8df00*/  HMMA.16816.F32 R20, R4, R16, R36 ;  /* 0x000000100414723c */ /* 0x010fe20000001824 */
        /* <DEDUP_REMOVED lines=15> */
[----:B------:R-:W-:Y:S04]  /*8e000*/  STL.64 [R1+0x970], R16 ;  /* 0x0009701001007387 */ /* 0x000fe80000100a00 */
[----:B------:R-:W-:-:S15]  /*8e010*/  STL.64 [R1+0x978], R18 ;  /* 0x0009781201007387 */ /* 0x000fde0000100a00 */
[----:B------:R-:W-:-:S02]  /*8e020*/  NOP ;  /* 0x0000000000007918 */ /* 0x000fc40000000000 */
[----:B------:R-:W-:Y:S04]  /*8e030*/  STL.64 [R1+0x980], R12 ;  /* 0x0009800c01007387 */ /* 0x000fe80000100a00 */
[----:B------:R0:W-:Y:S02]  /*8e040*/  STL.64 [R1+0x988], R14 ;  /* 0x0009880e01007387 */ /* 0x0001e40000100a00 */
[----:B0-----:R-:W-:Y:S02]  /*8e050*/  HMMA.16816.F32 R12, R4, R8, R56 ;  /* 0x00000008040c723c */ /* 0x001fe40000001838 */
[----:B------:R-:W-:Y:S04]  /*8e060*/  STL.64 [R1+0x87f8], R10 ;  /* 0x0087f80a01007387 */ /* 0x000fe80000100a00 */
[----:B------:R-:W-:-:S15]  /*8e070*/  STL.64 [R1+0x87f0], R8 ;  /* 0x0087f00801007387 */ /* 0x000fde0000100a00 */
[----:B------:R-:W-:-:S02]  /*8e080*/  NOP ;  /* 0x0000000000007918 */ /* 0x000fc40000000000 */
[----:B------:R-:W-:Y:S04]  /*8e090*/  STL.64 [R1+0x990], R12 ;  /* 0x0009900c01007387 */ /* 0x000fe80000100a00 */
[----:B------:R-:W-:Y:S04]  /*8e0a0*/  STL.64 [R1+0x998], R14 ;  /* 0x0009980e01007387 */ /* 0x000fe80000100a00 */
[----:B------:R-:W2:Y:S04]  /*8e0b0*/  LDL.LU R56, [R1+0xde0] ;  /* 0x000de00001387983 */ /* 0x000ea80000300800 */
[----:B------:R-:W2:Y:S04]  /*8e0c0*/  LDL.LU R57, [R1+0xde4] ;  /* 0x000de40001397983 */ /* 0x000ea80000300800 */
[----:B------:R-:W3:Y:S04]  /*8e0d0*/  LDL.LU R58, [R1+0xde8] ;  /* 0x000de800013a7983 */ /* 0x000ee80000300800 */
[----:B------:R-:W3:Y:S01]  /*8e0e0*/  LDL.LU R59, [R1+0xdec] ;  /* 0x000dec00013b7983 */ /* 0x000ee20000300800 */
[----:B------:R-:W-:-:S02]  /*8e0f0*/  IMAD R28, R49, 0x100, R48 ;  /* 0x00000100311c7824 */ /* 0x000fc400078e0230 */
[----:B------:R-:W-:Y:S01]  /*8e100*/  IMAD R29, R51, 0x100, R50 ;  /* 0x00000100331d7824 */ /* 0x000fe200078e0232 */
        /* <DEDUP_REMOVED lines=42> */
[----:B------:R-:W-:-:S03]  /*8e3b0*/  IMAD R30, R40, 0x100, R61 ;  /* 0x00000100281e7824 */ /* 0x000fc600078e023d */
[----:B------:R-:W3:Y:S04]  /*8e3c0*/  LDL.LU R52, [R1+0x1ce0] ;  /* 0x001ce00001347983 */ /* 0x000ee80000300800 */
[----:B------:R-:W3:Y:S01]  /*8e3d0*/  LDL.LU R53, [R1+0x1cdc] ;  /* 0x001cdc0001357983 */ /* 0x000ee20000300800 */
[----:B------:R-:W-:-:S03]  /*8e3e0*/  IMAD R31, R60, 0x100, R41 ;  /* 0x000001003c1f7824 */ /* 0x000fc600078e0229 */
        /* <DEDUP_REMOVED lines=10> */
[----:B0-----:R-:W3:Y:S04]  /*8e490*/  LDL.LU.64 R38, [R1+0x8818] ;  /* 0x0088180001267983 */ /* 0x001ee80000300a00 */
[----:B------:R-:W2:Y:S01]  /*8e4a0*/  LDL.LU.64 R36, [R1+0x8810] ;  /* 0x0088100001247983 */ /* 0x000ea20000300a00 */
[----:B------:R-:W-:-:S02]  /*8e4b0*/  F2FP.F16.E5M2.UNPACK_B R28, R28 ;  /* 0x0000001cff1c723e */ /* 0x000fc400020004ff */
[----:B------:R-:W-:Y:S02]  /*8e4c0*/  F2FP.F16.E5M2.UNPACK_B R29, R29 ;  /* 0x0000001dff1d723e */ /* 0x000fe400020004ff */
[----:B------:R-:W-:Y:S02]  /*8e4d0*/  F2FP.F16.E5M2.UNPACK_B R30, R30 ;  /* 0x0000001eff1e723e */ /* 0x000fe400020004ff */
[----:B------:R-:W-:-:S07]  /*8e4e0*/  F2FP.F16.E5M2.UNPACK_B R31, R31 ;  /* 0x0000001fff1f723e */ /* 0x000fce00020004ff */
[----:B----4-:R-:W-:Y:S06]  /*8e4f0*/  HMMA.16816.F32 R8, R28, R42, R8 ;  /* 0x0000002a1c08723c */ /* 0x010fec0000001808 */
[----:B---3--:R-:W-:Y:S01]  /*8e500*/  HMMA.16816.F32 R4, R4, R38, R56 ;  /* 0x000000260404723c */ /* 0x008fe20000001838 */
[----:B------:R-:W3:Y:S04]  /*8e510*/  LDL.LU.64 R58, [R1+0x8808] ;  /* 0x00880800013a7983 */ /* 0x000ee80000300a00 */
[----:B------:R-:W3:Y:S01]  /*8e520*/  LDL.LU.64 R56, [R1+0x8800] ;  /* 0x0088000001387983 */ /* 0x000ee20000300a00 */
[----:B--2---:R-:W-:-:S15]  /*8e530*/  HMMA.16816.F32 R32, R28, R36, R32 ;  /* 0x000000241c20723c */ /* 0x004fde0000001820 */
[----:B------:R-:W-:-:S02]  /*8e540*/  NOP ;  /* 0x0000000000007918 */ /* 0x000fc40000000000 */
[----:B------:R0:W-:Y:S04]  /*8e550*/  STL.64 [R1+0x9a0], R4 ;  /* 0x0009a00401007387 */ /* 0x0001e80000100a00 */
[----:B------:R1:W-:Y:S04]  /*8e560*/  STL.64 [R1+0x9a8], R6 ;  /* 0x0009a80601007387 */ /* 0x0003e80000100a00 */
[----:B0-----:R-:W2:Y:S04]  /*8e570*/  LDL.LU R4, [R1+0xdb0] ;  /* 0x000db00001047983 */ /* 0x001ea80000300800 */
[----:B------:R-:W2:Y:S04]  /*8e580*/  LDL.LU R5, [R1+0xdb4] ;  /* 0x000db40001057983 */ /* 0x000ea80000300800 */
[----:B-1----:R-:W2:Y:S04]  /*8e590*/  LDL.LU R6, [R1+0xdb8] ;  /* 0x000db80001067983 */ /* 0x002ea80000300800 */
[----:B------:R-:W2:Y:S04]  /*8e5a0*/  LDL.LU R7, [R1+0xdbc] ;  /* 0x000dbc0001077983 */ /* 0x000ea80000300800 */
        /* <DEDUP_REMOVED lines=49> */
[----:B---3--:R-:W-:-:S15]  /*8e8c0*/  HMMA.16816.F32 R24, R28, R22, R24 ;  /* 0x000000161c18723c */ /* 0x008fde0000001818 */
        /* <DEDUP_REMOVED lines=48> */
[----:B-1----:R-:W4:Y:S04]  /*8ebd0*/  LDL.LU R48, [R1+0xdf0] ;  /* 0x000df00001307983 */ /* 0x002f280000300800 */
        /* <DEDUP_REMOVED lines=42> */
[----:B------:R-:W2:Y:S04]  /*8ee80*/  LDL.LU.64 R48, [R1+0x8790] ;  /* 0x0087900001307983 */ /* 0x000ea80000300a00 */
[----:B------:R-:W-:Y:S04]  /*8ee90*/  STL.64 [R1+0xab0], R36 ;  /* 0x000ab02401007387 */ /* 0x000fe80000100a00 */
[----:B------:R0:W-:Y:S04]  /*8eea0*/  STL.64 [R1+0xab8], R38 ;  /* 0x000ab82601007387 */ /* 0x0001e80000100a00 */
[----:B0-----:R-:W4:Y:S04]  /*8eeb0*/  LDL.LU.64 R38, [R1+0x8788] ;  /* 0x0087880001267983 */ /* 0x001f280000300a00 */
[----:B------:R-:W2:Y:S01]  /*8eec0*/  LDL.LU.64 R36, [R1+0x8780] ;  /* 0x0087800001247983 */ /* 0x000ea20000300a00 */
[----:B------:R-:W-:Y:S01]  /*8eed0*/  IMAD R6, R40, 0x100, R61 ;  /* 0x0000010028067824 */ /* 0x000fe200078e023d */
[----:B------:R-:W-:-:S02]  /*8eee0*/  F2FP.F16.E5M2.UNPACK_B R4, R4 ;  /* 0x00000004ff04723e */ /* 0x000fc400020004ff */
[----:B------:R-:W-:Y:S02]  /*8eef0*/  F2FP.F16.E5M2.UNPACK_B R5, R5 ;  /* 0x00000005ff05723e */ /* 0x000fe400020004ff */
[----:B------:R-:W-:Y:S02]  /*8ef00*/  F2FP.F16.E5M2.UNPACK_B R6, R6 ;  /* 0x00000006ff06723e */ /* 0x000fe400020004ff */
[----:B------:R-:W-:-:S07]  /*8ef10*/  F2FP.F16.E5M2.UNPACK_B R7, R7 ;  /* 0x00000007ff07723e */ /* 0x000fce00020004ff */
[----:B---3--:R-:W-:Y:S06]  /*8ef20*/  HMMA.16816.F32 R12, R4, R42, R12 ;  /* 0x0000002a040c723c */ /* 0x008fec000000180c */
[----:B----4-:R-:W-:Y:S01]  /*8ef30*/  HMMA.16816.F32 R28, R28, R38, R56 ;  /* 0x000000261c1c723c */ /* 0x010fe20000001838 */
        /* <DEDUP_REMOVED lines=12> */
[----:B0-----:R-:W4:Y:S04]  /*8f000*/  LDL.LU.64 R14, [R1+0x8768] ;  /* 0x00876800010e7983 */ /* 0x001f280000300a00 */
[----:B------:R-:W3:Y:S04]  /*8f010*/  LDL.LU.64 R12, [R1+0x8760] ;  /* 0x00876000010c7983 */ /* 0x000ee80000300a00 */
[----:B------:R-:W-:Y:S04]  /*8f020*/  STL.64 [R1+0x86e0], R42 ;  /* 0x0086e02a01007387 */ /* 0x000fe80000100a00 */
[----:B------:R-:W-:Y:S04]  /*8f030*/  STL.64 [R1+0xae0], R32 ;  /* 0x000ae02001007387 */ /* 0x000fe80000100a00 */
[----:B------:R0:W-:Y:S04]  /*8f040*/  STL.64 [R1+0xae8], R34 ;  /* 0x000ae82201007387 */ /* 0x0001e80000100a00 */
[----:B0-----:R-:W2:Y:S04]  /*8f050*/  LDL.LU.64 R34, [R1+0x8758] ;  /* 0x0087580001227983 */ /* 0x001ea80000300a00 */
[----:B------:R-:W4:Y:S04]  /*8f060*/  LDL.LU.64 R32, [R1+0x8750] ;  /* 0x0087500001207983 */ /* 0x000f280000300a00 */
[----:B------:R-:W-:Y:S04]  /*8f070*/  STL.64 [R1+0x86f0], R38 ;  /* 0x0086f02601007387 */ /* 0x000fe80000100a00 */
[----:B------:R0:W-:Y:S04]  /*8f080*/  STL.64 [R1+0x86e8], R36 ;  /* 0x0086e82401007387 */ /* 0x0001e80000100a00 */
[----:B0-----:R-:W3:Y:S04]  /*8f090*/  LDL.LU R36, [R1+0xe80] ;  /* 0x000e800001247983 */ /* 0x001ee80000300800 */
        /* <DEDUP_REMOVED lines=52> */
[----:B------:R-:W-:Y:S01]  /*8f3e0*/  STL.64 [R1+0x8710], R14 ;  /* 0x0087100e01007387 */ /* 0x000fe20000100a00 */
[----:B------:R-:W-:-:S15]  /*8f3f0*/  IMAD R28, R60, 0x100, R41 ;  /* 0x000001003c1c7824 */ /* 0x000fde00078e0229 */
[----:B------:R-:W-:-:S01]  /*8f400*/  NOP ;  /* 0x0000000000007918 */ /* 0x000fc20000000000 */
[----:B------:R-:W-:Y:S04]  /*8f410*/  STL.64 [R1+0xc10], R20 ;  /* 0x000c101401007387 */ /* 0x000fe80000100a00 */
[----:B------:R-:W-:Y:S04]  /*8f420*/  STL.64 [R1+0xc18], R22 ;  /* 0x000c181601007387 */ /* 0x000fe80000100a00 */
[----:B------:R0:W-:Y:S04]  /*8f430*/  STL.64 [R1+0x8708], R12 ;  /* 0x0087080c01007387 */ /* 0x0001e80000100a00 */
[----:B------:R1:W-:Y:S04]  /*8f440*/  STL.64 [R1+0xca0], R16 ;  /* 0x000ca01001007387 */ /* 0x0003e80000100a00 */
[----:B------:R2:W-:Y:S04]  /*8f450*/  STL.64 [R1+0xca8], R18 ;  /* 0x000ca81201007387 */ /* 0x0005e80000100a00 */
        /* <DEDUP_REMOVED lines=21> */
[----:B-1----:R-:W3:Y:S04]  /*8f5b0*/  LDL.LU R16, [R1+0xef0] ;  /* 0x000ef00001107983 */ /* 0x002ee80000300800 */
[----:B------:R-:W3:Y:S04]  /*8f5c0*/  LDL.LU R17, [R1+0xef4] ;  /* 0x000ef40001117983 */ /* 0x000ee80000300800 */
[----:B--2---:R-:W2:Y:S04]  /*8f5d0*/  LDL.LU R18, [R1+0xef8] ;  /* 0x000ef80001127983 */ /* 0x004ea80000300800 */
        /* <DEDUP_REMOVED lines=24> */
[----:B------:R-:W2:Y:S01]  /*8f760*/  LDL.LU R59, [R1+0x100c] ;  /* 0x00100c00013b7983 */ /* 0x000ea20000300800 */
[----:B----4-:R-:W-:Y:S01]  /*8f770*/  HMMA.16816.F32 R12, R4, R10, R12 ;  /* 0x0000000a040c723c */ /* 0x010fe2000000180c */
[----:B---3--:R-:W-:-:S02]  /*8f780*/  IMAD R29, R29, 0x100, R60 ;  /* 0x000001001d1d7824 */ /* 0x008fc400078e023c */
[----:B------:R-:W3:Y:S03]  /*8f790*/  LDL.LU R60, [R1+0x8718] ;  /* 0x00871800013c7983 */ /* 0x000ee60000300800 */
[----:B--2---:R-:W-:-:S15]  /*8f7a0*/  HMMA.16816.F32 R16, R4, R8, R16 ;  /* 0x000000080410723c */ /* 0x004fde0000001810 */
[----:B------:R-:W-:-:S02]  /*8f7b0*/  NOP ;  /* 0x0000000000007918 */ /* 0x000fc40000000000 */
[----:B------:R-:W-:Y:S01]  /*8f7c0*/  STL.64 [R1+0xcc0], R12 ;  /* 0x000cc00c01007387 */ /* 0x000fe20000100a00 */
[C---:B------:R-:W-:Y:S03]  /*8f7d0*/  HMMA.16816.F32 R36, R4.reuse, R2, R36 ;  /* 0x000000020424723c */ /* 0x040fe60000001824 */
[----:B------:R0:W-:Y:S04]  /*8f7e0*/  STL.64 [R1+0xcc8], R14 ;  /* 0x000cc80e01007387 */ /* 0x0001e80000100a00 */
[----:B0-----:R-:W2:Y:S04]  /*8f7f0*/  LDL.LU.64 R14, [R1+0x8710] ;  /* 0x00871000010e7983 */ /* 0x001ea80000300a00 */
[----:B------:R-:W4:Y:S04]  /*8f800*/  LDL.LU.64 R12, [R1+0x8708] ;  /* 0x00870800010c7983 */ /* 0x000f280000300a00 */
[----:B------:R0:W-:Y:S04]  /*8f810*/  STL [R1+0x8684], R11 ;  /* 0x0086840b01007387 */ /* 0x0001e80000100800 */
[----:B0-----:R-:W3:Y:S04]  /*8f820*/  LDL.LU R11, [R1+0x1d10] ;  /* 0x001d1000010b7983 */ /* 0x001ee80000300800 */
        /* <DEDUP_REMOVED lines=8> */
[----:B------:R-:W-:Y:S01]  /*8f8b0*/  IMAD R31, R61, 0x100, R31 ;  /* 0x000001003d1f7824 */ /* 0x000fe200078e021f */
[----:B------:R-:W-:Y:S01]  /*8f8c0*/  F2FP.F16.E5M2.UNPACK_B R28, R28 ;  /* 0x0000001cff1c723e */ /* 0x000fe200020004ff */
[----:B---3--:R-:W-:Y:S01]  /*8f8d0*/  HMMA.16816.F32 R4, R4, R38, R40 ;  /* 0x000000260404723c */ /* 0x008fe20000001828 */
[----:B------:R-:W3:Y:S01]  /*8f8e0*/  LDL.LU.64 R42, [R1+0x86e0] ;  /* 0x0086e000012a7983 */ /* 0x000ee20000300a00 */
[----:B------:R-:W-:Y:S01]  /*8f8f0*/  IMAD R30, R30, 0x100, R11 ;  /* 0x000001001e1e7824 */ /* 0x000fe200078e020b */
[----:B------:R-:W-:-:S02]  /*8f900*/  F2FP.F16.E5M2.UNPACK_B R29, R29 ;  /* 0x0000001dff1d723e */ /* 0x000fc400020004ff */
[----:B------:R-:W-:Y:S02]  /*8f910*/  F2FP.F16.E5M2.UNPACK_B R31, R31 ;  /* 0x0000001fff1f723e */ /* 0x000fe400020004ff */
[----:B------:R-:W-:-:S07]  /*8f920*/  F2FP.F16.E5M2.UNPACK_B R30, R30 ;  /* 0x0000001eff1e723e */ /* 0x000fce00020004ff */
[C---:B--2---:R-:W-:Y:S09]  /*8f930*/  HMMA.16816.F32 R32, R28.reuse, R36, R32 ;  /* 0x000000241c20723c */ /* 0x044ff20000001820 */
[----:B------:R0:W-:Y:S04]  /*8f940*/  STL.64 [R1+0xcf0], R4 ;  /* 0x000cf00401007387 */ /* 0x0001e80000100a00 */
[----:B------:R1:W-:Y:S04]  /*8f950*/  STL.64 [R1+0xcf8], R6 ;  /* 0x000cf80601007387 */ /* 0x0003e80000100a00 */
[----:B0-----:R-:W2:Y:S04]  /*8f960*/  LDL.LU R4, [R1+0xf70] ;  /* 0x000f700001047983 */ /* 0x001ea80000300800 */
[----:B------:R-:W2:Y:S04]  /*8f970*/  LDL.LU R5, [R1+0xf74] ;  /* 0x000f740001057983 */ /* 0x000ea80000300800 */
[----:B-1----:R-:W2:Y:S04]  /*8f980*/  LDL.LU R6, [R1+0xf78] ;  /* 0x000f780001067983 */ /* 0x002ea80000300800 */
[----:B------:R-:W2:Y:S01]  /*8f990*/  LDL.LU R7, [R1+0xf7c] ;  /* 0x000f7c0001077983 */ /* 0x000ea20000300800 */
[----:B---3--:R-:W-:-:S15]  /*8f9a0*/  HMMA.16816.F32 R20, R28, R42, R20 ;  /* 0x0000002a1c14723c */ /* 0x008fde0000001814 */
[----:B------:R-:W-:-:S08]  /*8f9b0*/  NOP ;  /* 0x0000000000007918 */ /* 0x000fd00000000000 */
[----:B------:R-:W-:Y:S04]  /*8f9c0*/  STL.64 [R1+0xd20], R20 ;  /* 0x000d201401007387 */ /* 0x000fe80000100a00 */
[----:B------:R0:W-:Y:S04]  /*8f9d0*/  STL.64 [R1+0xd28], R22 ;  /* 0x000d281601007387 */ /* 0x0001e80000100a00 */
[----:B0-----:R-:W3:Y:S04]  /*8f9e0*/  LDL.LU.64 R22, [R1+0x86d8] ;  /* 0x0086d80001167983 */ /* 0x001ee80000300a00 */
        /* <DEDUP_REMOVED lines=12> */
[----:B0-----:R-:W4:Y:S04]  /*8fab0*/  LDL.LU R36, [R1+0xf50] ;  /* 0x000f500001247983 */ /* 0x001f280000300800 */
[----:B------:R-:W4:Y:S04]  /*8fac0*/  LDL.LU R37, [R1+0xf54] ;  /* 0x000f540001257983 */ /* 0x000f280000300800 */
[----:B------:R-:W4:Y:S04]  /*8fad0*/  LDL.LU R38, [R1+0xf58] ;  /* 0x000f580001267983 */ /* 0x000f280000300800 */
[----:B------:R-:W4:Y:S01]  /*8fae0*/  LDL.LU R39, [R1+0xf5c] ;  /* 0x000f5c0001277983 */ /* 0x000f220000300800 */
[----:B---3--:R-:W-:-:S15]  /*8faf0*/  HMMA.16816.F32 R24, R28, R34, R24 ;  /* 0x000000221c18723c */ /* 0x008fde0000001818 */
[----:B------:R-:W-:-:S08]  /*8fb00*/  NOP ;  /* 0x0000000000007918 */ /* 0x000fd00000000000 */
[----:B------:R-:W-:Y:S04]  /*8fb10*/  STL.64 [R1+0xd70], R24 ;  /* 0x000d701801007387 */ /* 0x000fe80000100a00 */
[----:B------:R0:W-:Y:S04]  /*8fb20*/  STL.64 [R1+0xd78], R26 ;  /* 0x000d781a01007387 */ /* 0x0001e80000100a00 */
[----:B0-----:R-:W2:Y:S04]  /*8fb30*/  LDL.LU.64 R26, [R1+0x86b8] ;  /* 0x0086b800011a7983 */ /* 0x001ea80000300a00 */
[----:B------:R-:W3:Y:S01]  /*8fb40*/  LDL.LU.64 R24, [R1+0x86b0] ;  /* 0x0086b00001187983 */ /* 0x000ee20000300a00 */
[----:B----4-:R-:W-:Y:S03]  /*8fb50*/  HMMA.16816.F32 R36, R28, R32, R36 ;  /* 0x000000201c24723c */ /* 0x010fe60000001824 */
[----:B------:R-:W-:Y:S04]  /*8fb60*/  STL.64 [R1+0x8630], R34 ;  /* 0x0086302201007387 */ /* 0x000fe80000100a00 */
[----:B------:R2:W-:-:S15]  /*8fb70*/  STL.64 [R1+0x8628], R32 ;  /* 0x0086282001007387 */ /* 0x0005de0000100a00 */
[----:B------:R-:W-:-:S01]  /*8fb80*/  NOP ;  /* 0x0000000000007918 */ /* 0x000fc20000000000 */
[----:B------:R-:W-:Y:S04]  /*8fb90*/  STL.64 [R1+0xd80], R36 ;  /* 0x000d802401007387 */ /* 0x000fe80000100a00 */
[----:B------:R-:W-:Y:S01]  /*8fba0*/  STL.64 [R1+0xd88], R38 ;  /* 0x000d882601007387 */ /* 0x000fe20000100a00 */
[C---:B--2---:R-:W-:Y:S06]  /*8fbb0*/  HMMA.16816.F32 R32, R28.reuse, R26, R40 ;  /* 0x0000001a1c20723c */ /* 0x044fec0000001828 */
[----:B---3--:R-:W-:Y:S01]  /*8fbc0*/  HMMA.16816.F32 R4, R28, R24, R4 ;  /* 0x000000181c04723c */ /* 0x008fe20000001804 */
        /* <DEDUP_REMOVED lines=8> */
[----:B-1----:R-:W-:Y:S01]  /*8fc50*/  HMMA.16816.F32 R4, R28, R20, R48 ;  /* 0x000000141c04723c */ /* 0x002fe20000001830 */
        /* <DEDUP_REMOVED lines=9> */
[----:B------:R-:W-:Y:S01]  /*8fcf0*/  STL.64 [R1+0x8678], R18 ;  /* 0x0086781201007387 */ /* 0x000fe20000100a00 */
[----:B------:R-:W-:-:S02]  /*8fd00*/  IMAD.MOV.U32 R50, RZ, RZ, R60 ;  /* 0x000000ffff327224 */ /* 0x000fc400078e003c */
[----:B------:R-:W-:-:S13]  /*8fd10*/  IMAD.MOV.U32 R51, RZ, RZ, R0 ;  /* 0x000000ffff337224 */ /* 0x000fda00078e0000 */
[----:B------:R-:W-:Y:S04]  /*8fd20*/  STL.64 [R1+0xe10], R20 ;  /* 0x000e101401007387 */ /* 0x000fe80000100a00 */
[----:B------:R-:W-:Y:S04]  /*8fd30*/  STL.64 [R1+0xe18], R22 ;  /* 0x000e181601007387 */ /* 0x000fe80000100a00 */
[----:B------:R0:W-:Y:S04]  /*8fd40*/  STL.64 [R1+0x8670], R16 ;  /* 0x0086701001007387 */ /* 0x0001e80000100a00 */
[----:B------:R-:W-:Y:S04]  /*8fd50*/  STL.64 [R1+0xe20], R4 ;  /* 0x000e200401007387 */ /* 0x000fe80000100a00 */
[----:B------:R-:W-:Y:S04]  /*8fd60*/  STL.64 [R1+0xe28], R6 ;  /* 0x000e280601007387 */ /* 0x000fe80000100a00 */
[----:B------:R-:W2:Y:S04]  /*8fd70*/  LDL.LU R48, [R1+0x1150] ;  /* 0x0011500001307983 */ /* 0x000ea80000300800 */
[----:B------:R-:W2:Y:S04]  /*8fd80*/  LDL.LU R49, [R1+0x1154] ;  /* 0x0011540001317983 */ /* 0x000ea80000300800 */
[----:B------:R-:W3:Y:S04]  /*8fd90*/  LDL.LU R60, [R1+0x86ac] ;  /* 0x0086ac00013c7983 */ /* 0x000ee80000300800 */
[----:B------:R-:W4:Y:S04]  /*8fda0*/  LDL.LU R0, [R1+0x86a8] ;  /* 0x0086a80001007983 */ /* 0x000f280000300800 */
[----:B------:R-:W-:Y:S04]  /*8fdb0*/  STL.64 [R1+0x8690], R50 ;  /* 0x0086903201007387 */ /* 0x000fe80000100a00 */
[----:B--2---:R1:W-:Y:S04]  /*8fdc0*/  STL.64 [R1+0x8688], R48 ;  /* 0x0086883001007387 */ /* 0x0043e80000100a00 */
[----:B------:R-:W2:Y:S01]  /*8fdd0*/  LDL.LU R44, [R1+0x1160] ;  /* 0x00116000012c7983 */ /* 0x000ea20000300800 */
[----:B---3--:R-:W-:-:S03]  /*8fde0*/  IMAD.MOV.U32 R57, RZ, RZ, R60 ;  /* 0x000000ffff397224 */ /* 0x008fc600078e003c */
[----:B------:R-:W2:Y:S01]  /*8fdf0*/  LDL.LU R45, [R1+0x1164] ;  /* 0x00116400012d7983 */ /* 0x000ea20000300800 */
[----:B----4-:R-:W-:-:S03]  /*8fe00*/  IMAD.MOV.U32 R56, RZ, RZ, R0 ;  /* 0x000000ffff387224 */ /* 0x010fc600078e0000 */
[----:B------:R-:W2:Y:S04]  /*8fe10*/  LDL.LU R46, [R1+0x1168] ;  /* 0x00116800012e7983 */ /* 0x000ea80000300800 */
[----:B------:R-:W2:Y:S04]  /*8fe20*/  LDL.LU R47, [R1+0x116c] ;  /* 0x00116c00012f7983 */ /* 0x000ea80000300800 */
[----:B------:R-:W3:Y:S04]  /*8fe30*/  LDL.LU R0, [R1+0x86a4] ;  /* 0x0086a40001007983 */ /* 0x000ee80000300800 */
[----:B------:R-:W4:Y:S04]  /*8fe40*/  LDL.LU R60, [R1+0x86a0] ;  /* 0x0086a000013c7983 */ /* 0x000f280000300800 */
[----:B------:R-:W2:Y:S04]  /*8fe50*/  LDL.LU R58, [R1+0x1188] ;  /* 0x00118800013a7983 */ /* 0x000ea80000300800 */
[----:B------:R-:W2:Y:S04]  /*8fe60*/  LDL.LU R59, [R1+0x118c] ;  /* 0x00118c00013b7983 */ /* 0x000ea80000300800 */
[----:B0-----:R-:W2:Y:S04]  /*8fe70*/  LDL.LU R16, [R1+0x10c0] ;  /* 0x0010c00001107983 */ /* 0x001ea80000300800 */
[----:B------:R-:W2:Y:S01]  /*8fe80*/  LDL.LU R17, [R1+0x10c4] ;  /* 0x0010c40001117983 */ /* 0x000ea20000300800 */
[----:B---3--:R-:W-:-:S03]  /*8fe90*/  IMAD.MOV.U32 R18, RZ, RZ, R0 ;  /* 0x000000ffff127224 */ /* 0x008fc600078e0000 */
[----:B------:R-:W3:Y:S01]  /*8fea0*/  LDL.LU R0, [R1+0x869c] ;  /* 0x00869c0001007983 */ /* 0x000ee20000300800 */
[----:B----4-:R-:W-:-:S03]  /*8feb0*/  IMAD.MOV.U32 R19, RZ, RZ, R60 ;  /* 0x000000ffff137224 */ /* 0x010fc600078e003c */
[----:B------:R-:W4:Y:S04]  /*8fec0*/  LDL.LU R60, [R1+0x8698] ;  /* 0x00869800013c7983 */ /* 0x000f280000300800 */
[----:B------:R-:W2:Y:S04]  /*8fed0*/  LDL.LU R32, [R1+0x1070] ;  /* 0x0010700001207983 */ /* 0x000ea80000300800 */
[----:B------:R-:W2:Y:S04]  /*8fee0*/  LDL.LU R33, [R1+0x1074] ;  /* 0x0010740001217983 */ /* 0x000ea80000300800 */
[----:B------:R-:W2:Y:S04]  /*8fef0*/  LDL.LU R34, [R1+0x1078] ;  /* 0x0010780001227983 */ /* 0x000ea80000300800 */
[----:B------:R-:W2:Y:S04]  /*8ff00*/  LDL.LU R35, [R1+0x107c] ;  /* 0x00107c0001237983 */ /* 0x000ea80000300800 */
[----:B-1----:R-:W2:Y:S04]  /*8ff10*/  LDL.LU R48, [R1+0x10b0] ;  /* 0x0010b00001307983 */ /* 0x002ea80000300800 */
[----:B------:R-:W2:Y:S04]  /*8ff20*/  LDL.LU R49, [R1+0x10b4] ;  /* 0x0010b40001317983 */ /* 0x000ea80000300800 */
[----:B------:R-:W2:Y:S04]  /*8ff30*/  LDL.LU R11, [R1+0x1d20] ;  /* 0x001d2000010b7983 */ /* 0x000ea80000300800 */
[----:B------:R-:W2:Y:S04]  /*8ff40*/  LDL.LU R4, [R1+0x1d1c] ;  /* 0x001d1c0001047983 */ /* 0x000ea80000300800 */
[----:B------:R-:W2:Y:S04]  /*8ff50*/  LDL.LU R61, [R1+0x1d28] ;  /* 0x001d2800013d7983 */ /* 0x000ea80000300800 */
[----:B------:R-:W2:Y:S04]  /*8ff60*/  LDL.LU R5, [R1+0x1d24] ;  /* 0x001d240001057983 */ /* 0x000ea80000300800 */
[----:B------:R-:W2:Y:S04]  /*8ff70*/  LDL.LU R6, [R1+0x1d30] ;  /* 0x001d300001067983 */ /* 0x000ea80000300800 */
[----:B------:R-:W2:Y:S01]  /*8ff80*/  LDL.LU R7, [R1+0x1d2c] ;  /* 0x001d2c0001077983 */ /* 0x000ea20000300800 */
[----:B---3--:R-:W-:-:S03]  /*8ff90*/  IMAD.MOV.U32 R51, RZ, RZ, R0 ;  /* 0x000000ffff337224 */ /* 0x008fc600078e0000 */
[----:B------:R-:W3:Y:S01]  /*8ffa0*/  LDL.LU R0, [R1+0x1d38] ;  /* 0x001d380001007983 */ /* 0x000ee20000300800 */
[----:B----4-:R-:W-:-:S03]  /*8ffb0*/  IMAD.MOV.U32 R50, RZ, RZ, R60 ;  /* 0x000000ffff327224 */ /* 0x010fc600078e003c */
[----:B------:R-:W3:Y:S04]  /*8ffc0*/  LDL.LU R60, [R1+0x1d34] ;  /* 0x001d3400013c7983 */ /* 0x000ee80000300800 */
[----:B------:R-:W4:Y:S04]  /*8ffd0*/  LDL.LU R20, [R1+0x10d0] ;  /* 0x0010d00001147983 */ /* 0x000f280000300800 */
[----:B------:R-:W4:Y:S04]  /*8ffe0*/  LDL.LU R21, [R1+0x10d4] ;  /* 0x0010d40001157983 */ /* 0x000f280000300800 */
[----:B------:R-:W4:Y:S01]  /*8fff0*/  LDL.LU R22, [R1+0x10d8] ;  /* 0x0010d80001167983 */ /* 0x000f220000300800 */
[C---:B--2---:R-:W-:Y:S03]  /*90000*/  HMMA.16816.F32 R32, R28.reuse, R14, R32 ;  /* 0x0000000e1c20723c */ /* 0x044fe60000001820 */
[----:B------:R-:W4:Y:S04]  /*90010*/  LDL.LU R23, [R1+0x10dc] ;  /* 0x0010dc0001177983 */ /* 0x000f280000300800 */
[----:B------:R-:W2:Y:S01]  /*90020*/  LDL.LU R40, [R1+0x11d0] ;  /* 0x0011d00001287983 */ /* 0x000ea20000300800 */
[----:B------:R-:W-:Y:S03]  /*90030*/  HMMA.16816.F32 R48, R28, R12, R48 ;  /* 0x0000000c1c30723c */ /* 0x000fe60000001830 */
        /* <DEDUP_REMOVED lines=15> */
[----:B------:R0:W-:Y:S04]  /*90130*/  STL.64 [R1+0xe50], R32 ;  /* 0x000e502001007387 */ /* 0x0001e80000100a00 */
[----:B------:R1:W-:Y:S01]  /*90140*/  STL.64 [R1+0xe58], R34 ;  /* 0x000e582201007387 */ /* 0x0003e20000100a00 */
[----:B------:R-:W-:-:S03]  /*90150*/  IMAD R4, R4, 0x100, R11 ;  /* 0x0000010004047824 */ /* 0x000fc600078e020b */
[----:B0-----:R-:W2:Y:S04]  /*90160*/  LDL.LU R32, [R1+0x11b0] ;  /* 0x0011b00001207983 */ /* 0x001ea80000300800 */
[----:B------:R-:W2:Y:S04]  /*90170*/  LDL.LU R33, [R1+0x11b4] ;  /* 0x0011b40001217983 */ /* 0x000ea80000300800 */
[----:B-1----:R-:W2:Y:S04]  /*90180*/  LDL.LU R34, [R1+0x11b8] ;  /* 0x0011b80001227983 */ /* 0x002ea80000300800 */
[----:B------:R-:W2:Y:S04]  /*90190*/  LDL.LU R35, [R1+0x11bc] ;  /* 0x0011bc0001237983 */ /* 0x000ea80000300800 */
[----:B------:R-:W-:Y:S04]  /*901a0*/  STL.64 [R1+0xe60], R48 ;  /* 0x000e603001007387 */ /* 0x000fe80000100a00 */
[----:B------:R0:W-:Y:S04]  /*901b0*/  STL.64 [R1+0xe68], R50 ;  /* 0x000e683201007387 */ /* 0x0001e80000100a00 */
[----:B0-----:R-:W2:Y:S04]  /*901c0*/  LDL.LU.64 R50, [R1+0x8690] ;  /* 0x0086900001327983 */ /* 0x001ea80000300a00 */
[----:B------:R-:W2:Y:S04]  /*901d0*/  LDL.LU.64 R48, [R1+0x8688] ;  /* 0x0086880001307983 */ /* 0x000ea80000300a00 */
[----:B------:R-:W2:Y:S01]  /*901e0*/  LDL.LU R11, [R1+0x8684] ;  /* 0x00868400010b7983 */ /* 0x000ea20000300800 */
[----:B------:R-:W-:-:S03]  /*901f0*/  IMAD R5, R5, 0x100, R61 ;  /* 0x0000010005057824 */ /* 0x000fc600078e023d */
[----:B------:R-:W2:Y:S01]  /*90200*/  LDL.LU R61, [R1+0x8680] ;  /* 0x00868000013d7983 */ /* 0x000ea20000300800 */
[----:B------:R-:W-:Y:S01]  /*90210*/  IMAD R6, R7, 0x100, R6 ;  /* 0x0000010007067824 */ /* 0x000fe200078e0206 */
[----:B----4-:R-:W-:Y:S01]  /*90220*/  HMMA.16816.F32 R20, R28, R8, R20 ;  /* 0x000000081c14723c */ /* 0x010fe20000001814 */
[----:B---3--:R-:W-:-:S05]  /*90230*/  IMAD R7, R60, 0x100, R0 ;  /* 0x000001003c077824 */ /* 0x008fca00078e0200 */
[C---:B--2---:R-:W-:Y:S06]  /*90240*/  HMMA.16816.F32 R36, R28.reuse, R2, R36 ;  /* 0x000000021c24723c */ /* 0x044fec0000001824 */
[----:B------:R-:W-:-:S15]  /*90250*/  HMMA.16816.F32 R16, R28, R10, R16 ;  /* 0x0000000a1c10723c */ /* 0x000fde0000001810 */
[----:B------:R-:W-:-:S08]  /*90260*/  NOP ;  /* 0x0000000000007918 */ /* 0x000fd00000000000 */
[----:B------:R-:W-:Y:S04]  /*90270*/  STL.64 [R1+0xe70], R16 ;  /* 0x000e701001007387 */ /* 0x000fe80000100a00 */
[----:B------:R0:W-:Y:S04]  /*90280*/  STL.64 [R1+0xe78], R18 ;  /* 0x000e781201007387 */ /* 0x0001e80000100a00 */
[----:B0-----:R-:W2:Y:S04]  /*90290*/  LDL.LU.64 R18, [R1+0x8678] ;  /* 0x0086780001127983 */ /* 0x001ea80000300a00 */
[----:B------:R-:W3:Y:S04]  /*902a0*/  LDL.LU.64 R16, [R1+0x8670] ;  /* 0x0086700001107983 */ /* 0x000ee80000300a00 */
        /* <DEDUP_REMOVED lines=15> */
[----:B------:R-:W3:Y:S01]  /*903a0*/  LDL.LU.64 R36, [R1+0x8650] ;  /* 0x0086500001247983 */ /* 0x000ee20000300a00 */
[----:B------:R-:W-:Y:S01]  /*903b0*/  F2FP.F16.E5M2.UNPACK_B R4, R4 ;  /* 0x00000004ff04723e */ /* 0x000fe200020004ff */
[----:B--2---:R-:W-:Y:S02]  /*903c0*/  HMMA.16816.F32 R28, R28, R38, R40 ;  /* 0x000000261c1c723c */ /* 0x004fe40000001828 */
[----:B------:R-:W2:Y:S01]  /*903d0*/  LDL.LU.64 R42, [R1+0x8648] ;  /* 0x00864800012a7983 */ /* 0x000ea20000300a00 */
[----:B------:R-:W-:-:S02]  /*903e0*/  F2FP.F16.E5M2.UNPACK_B R5, R5 ;  /* 0x00000005ff05723e */ /* 0x000fc400020004ff */
[----:B------:R-:W-:Y:S02]  /*903f0*/  F2FP.F16.E5M2.UNPACK_B R6, R6 ;  /* 0x00000006ff06723e */ /* 0x000fe400020004ff */
[----:B------:R-:W-:-:S07]  /*90400*/  F2FP.F16.E5M2.UNPACK_B R7, R7 ;  /* 0x00000007ff07723e */ /* 0x000fce00020004ff */
[C---:B---3--:R-:W-:Y:S09]  /*90410*/  HMMA.16816.F32 R32, R4.reuse, R36, R32 ;  /* 0x000000240420723c */ /* 0x048ff20000001820 */
[----:B------:R0:W-:Y:S04]  /*90420*/  STL.64 [R1+0xf70], R28 ;  /* 0x000f701c01007387 */ /* 0x0001e80000100a00 */
[----:B------:R1:W-:Y:S04]  /*90430*/  STL.64 [R1+0xf78], R30 ;  /* 0x000f781e01007387 */ /* 0x0003e80000100a00 */
[----:B0-----:R-:W3:Y:S04]  /*90440*/  LDL.LU R28, [R1+0x1190] ;  /* 0x00119000011c7983 */ /* 0x001ee80000300800 */
[----:B------:R-:W3:Y:S04]  /*90450*/  LDL.LU R29, [R1+0x1194] ;  /* 0x00119400011d7983 */ /* 0x000ee80000300800 */
[----:B-1----:R-:W3:Y:S04]  /*90460*/  LDL.LU R30, [R1+0x1198] ;  /* 0x00119800011e7983 */ /* 0x002ee80000300800 */
[----:B------:R-:W3:Y:S01]  /*90470*/  LDL.LU R31, [R1+0x119c] ;  /* 0x00119c00011f7983 */ /* 0x000ee20000300800 */
[----:B--2---:R-:W-:Y:S03]  /*90480*/  HMMA.16816.F32 R40, R4, R42, R24 ;  /* 0x0000002a0428723c */ /* 0x004fe60000001818 */
[----:B------:R-:W2:Y:S04]  /*90490*/  LDL.LU.64 R26, [R1+0x8640] ;  /* 0x00864000011a7983 */ /* 0x000ea80000300a00 */
[----:B------:R-:W4:-:S15]  /*904a0*/  LDL.LU.64 R24, [R1+0x8638] ;  /* 0x0086380001187983 */ /* 0x000f1e0000300a00 */
[----:B------:R-:W-:-:S01]  /*904b0*/  NOP ;  /* 0x0000000000007918 */ /* 0x000fc20000000000 */
[----:B------:R0:W-:Y:S04]  /*904c0*/  STL.64 [R1+0xf60], R40 ;  /* 0x000f602801007387 */ /* 0x0001e80000100a00 */
[----:B------:R1:W-:Y:S04]  /*904d0*/  STL.64 [R1+0xf68], R42 ;  /* 0x000f682a01007387 */ /* 0x0003e80000100a00 */
[----:B0-----:R-:W3:Y:S04]  /*904e0*/  LDL.LU R40, [R1+0x11a0] ;  /* 0x0011a00001287983 */ /* 0x001ee80000300800 */
[----:B------:R-:W3:Y:S04]  /*904f0*/  LDL.LU R41, [R1+0x11a4] ;  /* 0x0011a40001297983 */ /* 0x000ee80000300800 */
[----:B-1----:R-:W3:Y:S04]  /*90500*/  LDL.LU R42, [R1+0x11a8] ;  /* 0x0011a800012a7983 */ /* 0x002ee80000300800 */
[----:B------:R-:W3:Y:S04]  /*90510*/  LDL.LU R43, [R1+0x11ac] ;  /* 0x0011ac00012b7983 */ /* 0x000ee80000300800 */
[----:B------:R-:W-:Y:S04]  /*90520*/  STL.64 [R1+0xf50], R32 ;  /* 0x000f502001007387 */ /* 0x000fe80000100a00 */
[----:B------:R0:W-:Y:S04]  /*90530*/  STL.64 [R1+0xf58], R34 ;  /* 0x000f582201007387 */ /* 0x0001e80000100a00 */
[----:B0-----:R-:W3:Y:S04]  /*90540*/  LDL.LU.64 R34, [R1+0x8630] ;  /* 0x0086300001227983 */ /* 0x001ee80000300a00 */
[----:B------:R-:W2:Y:S01]  /*90550*/  LDL.LU.64 R32, [R1+0x8628] ;  /* 0x0086280001207983 */ /* 0x000ea20000300a00 */
[C---:B----4-:R-:W-:Y:S06]  /*90560*/  HMMA.16816.F32 R8, R4.reuse, R24, R8 ;  /* 0x000000180408723c */ /* 0x050fec0000001808 */
[C---:B---3--:R-:W-:Y:S06]  /*90570*/  HMMA.16816.F32 R40, R4.reuse, R34, R40 ;  /* 0x000000220428723c */ /* 0x048fec0000001828 */
[C---:B--2---:R-:W-:Y:S06]  /*90580*/  HMMA.16816.F32 R32, R4.reuse, R32, R28 ;  /* 0x000000200420723c */ /* 0x044fec000000181c */
[C---:B------:R-:W-:Y:S11]  /*90590*/  HMMA.16816.F32 R28, R4.reuse, R26, R56 ;  /* 0x0000001a041c723c */ /* 0x040ff60000001838 */
[----:B------:R-:W-:Y:S04]  /*905a0*/  STL.64 [R1+0xf40], R40 ;  /* 0x000f402801007387 */ /* 0x000fe80000100a00 */
[----:B------:R-:W-:Y:S04]  /*905b0*/  STL.64 [R1+0xf48], R42 ;  /* 0x000f482a01007387 */ /* 0x000fe80000100a00 */
[----:B------:R-:W2:Y:S04]  /*905c0*/  LDL.LU R56, [R1+0x1130] ;  /* 0x0011300001387983 */ /* 0x000ea80000300800 */
[----:B------:R-:W-:Y:S04]  /*905d0*/  STL.64 [R1+0xf30], R32 ;  /* 0x000f302001007387 */ /* 0x000fe80000100a00 */
[----:B------:R-:W-:Y:S04]  /*905e0*/  STL.64 [R1+0xf38], R34 ;  /* 0x000f382201007387 */ /* 0x000fe80000100a00 */
[----:B------:R-:W-:Y:S04]  /*905f0*/  STL.64 [R1+0xf20], R28 ;  /* 0x000f201c01007387 */ /* 0x000fe80000100a00 */
[----:B------:R0:W-:Y:S01]  /*90600*/  STL.64 [R1+0xf28], R30 ;  /* 0x000f281e01007387 */ /* 0x0001e20000100a00 */
[C---:B------:R-:W-:Y:S03]  /*90610*/  HMMA.16816.F32 R24, R4.reuse, R20, R48 ;  /* 0x000000140418723c */ /* 0x040fe60000001830 */
[----:B------:R-:W2:Y:S04]  /*90620*/  LDL.LU R57, [R1+0x1134] ;  /* 0x0011340001397983 */ /* 0x000ea80000300800 */
[----:B------:R-:W2:Y:S01]  /*90630*/  LDL.LU R58, [R1+0x1138] ;  /* 0x00113800013a7983 */ /* 0x000ea20000300800 */
[C---:B0-----:R-:W-:Y:S03]  /*90640*/  HMMA.16816.F32 R28, R4.reuse, R22, R44 ;  /* 0x00000016041c723c */ /* 0x041fe6000000182c */
[----:B------:R-:W2:Y:S04]  /*90650*/  LDL.LU R59, [R1+0x113c] ;  /* 0x00113c00013b7983 */ /* 0x000ea80000300800 */
[----:B------:R-:W-:Y:S04]  /*90660*/  STL.64 [R1+0xf10], R8 ;  /* 0x000f100801007387 */ /* 0x000fe80000100a00 */
[----:B------:R0:W-:Y:S02]  /*90670*/  STL.64 [R1+0xf18], R10 ;  /* 0x000f180a01007387 */ /* 0x0001e40000100a00 */
[C---:B0-----:R-:W-:Y:S10]  /*90680*/  HMMA.16816.F32 R8, R4.reuse, R18, R52 ;  /* 0x000000120408723c */ /* 0x041ff40000001834 */
[----:B------:R-:W-:Y:S04]  /*90690*/  STL.64 [R1+0xf00], R28 ;  /* 0x000f001c01007387 */ /* 0x000fe80000100a00 */
[----:B------:R-:W-:Y:S04]  /*906a0*/  STL.64 [R1+0xf08], R30 ;  /* 0x000f081e01007387 */ /* 0x000fe80000100a00 */
[----:B------:R-:W3:Y:S04]  /*906b0*/  LDL.LU R20, [R1+0x10f0] ;  /* 0x0010f00001147983 */ /* 0x000ee80000300800 */
[----:B------:R-:W-:Y:S04]  /*906c0*/  STL.64 [R1+0xef0], R24 ;  /* 0x000ef01801007387 */ /* 0x000fe80000100a00 */
[----:B------:R-:W-:Y:S04]  /*906d0*/  STL.64 [R1+0xef8], R26 ;  /* 0x000ef81a01007387 */ /* 0x000fe80000100a00 */
[----:B------:R0:W-:Y:S04]  /*906e0*/  STL.64 [R1+0xee0], R8 ;  /* 0x000ee00801007387 */ /* 0x0001e80000100a00 */
[----:B------:R1:W-:Y:S04]  /*906f0*/  STL.64 [R1+0xee8], R10 ;  /* 0x000ee80a01007387 */ /* 0x0003e80000100a00 */
[----:B------:R-:W3:Y:S04]  /*90700*/  LDL.LU R21, [R1+0x10f4] ;  /* 0x0010f40001157983 */ /* 0x000ee80000300800 */
[----:B------:R-:W4:Y:S04]  /*90710*/  LDL.LU R22, [R1+0x10f8] ;  /* 0x0010f80001167983 */ /* 0x000f280000300800 */
[----:B------:R-:W4:Y:S04]  /*90720*/  LDL.LU R23, [R1+0x10fc] ;  /* 0x0010fc0001177983 */ /* 0x000f280000300800 */
[----:B----4-:R-:W-:Y:S04]  /*90730*/  STL.64 [R1+0x8618], R22 ;  /* 0x0086181601007387 */ /* 0x010fe80000100a00 */
[----:B---3--:R3:W-:Y:S04]  /*90740*/  STL.64 [R1+0x8610], R20 ;  /* 0x0086101401007387 */ /* 0x0087e80000100a00 */
[----:B0-----:R-:W4:Y:S04]  /*90750*/  LDL.LU R8, [R1+0x1110] ;  /* 0x0011100001087983 */ /* 0x001f280000300800 */
[----:B------:R-:W4:Y:S04]  /*90760*/  LDL.LU R9, [R1+0x1114] ;  /* 0x0011140001097983 */ /* 0x000f280000300800 */
[----:B-1----:R-:W4:Y:S04]  /*90770*/  LDL.LU R10, [R1+0x1118] ;  /* 0x00111800010a7983 */ /* 0x002f280000300800 */
[----:B------:R-:W4:Y:S04]  /*90780*/  LDL.LU R11, [R1+0x111c] ;  /* 0x00111c00010b7983 */ /* 0x000f280000300800 */
[----:B---3--:R-:W3:Y:S04]  /*90790*/  LDL.LU R20, [R1+0x1120] ;  /* 0x0011200001147983 */ /* 0x008ee80000300800 */
[----:B------:R-:W3:Y:S04]  /*907a0*/  LDL.LU R21, [R1+0x1124] ;  /* 0x0011240001157983 */ /* 0x000ee80000300800 */
[----:B------:R-:W3:Y:S04]  /*907b0*/  LDL.LU R22, [R1+0x1128] ;  /* 0x0011280001167983 */ /* 0x000ee80000300800 */
[----:B------:R-:W3:Y:S01]  /*907c0*/  LDL.LU R23, [R1+0x112c] ;  /* 0x00112c0001177983 */ /* 0x000ee20000300800 */
[----:B--2---:R-:W-:Y:S03]  /*907d0*/  HMMA.16816.F32 R44, R4, R16, R56 ;  /* 0x00000010042c723c */ /* 0x004fe60000001838 */
        /* <DEDUP_REMOVED lines=14> */
[----:B------:R1:W-:Y:S04]  /*908c0*/  STL.64 [R1+0xed8], R46 ;  /* 0x000ed82e01007387 */ /* 0x0003e80000100a00 */
[----:B------:R-:W2:Y:S04]  /*908d0*/  LDL.LU R17, [R1+0x1104] ;  /* 0x0011040001117983 */ /* 0x000ea80000300800 */
[----:B------:R-:W2:Y:S04]  /*908e0*/  LDL.LU R18, [R1+0x1108] ;  /* 0x0011080001127983 */ /* 0x000ea80000300800 */
[----:B------:R-:W2:Y:S04]  /*908f0*/  LDL.LU R19, [R1+0x110c] ;  /* 0x00110c0001137983 */ /* 0x000ea80000300800 */
[----:B------:R-:W2:Y:S04]  /*90900*/  LDL R41, [R1+0x1408] ;  /* 0x0014080001297983 */ /* 0x000ea80000100800 */
[----:B0-----:R-:W2:Y:S04]  /*90910*/  LDL.LU R44, [R1+0x11f0] ;  /* 0x0011f000012c7983 */ /* 0x001ea80000300800 */
[----:B------:R-:W2:Y:S04]  /*90920*/  LDL.LU R45, [R1+0x11f4] ;  /* 0x0011f400012d7983 */ /* 0x000ea80000300800 */
[----:B-1----:R-:W2:Y:S04]  /*90930*/  LDL.LU R46, [R1+0x11f8] ;  /* 0x0011f800012e7983 */ /* 0x002ea80000300800 */
[----:B------:R-:W2:Y:S04]  /*90940*/  LDL.LU R47, [R1+0x11fc] ;  /* 0x0011fc00012f7983 */ /* 0x000ea80000300800 */
[----:B------:R-:W2:Y:S04]  /*90950*/  LDL.LU R48, [R1+0x1210] ;  /* 0x0012100001307983 */ /* 0x000ea80000300800 */
[----:B------:R-:W2:Y:S04]  /*90960*/  LDL.LU R49, [R1+0x1214] ;  /* 0x0012140001317983 */ /* 0x000ea80000300800 */
[----:B------:R-:W2:Y:S01]  /*90970*/  LDL.LU R50, [R1+0x1218] ;  /* 0x0012180001327983 */ /* 0x000ea20000300800 */
[----:B------:R-:W-:-:S03]  /*90980*/  IMAD.MOV.U32 R55, RZ, RZ, R61 ;  /* 0x000000ffff377224 */ /* 0x000fc600078e003d */
[----:B------:R-:W2:Y:S04]  /*90990*/  LDL.LU R51, [R1+0x121c] ;  /* 0x00121c0001337983 */ /* 0x000ea80000300800 */
[----:B------:R-:W2:Y:S04]  /*909a0*/  LDL.LU R52, [R1+0x1230] ;  /* 0x0012300001347983 */ /* 0x000ea80000300800 */
[----:B------:R-:W2:Y:S04]  /*909b0*/  LDL.LU R53, [R1+0x1234] ;  /* 0x0012340001357983 */ /* 0x000ea80000300800 */
[----:B------:R-:W2:Y:S04]  /*909c0*/  LDL.LU R54, [R1+0x1238] ;  /* 0x0012380001367983 */ /* 0x000ea80000300800 */
[----:B------:R-:W2:Y:S04]  /*909d0*/  LDL.LU R61, [R1+0x8620] ;  /* 0x00862000013d7983 */ /* 0x000ea80000300800 */
[----:B------:R-:W2:Y:S04]  /*909e0*/  LDL R56, [R1+0x1428] ;  /* 0x0014280001387983 */ /* 0x000ea80000100800 */
[----:B------:R-:W2:Y:S01]  /*909f0*/  LDL R57, [R1+0x142c] ;  /* 0x00142c0001397983 */ /* 0x000ea20000100800 */
[C---:B---3--:R-:W-:Y:S06]  /*90a00*/  HMMA.16816.F32 R20, R4.reuse, R14, R20 ;  /* 0x0000000e0414723c */ /* 0x048fec0000001814 */
[----:B----4-:R-:W-:-:S15]  /*90a10*/  HMMA.16816.F32 R12, R4, R12, R8 ;  /* 0x0000000c040c723c */ /* 0x010fde0000001808 */
[----:B------:R-:W-:-:S02]  /*90a20*/  NOP ;  /* 0x0000000000007918 */ /* 0x000fc40000000000 */
[----:B------:R0:W-:Y:S01]  /*90a30*/  STL.64 [R1+0xec0], R20 ;  /* 0x000ec01401007387 */ /* 0x0001e20000100a00 */
[----:B------:R-:W-:Y:S02]  /*90a40*/  IMAD.MOV.U32 R43, RZ, RZ, R23 ;  /* 0x000000ffff2b7224 */ /* 0x000fe400078e0017 */
[----:B------:R-:W-:Y:S02]  /*90a50*/  IMAD.MOV.U32 R42, RZ, RZ, R22 ;  /* 0x000000ffff2a7224 */ /* 0x000fe400078e0016 */
[----:B------:R-:W3:Y:S04]  /*90a60*/  LDL.LU.64 R22, [R1+0x8618] ;  /* 0x0086180001167983 */ /* 0x000ee80000300a00 */
[----:B0-----:R-:W3:Y:S04]  /*90a70*/  LDL.LU.64 R20, [R1+0x8610] ;  /* 0x0086100001147983 */ /* 0x001ee80000300a00 */
[----:B------:R-:W4:Y:S04]  /*90a80*/  LDL R58, [R1+0x1438] ;  /* 0x00143800013a7983 */ /* 0x000f280000100800 */
[----:B------:R-:W4:Y:S04]  /*90a90*/  LDL R59, [R1+0x143c] ;  /* 0x00143c00013b7983 */ /* 0x000f280000100800 */
[----:B------:R-:W-:Y:S04]  /*90aa0*/  STL [R1+0x8004], R43 ;  /* 0x0080042b01007387 */ /* 0x000fe80000100800 */
[----:B------:R-:W-:Y:S04]  /*90ab0*/  STL [R1+0x8000], R42 ;  /* 0x0080002a01007387 */ /* 0x000fe80000100800 */
[----:B------:R-:W3:Y:S04]  /*90ac0*/  LDL.LU.64 R10, [R1+0x8608] ;  /* 0x00860800010a7983 */ /* 0x000ee80000300a00 */
[----:B------:R-:W4:Y:S04]  /*90ad0*/  LDL.LU.64 R8, [R1+0x8600] ;  /* 0x0086000001087983 */ /* 0x000f280000300a00 */
[----:B------:R-:W-:Y:S04]  /*90ae0*/  STL.64 [R1+0xeb0], R12 ;  /* 0x000eb00c01007387 */ /* 0x000fe80000100a00 */
[----:B------:R3:W-:Y:S01]  /*90af0*/  STL.64 [R1+0xeb8], R14 ;  /* 0x000eb80e01007387 */ /* 0x0007e20000100a00 */
[----:B--2---:R-:W-:-:S02]  /*90b00*/  IMAD R28, R28, 0x100, R27 ;  /* 0x000001001c1c7824 */ /* 0x004fc400078e021b */
[----:B------:R-:W-:Y:S02]  /*90b10*/  IMAD R29, R29, 0x100, R36 ;  /* 0x000001001d1d7824 */ /* 0x000fe400078e0224 */
[----:B------:R-:W-:Y:S02]  /*90b20*/  IMAD R30, R30, 0x100, R37 ;  /* 0x000001001e1e7824 */ /* 0x000fe400078e0225 */
[----:B------:R-:W-:Y:S01]  /*90b30*/  IMAD R31, R40, 0x100, R31 ;  /* 0x00000100281f7824 */ /* 0x000fe200078e021f */
[----:B------:R-:W-:Y:S02]  /*90b40*/  F2FP.F16.E5M2.UNPACK_B R28, R28 ;  /* 0x0000001cff1c723e */ /* 0x000fe400020004ff */
[----:B------:R-:W-:Y:S02]  /*90b50*/  F2FP.F16.E5M2.UNPACK_B R40, R41 ;  /* 0x00000029ff28723e */ /* 0x000fe400020004ff */
[----:B------:R-:W-:Y:S02]  /*90b60*/  F2FP.F16.E5M2.UNPACK_B R29, R29 ;  /* 0x0000001dff1d723e */ /* 0x000fe400020004ff */
[----:B------:R-:W-:-:S02]  /*90b70*/  F2FP.F16.E5M2.UNPACK_B R30, R30 ;  /* 0x0000001eff1e723e */ /* 0x000fc400020004ff */
[----:B------:R-:W-:Y:S02]  /*90b80*/  F2FP.F16.E5M2.UNPACK_B R31, R31 ;  /* 0x0000001fff1f723e */ /* 0x000fe400020004ff */
[----:B------:R-:W-:Y:S02]  /*90b90*/  F2FP.F16.E5M2.UNPACK_B R41, R0 ;  /* 0x00000000ff29723e */ /* 0x000fe400020004ff */
[----:B------:R-:W-:Y:S02]  /*90ba0*/  F2FP.F16.E5M2.UNPACK_B R36, R60 ;  /* 0x0000003cff24723e */ /* 0x000fe400020004ff */
[----:B------:R-:W-:Y:S01]  /*90bb0*/  F2FP.F16.E5M2.UNPACK_B R37, R61 ;  /* 0x0000003dff25723e */ /* 0x000fe200020004ff */
[C---:B---3--:R-:W-:Y:S06]  /*90bc0*/  HMMA.16816.F32 R12, R4.reuse, R10, R16 ;  /* 0x0000000a040c723c */ /* 0x048fec0000001810 */
[----:B----4-:R-:W-:-:S15]  /*90bd0*/  HMMA.16816.F32 R8, R4, R8, R20 ;  /* 0x000000080408723c */ /* 0x010fde0000001814 */
[----:B------:R-:W-:-:S02]  /*90be0*/  NOP ;  /* 0x0000000000007918 */ /* 0x000fc40000000000 */
[----:B------:R-:W-:Y:S04]  /*90bf0*/  STL.64 [R1+0xea0], R12 ;  /* 0x000ea00c01007387 */ /* 0x000fe80000100a00 */
[----:B------:R-:W-:Y:S04]  /*90c00*/  STL.64 [R1+0xea8], R14 ;  /* 0x000ea80e01007387 */ /* 0x000fe80000100a00 */
[----:B------:R-:W-:Y:S04]  /*90c10*/  STL.64 [R1+0xe90], R8 ;  /* 0x000e900801007387 */ /* 0x000fe80000100a00 */
[----:B------:R0:W-:Y:S02]  /*90c20*/  STL.64 [R1+0xe98], R10 ;  /* 0x000e980a01007387 */ /* 0x0001e40000100a00 */
[C---:B0-----:R-:W-:Y:S06]  /*90c30*/  HMMA.16816.F32 R8, R4.reuse, R2, R32 ;  /* 0x000000020408723c */ /* 0x041fec0000001820 */
[----:B------:R-:W-:-:S15]  /*90c40*/  HMMA.16816.F32 R4, R4, R38, R44 ;  /* 0x000000260404723c */ /* 0x000fde000000182c */
[----:B------:R-:W-:-:S02]  /*90c50*/  NOP ;  /* 0x0000000000007918 */ /* 0x000fc40000000000 */
[----:B------:R-:W-:Y:S04]  /*90c60*/  STL.64 [R1+0xfa0], R8 ;  /* 0x000fa00801007387 */ /* 0x000fe80000100a00 */
[----:B------:R-:W-:Y:S04]  /*90c70*/  STL.64 [R1+0xfa8], R10 ;  /* 0x000fa80a01007387 */ /* 0x000fe80000100a00 */
[----:B------:R-:W-:Y:S04]  /*90c80*/  STL [R1+0x7e88], R0 ;  /* 0x007e880001007387 */ /* 0x000fe80000100800 */
[----:B------:R-:W-:Y:S04]  /*90c90*/  STL [R1+0x7e80], R60 ;  /* 0x007e803c01007387 */ /* 0x000fe80000100800 */
[----:B------:R-:W-:Y:S04]  /*90ca0*/  STL.64 [R1+0xf90], R4 ;  /* 0x000f900401007387 */ /* 0x000fe80000100a00 */
[----:B------:R0:W-:Y:S02]  /*90cb0*/  STL.64 [R1+0xf98], R6 ;  /* 0x000f980601007387 */ /* 0x0001e40000100a00 */
[----:B0-----:R-:W-:Y:S02]  /*90cc0*/  HMMA.16816.F32 R4, R28, R40, R48 ;  /* 0x000000281c04723c */ /* 0x001fe40000001830 */
[----:B------:R-:W-:Y:S04]  /*90cd0*/  STL [R1+0x7e84], R61 ;  /* 0x007e843d01007387 */ /* 0x000fe80000100800 */
[----:B------:R-:W-:-:S15]  /*90ce0*/  STL.64 [R1+0x85f8], R40 ;  /* 0x0085f82801007387 */ /* 0x000fde0000100a00 */
[----:B------:R-:W-:-:S02]  /*90cf0*/  NOP ;  /* 0x0000000000007918 */ /* 0x000fc40000000000 */
[----:B------:R-:W-:Y:S04]  /*90d00*/  STL.64 [R1+0x1000], R4 ;  /* 0x0010000401007387 */ /* 0x000fe80000100a00 */
[----:B------:R0:W-:Y:S02]  /*90d10*/  STL.64 [R1+0x1008], R6 ;  /* 0x0010080601007387 */ /* 0x0001e40000100a00 */
[----:B0-----:R-:W-:-:S15]  /*90d20*/  HMMA.16816.F32 R4, R28, R36, R52 ;  /* 0x000000241c04723c */ /* 0x001fde0000001834 */
[----:B------:R-:W-:-:S09]  /*90d30*/  NOP ;  /* 0x0000000000007918 */ /* 0x000fd20000000000 */
[----:B------:R-:W-:Y:S01]  /*90d40*/  IMAD.MOV.U32 R0, RZ, RZ, R7 ;  /* 0x000000ffff007224 */ /* 0x000fe200078e0007 */
[----:B------:R0:W-:Y:S04]  /*90d50*/  STL.64 [R1+0x1070], R4 ;  /* 0x0010700401007387 */ /* 0x0001e80000100a00 */
[----:B------:R1:W-:Y:S04]  /*90d60*/  STL [R1+0x1078], R6 ;  /* 0x0010780601007387 */ /* 0x0003e80000100800 */
        /* <DEDUP_REMOVED lines=8> */
[----:B------:R-:W4:Y:S04]  /*90df0*/  LDL.LU R7, [R1+0x124c] ;  /* 0x00124c0001077983 */ /* 0x000f280000300800 */
[----:B------:R-:W3:Y:S04]  /*90e00*/  LDL.LU R8, [R1+0x1260] ;  /* 0x0012600001087983 */ /* 0x000ee80000300800 */
[----:B------:R-:W3:Y:S04]  /*90e10*/  LDL.LU R9, [R1+0x1264] ;  /* 0x0012640001097983 */ /* 0x000ee80000300800 */
[----:B------:R-:W3:Y:S04]  /*90e20*/  LDL.LU R10, [R1+0x1268] ;  /* 0x00126800010a7983 */ /* 0x000ee80000300800 */
[----:B------:R-:W3:Y:S04]  /*90e30*/  LDL.LU R11, [R1+0x126c] ;  /* 0x00126c00010b7983 */ /* 0x000ee80000300800 */
[----:B------:R-:W3:Y:S04]  /*90e40*/  LDL R26, [R1+0x1448] ;  /* 0x00144800011a7983 */ /* 0x000ee80000100800 */
[----:B------:R-:W3:Y:S04]  /*90e50*/  LDL R27, [R1+0x144c] ;  /* 0x00144c00011b7983 */ /* 0x000ee80000100800 */
        /* <DEDUP_REMOVED lines=12> */
[----:B------:R-:W3:Y:S04]  /*90f20*/  LDL R20, [R1+0x1478] ;  /* 0x0014780001147983 */ /* 0x000ee80000100800 */
[----:B------:R-:W3:Y:S04]  /*90f30*/  LDL R21, [R1+0x147c] ;  /* 0x00147c0001157983 */ /* 0x000ee80000100800 */
[----:B------:R-:W3:Y:S04]  /*90f40*/  LDL.LU R44, [R1+0x12b0] ;  /* 0x0012b000012c7983 */ /* 0x000ee80000300800 */
[----:B------:R-:W3:Y:S04]  /*90f50*/  LDL.LU R45, [R1+0x12b4] ;  /* 0x0012b400012d7983 */ /* 0x000ee80000300800 */
[----:B------:R-:W3:Y:S04]  /*90f60*/  LDL.LU R46, [R1+0x12b8] ;  /* 0x0012b800012e7983 */ /* 0x000ee80000300800 */
[----:B------:R-:W3:Y:S01]  /*90f70*/  LDL.LU R47, [R1+0x12bc] ;  /* 0x0012bc00012f7983 */ /* 0x000ee20000300800 */
[----:B------:R-:W-:-:S03]  /*90f80*/  F2FP.F16.E5M2.UNPACK_B R34, R56 ;  /* 0x00000038ff22723e */ /* 0x000fc600020004ff */
[----:B------:R-:W3:Y:S04]  /*90f90*/  LDL R52, [R1+0x1488] ;  /* 0x0014880001347983 */ /* 0x000ee80000100800 */
[----:B------:R-:W3:Y:S01]  /*90fa0*/  LDL R53, [R1+0x148c] ;  /* 0x00148c0001357983 */ /* 0x000ee20000100800 */
[----:B------:R-:W-:-:S03]  /*90fb0*/  F2FP.F16.E5M2.UNPACK_B R35, R57 ;  /* 0x00000039ff23723e */ /* 0x000fc600020004ff */
[----:B------:R-:W3:Y:S01]  /*90fc0*/  LDL R54, [R1+0x1498] ;  /* 0x0014980001367983 */ /* 0x000ee20000100800 */
[----:B------:R-:W-:-:S03]  /*90fd0*/  F2FP.F16.E5M2.UNPACK_B R32, R58 ;  /* 0x0000003aff20723e */ /* 0x000fc600020004ff */
[----:B------:R-:W3:Y:S01]  /*90fe0*/  LDL R55, [R1+0x149c] ;  /* 0x00149c0001377983 */ /* 0x000ee20000100800 */
[----:B------:R-:W-:-:S03]  /*90ff0*/  F2FP.F16.E5M2.UNPACK_B R33, R59 ;  /* 0x0000003bff21723e */ /* 0x000fc600020004ff */
[----:B------:R-:W3:Y:S04]  /*91000*/  LDL.LU R56, [R1+0x1300] ;  /* 0x0013000001387983 */ /* 0x000ee80000300800 */
[----:B------:R-:W3:Y:S04]  /*91010*/  LDL.LU R57, [R1+0x1304] ;  /* 0x0013040001397983 */ /* 0x000ee80000300800 */
[----:B------:R-:W3:Y:S04]  /*91020*/  LDL.LU R58, [R1+0x1308] ;  /* 0x00130800013a7983 */ /* 0x000ee80000300800 */
[----:B------:R-:W3:Y:S01]  /*91030*/  LDL.LU R59, [R1+0x130c] ;  /* 0x00130c00013b7983 */ /* 0x000ee20000300800 */
[----:B----4-:R-:W-:-:S15]  /*91040*/  HMMA.16816.F32 R4, R28, R34, R4 ;  /* 0x000000221c04723c */ /* 0x010fde0000001804 */
[----:B------:R-:W-:-:S08]  /*91050*/  NOP ;  /* 0x0000000000007918 */ /* 0x000fd00000000000 */
[----:B------:R-:W-:Y:S01]  /*91060*/  STL [R1+0x10c0], R4 ;  /* 0x0010c00401007387 */ /* 0x000fe20000100800 */
[----:B--2---:R-:W-:-:S03]  /*91070*/  IMAD.MOV.U32 R0, RZ, RZ, R5 ;  /* 0x000000ffff007224 */ /* 0x004fc600078e0005 */
[----:B------:R3:W-:Y:S02]  /*91080*/  STL.64 [R1+0x10c8], R6 ;  /* 0x0010c80601007387 */ /* 0x0007e40000100a00 */
[----:B---3--:R-:W-:Y:S01]  /*91090*/  HMMA.16816.F32 R4, R28, R32, R8 ;  /* 0x000000201c04723c */ /* 0x008fe20000001808 */
[----:B------:R-:W-:Y:S02]  /*910a0*/  F2FP.F16.E5M2.UNPACK_B R26, R26 ;  /* 0x0000001aff1a723e */ /* 0x000fe400020004ff */
[----:B------:R-:W-:Y:S01]  /*910b0*/  F2FP.F16.E5M2.UNPACK_B R27, R27 ;  /* 0x0000001bff1b723e */ /* 0x000fe200020004ff */
[----:B------:R-:W-:-:S15]  /*910c0*/  STL [R1+0x8018], R0 ;  /* 0x0080180001007387 */ /* 0x000fde0000100800 */
[----:B------:R-:W-:-:S04]  /*910d0*/  NOP ;  /* 0x0000000000007918 */ /* 0x000fc80000000000 */
[----:B------:R0:W-:Y:S01]  /*910e0*/  STL.64 [R1+0x1110], R4 ;  /* 0x0011100401007387 */ /* 0x0001e20000100a00 */
[----:B------:R-:W-:Y:S02]  /*910f0*/  IMAD.MOV.U32 R61, RZ, RZ, R6 ;  /* 0x000000ffff3d7224 */ /* 0x000fe400078e0006 */
[----:B------:R-:W-:Y:S02]  /*91100*/  IMAD.MOV.U32 R60, RZ, RZ, R7 ;  /* 0x000000ffff3c7224 */ /* 0x000fe400078e0007 */
[----:B0-----:R-:W-:Y:S01]  /*91110*/  HMMA.16816.F32 R4, R28, R26, R12 ;  /* 0x0000001a1c04723c */ /* 0x001fe2000000180c */
[----:B------:R-:W-:Y:S01]  /*91120*/  F2FP.F16.E5M2.UNPACK_B R24, R24 ;  /* 0x00000018ff18723e */ /* 0x000fe200020004ff */
[----:B------:R-:W-:Y:S01]  /*91130*/  STL.64 [R1+0x85e0], R34 ;  /* 0x0085e02201007387 */ /* 0x000fe20000100a00 */
[----:B------:R-:W-:-:S03]  /*91140*/  F2FP.F16.E5M2.UNPACK_B R25, R25 ;  /* 0x00000019ff19723e */ /* 0x000fc600020004ff */
[----:B------:R-:W-:Y:S04]  /*91150*/  STL.64 [R1+0x85d8], R32 ;  /* 0x0085d82001007387 */ /* 0x000fe80000100a00 */
[----:B------:R-:W-:Y:S04]  /*91160*/  STL [R1+0x81e0], R60 ;  /* 0x0081e03c01007387 */ /* 0x000fe80000100800 */
[----:B------:R-:W-:Y:S09]  /*91170*/  STL [R1+0x801c], R61 ;  /* 0x00801c3d01007387 */ /* 0x000ff20000100800 */
[----:B------:R-:W-:Y:S04]  /*91180*/  STL.64 [R1+0x1150], R4 ;  /* 0x0011500401007387 */ /* 0x000fe80000100a00 */
[----:B------:R0:W-:Y:S02]  /*91190*/  STL.64 [R1+0x1158], R6 ;  /* 0x0011580601007387 */ /* 0x0001e40000100a00 */
[----:B0-----:R-:W-:Y:S01]  /*911a0*/  HMMA.16816.F32 R4, R28, R24, R16 ;  /* 0x000000181c04723c */ /* 0x001fe20000001810 */
[----:B------:R-:W-:-:S02]  /*911b0*/  F2FP.F16.E5M2.UNPACK_B R22, R22 ;  /* 0x00000016ff16723e */ /* 0x000fc400020004ff */
[----:B------:R-:W-:Y:S01]  /*911c0*/  F2FP.F16.E5M2.UNPACK_B R23, R23 ;  /* 0x00000017ff17723e */ /* 0x000fe200020004ff */
[----:B------:R-:W-:Y:S04]  /*911d0*/  STL.64 [R1+0x85c0], R26 ;  /* 0x0085c01a01007387 */ /* 0x000fe80000100a00 */
[----:B------:R-:W-:-:S15]  /*911e0*/  STL.64 [R1+0x85b8], R24 ;  /* 0x0085b81801007387 */ /* 0x000fde0000100a00 */
[----:B------:R-:W-:Y:S04]  /*911f0*/  STL.64 [R1+0x1190], R4 ;  /* 0x0011900401007387 */ /* 0x000fe80000100a00 */
[----:B------:R0:W-:Y:S02]  /*91200*/  STL.64 [R1+0x1198], R6 ;  /* 0x0011980601007387 */ /* 0x0001e40000100a00 */
[----:B0-----:R-:W-:Y:S01]  /*91210*/  HMMA.16816.F32 R4, R28, R22, R44 ;  /* 0x000000161c04723c */ /* 0x001fe2000000182c */
[----:B------:R-:W-:Y:S02]  /*91220*/  F2FP.F16.E5M2.UNPACK_B R20, R20 ;  /* 0x00000014ff14723e */ /* 0x000fe400020004ff */
[----:B------:R-:W-:-:S15]  /*91230*/  F2FP.F16.E5M2.UNPACK_B R21, R21 ;  /* 0x00000015ff15723e */ /* 0x000fde00020004ff */
[----:B------:R-:W-:-:S05]  /*91240*/  NOP ;  /* 0x0000000000007918 */ /* 0x000fca0000000000 */
[----:B------:R-:W-:Y:S04]  /*91250*/  STL.64 [R1+0x11c0], R4 ;  /* 0x0011c00401007387 */ /* 0x000fe80000100a00 */
[----:B------:R0:W-:Y:S02]  /*91260*/  STL.64 [R1+0x11c8], R6 ;  /* 0x0011c80601007387 */ /* 0x0001e40000100a00 */
[----:B0-----:R-:W-:Y:S01]  /*91270*/  HMMA.16816.F32 R4, R28, R20, R48 ;  /* 0x000000141c04723c */ /* 0x001fe20000001830 */
[----:B------:R-:W-:Y:S02]  /*91280*/  F2FP.F16.E5M2.UNPACK_B R18, R52 ;  /* 0x00000034ff12723e */ /* 0x000fe400020004ff */
[----:B------:R-:W-:Y:S01]  /*91290*/  F2FP.F16.E5M2.UNPACK_B R19, R53 ;  /* 0x00000035ff13723e */ /* 0x000fe200020004ff */
[----:B------:R-:W-:Y:S04]  /*912a0*/  STL.64 [R1+0x85a0], R22 ;  /* 0x0085a01601007387 */ /* 0x000fe80000100a00 */
[----:B------:R-:W-:-:S15]  /*912b0*/  STL.64 [R1+0x8598], R20 ;  /* 0x0085981401007387 */ /* 0x000fde0000100a00 */
[----:B------:R-:W-:Y:S04]  /*912c0*/  STL.64 [R1+0x11f0], R4 ;  /* 0x0011f00401007387 */ /* 0x000fe80000100a00 */
[----:B------:R0:W-:Y:S04]  /*912d0*/  STL.64 [R1+0x11f8], R6 ;  /* 0x0011f80601007387 */ /* 0x0001e80000100a00 */
[----:B------:R-:W2:Y:S01]  /*912e0*/  LDL.LU R32, [R1+0x1350] ;  /* 0x0013500001207983 */ /* 0x000ea20000300800 */
[----:B0-----:R-:W-:-:S15]  /*912f0*/  HMMA.16816.F32 R4, R28, R18, R56 ;  /* 0x000000121c04723c */ /* 0x001fde0000001838 */
[----:B------:R-:W-:-:S08]  /*91300*/  NOP ;  /* 0x0000000000007918 */ /* 0x000fd00000000000 */
[----:B------:R-:W-:Y:S04]  /*91310*/  STL.64 [R1+0x1210], R4 ;  /* 0x0012100401007387 */ /* 0x000fe80000100a00 */
        /* <DEDUP_REMOVED lines=12> */
[----:B------:R-:W2:Y:S04]  /*913e0*/  LDL R14, [R1+0x14a8] ;  /* 0x0014a800010e7983 */ /* 0x000ea80000100800 */
[----:B------:R-:W3:Y:S04]  /*913f0*/  LDL R15, [R1+0x14ac] ;  /* 0x0014ac00010f7983 */ /* 0x000ee80000100800 */
[----:B------:R-:W4:Y:S04]  /*91400*/  LDL R12, [R1+0x14b8] ;  /* 0x0014b800010c7983 */ /* 0x000f280000100800 */
[----:B------:R-:W4:Y:S04]  /*91410*/  LDL R13, [R1+0x14bc] ;  /* 0x0014bc00010d7983 */ /* 0x000f280000100800 */
[----:B0-----:R-:W4:Y:S04]  /*91420*/  LDL.LU R6, [R1+0x1d60] ;  /* 0x001d600001067983 */ /* 0x001f280000300800 */
[----:B------:R-:W4:Y:S04]  /*91430*/  LDL.LU R7, [R1+0x1d5c] ;  /* 0x001d5c0001077983 */ /* 0x000f280000300800 */
[----:B------:R-:W4:Y:S04]  /*91440*/  LDL.LU R38, [R1+0x1d68] ;  /* 0x001d680001267983 */ /* 0x000f280000300800 */
[----:B------:R-:W4:Y:S04]  /*91450*/  LDL.LU R39, [R1+0x1d64] ;  /* 0x001d640001277983 */ /* 0x000f280000300800 */
[----:B------:R-:W4:Y:S04]  /*91460*/  LDL.LU R2, [R1+0x1d70] ;  /* 0x001d700001027983 */ /* 0x000f280000300800 */
[----:B------:R-:W4:Y:S04]  /*91470*/  LDL.LU R3, [R1+0x1d6c] ;  /* 0x001d6c0001037983 */ /* 0x000f280000300800 */
[----:B------:R-:W4:Y:S04]  /*91480*/  LDL R10, [R1+0x14c8] ;  /* 0x0014c800010a7983 */ /* 0x000f280000100800 */
[----:B------:R-:W4:Y:S04]  /*91490*/  LDL R11, [R1+0x14cc] ;  /* 0x0014cc00010b7983 */ /* 0x000f280000100800 */
[----:B------:R-:W4:Y:S04]  /*914a0*/  LDL.LU R44, [R1+0x1380] ;  /* 0x00138000012c7983 */ /* 0x000f280000300800 */
[----:B------:R-:W4:Y:S04]  /*914b0*/  LDL.LU R45, [R1+0x1384] ;  /* 0x00138400012d7983 */ /* 0x000f280000300800 */
[----:B------:R-:W4:Y:S04]  /*914c0*/  LDL.LU R46, [R1+0x1388] ;  /* 0x00138800012e7983 */ /* 0x000f280000300800 */
[----:B------:R-:W4:Y:S04]  /*914d0*/  LDL.LU R47, [R1+0x138c] ;  /* 0x00138c00012f7983 */ /* 0x000f280000300800 */
[----:B------:R-:W4:Y:S01]  /*914e0*/  LDL.LU R8, [R1+0x1d78] ;  /* 0x001d780001087983 */ /* 0x000f220000300800 */
[----:B------:R-:W-:-:S03]  /*914f0*/  F2FP.F16.E5M2.UNPACK_B R16, R54 ;  /* 0x00000036ff10723e */ /* 0x000fc600020004ff */
[----:B------:R-:W4:Y:S01]  /*91500*/  LDL.LU R9, [R1+0x1d74] ;  /* 0x001d740001097983 */ /* 0x000f220000300800 */
[----:B------:R-:W-:-:S03]  /*91510*/  F2FP.F16.E5M2.UNPACK_B R17, R55 ;  /* 0x00000037ff11723e */ /* 0x000fc600020004ff */
[----:B------:R-:W4:Y:S04]  /*91520*/  LDL R42, [R1+0x14d8] ;  /* 0x0014d800012a7983 */ /* 0x000f280000100800 */
[----:B------:R-:W4:Y:S04]  /*91530*/  LDL R43, [R1+0x14dc] ;  /* 0x0014dc00012b7983 */ /* 0x000f280000100800 */
[----:B------:R-:W4:Y:S04]  /*91540*/  LDL.LU R52, [R1+0x13a0] ;  /* 0x0013a00001347983 */ /* 0x000f280000300800 */
[----:B------:R-:W4:Y:S04]  /*91550*/  LDL.LU R53, [R1+0x13a4] ;  /* 0x0013a40001357983 */ /* 0x000f280000300800 */
[----:B------:R-:W4:Y:S04]  /*91560*/  LDL.LU R54, [R1+0x13a8] ;  /* 0x0013a80001367983 */ /* 0x000f280000300800 */
[----:B------:R-:W4:Y:S04]  /*91570*/  LDL.LU R55, [R1+0x13ac] ;  /* 0x0013ac0001377983 */ /* 0x000f280000300800 */
[----:B------:R-:W4:Y:S04]  /*91580*/  LDL R48, [R1+0x14e8] ;  /* 0x0014e80001307983 */ /* 0x000f280000100800 */
[----:B------:R-:W4:Y:S04]  /*91590*/  LDL R49, [R1+0x14ec] ;  /* 0x0014ec0001317983 */ /* 0x000f280000100800 */
[----:B------:R-:W4:Y:S04]  /*915a0*/  LDL R50, [R1+0x14f8] ;  /* 0x0014f80001327983 */ /* 0x000f280000100800 */
[----:B------:R-:W4:Y:S04]  /*915b0*/  LDL R51, [R1+0x14fc] ;  /* 0x0014fc0001337983 */ /* 0x000f280000100800 */
[----:B------:R-:W4:Y:S04]  /*915c0*/  LDL.LU R56, [R1+0x1390] ;  /* 0x0013900001387983 */ /* 0x000f280000300800 */
[----:B------:R-:W4:Y:S04]  /*915d0*/  LDL.LU R57, [R1+0x1394] ;  /* 0x0013940001397983 */ /* 0x000f280000300800 */
[----:B------:R-:W4:Y:S04]  /*915e0*/  LDL.LU R58, [R1+0x1398] ;  /* 0x00139800013a7983 */ /* 0x000f280000300800 */
[----:B------:R-:W4:Y:S04]  /*915f0*/  LDL.LU R59, [R1+0x139c] ;  /* 0x00139c00013b7983 */ /* 0x000f280000300800 */
[----:B------:R-:W-:Y:S04]  /*91600*/  STL.64 [R1+0x85b0], R18 ;  /* 0x0085b01201007387 */ /* 0x000fe80000100a00 */
[----:B------:R0:W-:Y:S01]  /*91610*/  STL.64 [R1+0x85a8], R16 ;  /* 0x0085a81001007387 */ /* 0x0001e20000100a00 */
[----:B--2---:R-:W-:-:S02]  /*91620*/  F2FP.F16.E5M2.UNPACK_B R14, R14 ;  /* 0x0000000eff0e723e */ /* 0x004fc400020004ff */
[----:B---3--:R-:W-:Y:S01]  /*91630*/  F2FP.F16.E5M2.UNPACK_B R15, R15 ;  /* 0x0000000fff0f723e */ /* 0x008fe200020004ff */
[C---:B----4-:R-:W-:Y:S06]  /*91640*/  HMMA.16816.F32 R20, R28.reuse, R16, R20 ;  /* 0x000000101c14723c */ /* 0x050fec0000001814 */
[----:B0-----:R-:W-:Y:S01]  /*91650*/  HMMA.16816.F32 R16, R28, R14, R24 ;  /* 0x0000000e1c10723c */ /* 0x001fe20000001818 */
[----:B------:R-:W-:Y:S02]  /*91660*/  F2FP.F16.E5M2.UNPACK_B R12, R12 ;  /* 0x0000000cff0c723e */ /* 0x000fe400020004ff */
[----:B------:R-:W-:-:S14]  /*91670*/  F2FP.F16.E5M2.UNPACK_B R13, R13 ;  /* 0x0000000dff0d723e */ /* 0x000fdc00020004ff */
[----:B------:R-:W-:Y:S04]  /*91680*/  STL.64 [R1+0x1240], R20 ;  /* 0x0012401401007387 */ /* 0x000fe80000100a00 */
[----:B------:R-:W-:Y:S04]  /*91690*/  STL.64 [R1+0x1248], R22 ;  /* 0x0012481601007387 */ /* 0x000fe80000100a00 */
[----:B------:R-:W-:Y:S01]  /*916a0*/  STL.64 [R1+0x1260], R16 ;  /* 0x0012601001007387 */ /* 0x000fe20000100a00 */
[----:B------:R-:W-:Y:S02]  /*916b0*/  F2FP.F16.E5M2.UNPACK_B R10, R10 ;  /* 0x0000000aff0a723e */ /* 0x000fe400020004ff */
[----:B------:R-:W-:Y:S01]  /*916c0*/  F2FP.F16.E5M2.UNPACK_B R11, R11 ;  /* 0x0000000bff0b723e */ /* 0x000fe200020004ff */
        /* <DEDUP_REMOVED lines=9> */
[----:B------:R-:W-:-:S09]  /*91760*/  F2FP.F16.E5M2.UNPACK_B R9, R43 ;  /* 0x0000002bff09723e */ /* 0x000fd200020004ff */
[----:B------:R-:W-:Y:S04]  /*91770*/  STL.64 [R1+0x12b0], R16 ;  /* 0x0012b01001007387 */ /* 0x000fe80000100a00 */
[----:B------:R-:W-:Y:S04]  /*91780*/  STL.64 [R1+0x12b8], R18 ;  /* 0x0012b81201007387 */ /* 0x000fe80000100a00 */
[----:B------:R-:W-:Y:S04]  /*91790*/  STL.64 [R1+0x1300], R12 ;  /* 0x0013000c01007387 */ /* 0x000fe80000100a00 */
[----:B------:R0:W-:Y:S01]  /*917a0*/  STL.64 [R1+0x1308], R14 ;  /* 0x0013080e01007387 */ /* 0x0001e20000100a00 */
[----:B------:R-:W-:-:S02]  /*917b0*/  F2FP.F16.E5M2.UNPACK_B R2, R48 ;  /* 0x00000030ff02723e */ /* 0x000fc400020004ff */
[----:B------:R-:W-:Y:S01]  /*917c0*/  F2FP.F16.E5M2.UNPACK_B R3, R49 ;  /* 0x00000031ff03723e */ /* 0x000fe200020004ff */
[----:B------:R-:W-:Y:S01]  /*917d0*/  STL.64 [R1+0x85f0], R10 ;  /* 0x0085f00a01007387 */ /* 0x000fe20000100a00 */
[C---:B0-----:R-:W-:Y:S06]  /*917e0*/  HMMA.16816.F32 R12, R28.reuse, R8, R52 ;  /* 0x000000081c0c723c */ /* 0x041fec0000001834 */
[----:B------:R0:W-:Y:S02]  /*917f0*/  STL.64 [R1+0x85e8], R8 ;  /* 0x0085e80801007387 */ /* 0x0001e40000100a00 */
[----:B0-----:R-:W-:-:S15]  /*91800*/  HMMA.16816.F32 R8, R28, R2, R56 ;  /* 0x000000021c08723c */ /* 0x001fde0000001838 */
[----:B------:R-:W-:Y:S04]  /*91810*/  STL.64 [R1+0x13f0], R12 ;  /* 0x0013f00c01007387 */ /* 0x000fe80000100a00 */
[----:B------:R-:W-:Y:S04]  /*91820*/  STL.64 [R1+0x13f8], R14 ;  /* 0x0013f80e01007387 */ /* 0x000fe80000100a00 */
[----:B------:R-:W2:Y:S04]  /*91830*/  LDL.LU R52, [R1+0x1090] ;  /* 0x0010900001347983 */ /* 0x000ea80000300800 */
        /* <DEDUP_REMOVED lines=34> */
[----:B------:R-:W3:Y:S01]  /*91a60*/  LDL.LU R16, [R1+0x12d0] ;  /* 0x0012d00001107983 */ /* 0x000ee20000300800 */
[----:B------:R-:W-:-:S03]  /*91a70*/  F2FP.F16.E5M2.UNPACK_B R38, R50 ;  /* 0x00000032ff26723e */ /* 0x000fc600020004ff */
[----:B------:R-:W3:Y:S01]  /*91a80*/  LDL.LU R17, [R1+0x12d4] ;  /* 0x0012d40001117983 */ /* 0x000ee20000300800 */
[----:B------:R-:W-:-:S03]  /*91a90*/  F2FP.F16.E5M2.UNPACK_B R39, R51 ;  /* 0x00000033ff27723e */ /* 0x000fc600020004ff */
        /* <DEDUP_REMOVED lines=11> */
[----:B------:R-:W4:Y:S01]  /*91b50*/  LDL.LU.64 R40, [R1+0x85f8] ;  /* 0x0085f80001287983 */ /* 0x000f220000300a00 */
[----:B------:R-:W-:-:S02]  /*91b60*/  F2FP.F16.E5M2.UNPACK_B R4, R4 ;  /* 0x00000004ff04723e */ /* 0x000fc400020004ff */
[----:B------:R-:W-:Y:S02]  /*91b70*/  F2FP.F16.E5M2.UNPACK_B R5, R5 ;  /* 0x00000005ff05723e */ /* 0x000fe400020004ff */
[----:B------:R-:W-:Y:S02]  /*91b80*/  F2FP.F16.E5M2.UNPACK_B R6, R6 ;  /* 0x00000006ff06723e */ /* 0x000fe400020004ff */
[----:B------:R-:W-:-:S13]  /*91b90*/  F2FP.F16.E5M2.UNPACK_B R7, R7 ;  /* 0x00000007ff07723e */ /* 0x000fda00020004ff */
[----:B------:R0:W-:Y:S04]  /*91ba0*/  STL.64 [R1+0x1360], R28 ;  /* 0x0013601c01007387 */ /* 0x0001e80000100a00 */
[----:B------:R1:W-:Y:S04]  /*91bb0*/  STL.64 [R1+0x1368], R30 ;  /* 0x0013681e01007387 */ /* 0x0003e80000100a00 */
[----:B0-----:R-:W3:Y:S04]  /*91bc0*/  LDL.LU R28, [R1+0x1200] ;  /* 0x00120000011c7983 */ /* 0x001ee80000300800 */
[----:B------:R-:W3:Y:S04]  /*91bd0*/  LDL.LU R29, [R1+0x1204] ;  /* 0x00120400011d7983 */ /* 0x000ee80000300800 */
[----:B-1----:R-:W3:Y:S04]  /*91be0*/  LDL.LU R30, [R1+0x1208] ;  /* 0x00120800011e7983 */ /* 0x002ee80000300800 */
[----:B------:R-:W3:Y:S01]  /*91bf0*/  LDL.LU R31, [R1+0x120c] ;  /* 0x00120c00011f7983 */ /* 0x000ee20000300800 */
[C---:B--2---:R-:W-:Y:S06]  /*91c00*/  HMMA.16816.F32 R32, R4.reuse, R36, R32 ;  /* 0x000000240420723c */ /* 0x044fec0000001820 */
[----:B----4-:R-:W-:-:S15]  /*91c10*/  HMMA.16816.F32 R8, R4, R40, R8 ;  /* 0x000000280408723c */ /* 0x010fde0000001808 */
[----:B------:R-:W-:-:S08]  /*91c20*/  NOP ;  /* 0x0000000000007918 */ /* 0x000fd00000000000 */
[----:B------:R-:W-:Y:S04]  /*91c30*/  STL.64 [R1+0x13b0], R8 ;  /* 0x0013b00801007387 */ /* 0x000fe80000100a00 */
[----:B------:R0:W-:Y:S04]  /*91c40*/  STL.64 [R1+0x13b8], R10 ;  /* 0x0013b80a01007387 */ /* 0x0001e80000100a00 */
[----:B0-----:R-:W2:Y:S04]  /*91c50*/  LDL.LU.64 R10, [R1+0x85f0] ;  /* 0x0085f000010a7983 */ /* 0x001ea80000300a00 */
[----:B------:R-:W4:Y:S04]  /*91c60*/  LDL.LU.64 R8, [R1+0x85e8] ;  /* 0x0085e80001087983 */ /* 0x000f280000300a00 */
[----:B------:R0:W-:Y:S04]  /*91c70*/  STL.64 [R1+0x8570], R40 ;  /* 0x0085702801007387 */ /* 0x0001e80000100a00 */
[----:B0-----:R-:W2:Y:S04]  /*91c80*/  LDL.LU R40, [R1+0x1220] ;  /* 0x0012200001287983 */ /* 0x001ea80000300800 */
[----:B------:R-:W2:Y:S04]  /*91c90*/  LDL.LU R41, [R1+0x1224] ;  /* 0x0012240001297983 */ /* 0x000ea80000300800 */
[----:B------:R-:W2:Y:S04]  /*91ca0*/  LDL.LU R42, [R1+0x1228] ;  /* 0x00122800012a7983 */ /* 0x000ea80000300800 */
        /* <DEDUP_REMOVED lines=49> */
[C---:B--2---:R-:W-:Y:S02]  /*91fc0*/  HMMA.16816.F32 R24, R4.reuse, R20, R32 ;  /* 0x000000140418723c */ /* 0x044fe40000001820 */
[----:B------:R-:W-:Y:S04]  /*91fd0*/  STL.64 [R1+0x8528], R22 ;  /* 0x0085281601007387 */ /* 0x000fe80000100a00 */
[----:B------:R3:W-:Y:S02]  /*91fe0*/  STL.64 [R1+0x8520], R20 ;  /* 0x0085201401007387 */ /* 0x0007e40000100a00 */
[----:B---3--:R-:W-:-:S15]  /*91ff0*/  HMMA.16816.F32 R20, R4, R16, R40 ;  /* 0x000000100414723c */ /* 0x008fde0000001828 */
[----:B------:R-:W-:Y:S04]  /*92000*/  STL.64 [R1+0x1330], R24 ;  /* 0x0013301801007387 */ /* 0x000fe80000100a00 */
[----:B------:R0:W-:Y:S02]  /*92010*/  STL.64 [R1+0x1338], R26 ;  /* 0x0013381a01007387 */ /* 0x0001e40000100a00 */
[----:B0-----:R-:W-:Y:S06]  /*92020*/  HMMA.16816.F32 R24, R4, R18, R36 ;  /* 0x000000120418723c */ /* 0x001fec0000001824 */
[----:B------:R-:W-:-:S15]  /*92030*/  STL.64 [R1+0x8548], R18 ;  /* 0x0085481201007387 */ /* 0x000fde0000100a00 */
[----:B------:R-:W-:-:S02]  /*92040*/  NOP ;  /* 0x0000000000007918 */ /* 0x000fc40000000000 */
        /* <DEDUP_REMOVED lines=39> */
[----:B------:R-:W2:Y:S01]  /*922c0*/  LDL.LU R39, [R1+0x108c] ;  /* 0x00108c0001277983 */ /* 0x000ea20000300800 */
        /* <DEDUP_REMOVED lines=40> */
[----:B------:R-:W-:Y:S01]  /*92550*/  IMAD R30, R57, 0x100, R56 ;  /* 0x00000100391e7824 */ /* 0x000fe200078e0238 */
[----:B------:R-:W-:Y:S01]  /*92560*/  F2FP.F16.E5M2.UNPACK_B R28, R28 ;  /* 0x0000001cff1c723e */ /* 0x000fe200020004ff */
[----:B---3--:R-:W-:Y:S01]  /*92570*/  HMMA.16816.F32 R4, R4, R38, R40 ;  /* 0x000000260404723c */ /* 0x008fe20000001828 */
[----:B------:R-:W3:Y:S01]  /*92580*/  LDL.LU.64 R40, [R1+0x8570] ;  /* 0x0085700001287983 */ /* 0x000ee20000300a00 */
[----:B------:R-:W-:-:S02]  /*92590*/  F2FP.F16.E5M2.UNPACK_B R29, R29 ;  /* 0x0000001dff1d723e */ /* 0x000fc400020004ff */
[----:B------:R-:W-:Y:S02]  /*925a0*/  F2FP.F16.E5M2.UNPACK_B R30, R30 ;  /* 0x0000001eff1e723e */ /* 0x000fe400020004ff */
[----:B------:R-:W-:-:S07]  /*925b0*/  F2FP.F16.E5M2.UNPACK_B R31, R31 ;  /* 0x0000001fff1f723e */ /* 0x000fce00020004ff */
[C---:B----4-:R-:W-:Y:S10]  /*925c0*/  HMMA.16816.F32 R32, R28.reuse, R36, R32 ;  /* 0x000000241c20723c */ /* 0x050ff40000001820 */
        /* <DEDUP_REMOVED lines=13> */
[----:B0-----:R-:W4:Y:S04]  /*926a0*/  LDL.LU R40, [R1+0xfd0] ;  /* 0x000fd00001287983 */ /* 0x001f280000300800 */
[----:B------:R-:W4:Y:S04]  /*926b0*/  LDL.LU R41, [R1+0xfd4] ;  /* 0x000fd40001297983 */ /* 0x000f280000300800 */
[----:B------:R-:W4:Y:S04]  /*926c0*/  LDL.LU R42, [R1+0xfd8] ;  /* 0x000fd800012a7983 */ /* 0x000f280000300800 */
[----:B------:R-:W4:Y:S04]  /*926d0*/  LDL.LU R43, [R1+0xfdc] ;  /* 0x000fdc00012b7983 */ /* 0x000f280000300800 */
        /* <DEDUP_REMOVED lines=35> */
[----:B------:R-:W-:-:S15]  /*92910*/  STL.64 [R1+0x84b8], R24 ;  /* 0x0084b81801007387 */ /* 0x000fde0000100a00 */
[----:B------:R-:W-:-:S01]  /*92920*/  NOP ;  /* 0x0000000000007918 */ /* 0x000fc20000000000 */
[----:B------:R-:W-:Y:S04]  /*92930*/  STL.64 [R1+0x1230], R32 ;  /* 0x0012302001007387 */ /* 0x000fe80000100a00 */
[----:B------:R4:W-:Y:S02]  /*92940*/  STL.64 [R1+0x1238], R34 ;  /* 0x0012382201007387 */ /* 0x0009e40000100a00 */
[C---:B----4-:R-:W-:Y:S06]  /*92950*/  HMMA.16816.F32 R32, R28.reuse, R22, R36 ;  /* 0x000000161c20723c */ /* 0x050fec0000001824 */
[----:B------:R-:W-:Y:S01]  /*92960*/  STL.64 [R1+0x84e0], R22 ;  /* 0x0084e01601007387 */ /* 0x000fe20000100a00 */
[----:B---3--:R-:W-:-:S15]  /*92970*/  HMMA.16816.F32 R24, R28, R20, R40 ;  /* 0x000000141c18723c */ /* 0x008fde0000001828 */
[----:B------:R-:W-:-:S01]  /*92980*/  NOP ;  /* 0x0000000000007918 */ /* 0x000fc20000000000 */
[----:B------:R-:W-:Y:S04]  /*92990*/  STL.64 [R1+0x1220], R32 ;  /* 0x0012202001007387 */ /* 0x000fe80000100a00 */
[----:B------:R-:W-:Y:S04]  /*929a0*/  STL.64 [R1+0x1228], R34 ;  /* 0x0012282201007387 */ /* 0x000fe80000100a00 */
[----:B------:R0:W-:Y:S02]  /*929b0*/  STL.64 [R1+0x84d8], R20 ;  /* 0x0084d81401007387 */ /* 0x0001e40000100a00 */
[C---:B0-----:R-:W-:Y:S06]  /*929c0*/  HMMA.16816.F32 R20, R28.reuse, R18, R4 ;  /* 0x000000121c14723c */ /* 0x041fec0000001804 */
[C---:B------:R-:W-:Y:S01]  /*929d0*/  HMMA.16816.F32 R4, R28.reuse, R16, R44 ;  /* 0x000000101c04723c */ /* 0x040fe2000000182c */
[----:B------:R-:W-:Y:S04]  /*929e0*/  STL.64 [R1+0x1200], R24 ;  /* 0x0012001801007387 */ /* 0x000fe80000100a00 */
[----:B------:R-:W-:Y:S04]  /*929f0*/  STL.64 [R1+0x1208], R26 ;  /* 0x0012081a01007387 */ /* 0x000fe80000100a00 */
[----:B------:R-:W-:Y:S08]  /*92a00*/  STL.64 [R1+0x8508], R18 ;  /* 0x0085081201007387 */ /* 0x000ff00000100a00 */
        /* <DEDUP_REMOVED lines=30> */
[----:B-1----:R-:W3:Y:S04]  /*92bf0*/  LDL.LU R5, [R1+0x1da8] ;  /* 0x001da80001057983 */ /* 0x002ee80000300800 */
[----:B--2---:R-:W3:Y:S04]  /*92c00*/  LDL.LU R6, [R1+0x1da4] ;  /* 0x001da40001067983 */ /* 0x004ee80000300800 */
        /* <DEDUP_REMOVED lines=26> */
[----:B------:R-:W-:-:S03]  /*92db0*/  IMAD R4, R59, 0x100, R58 ;  /* 0x000001003b047824 */ /* 0x000fc600078e023a */
[----:B------:R-:W2:Y:S04]  /*92dc0*/  LDL.LU R26, [R1+0x768] ;  /* 0x00076800011a7983 */ /* 0x000ea80000300800 */
[----:B------:R-:W2:Y:S04]  /*92dd0*/  LDL.LU R27, [R1+0x76c] ;  /* 0x00076c00011b7983 */ /* 0x000ea80000300800 */
[----:B------:R-:W2:Y:S04]  /*92de0*/  LDL.LU R56, [R1+0x580] ;  /* 0x0005800001387983 */ /* 0x000ea80000300800 */
[----:B------:R-:W2:Y:S04]  /*92df0*/  LDL.LU R57, [R1+0x584] ;  /* 0x0005840001397983 */ /* 0x000ea80000300800 */
[----:B------:R-:W2:Y:S04]  /*92e00*/  LDL.LU R58, [R1+0x588] ;  /* 0x00058800013a7983 */ /* 0x000ea80000300800 */
[----:B------:R-:W2:Y:S01]  /*92e10*/  LDL.LU R59, [R1+0x58c] ;  /* 0x00058c00013b7983 */ /* 0x000ea20000300800 */
[C---:B----4-:R-:W-:Y:S06]  /*92e20*/  HMMA.16816.F32 R12, R28.reuse, R10, R12 ;  /* 0x0000000a1c0c723c */ /* 0x050fec000000180c */
[----:B---3--:R-:W-:-:S15]  /*92e30*/  HMMA.16816.F32 R16, R28, R8, R16 ;  /* 0x000000081c10723c */ /* 0x008fde0000001810 */
[----:B------:R-:W-:-:S02]  /*92e40*/  NOP ;  /* 0x0000000000007918 */ /* 0x000fc40000000000 */
[----:B------:R-:W-:Y:S01]  /*92e50*/  STL.64 [R1+0x1180], R12 ;  /* 0x0011800c01007387 */ /* 0x000fe20000100a00 */
[----:B--2---:R-:W-:Y:S03]  /*92e60*/  HMMA.16816.F32 R36, R28, R2, R36 ;  /* 0x000000021c24723c */ /* 0x004fe60000001824 */
        /* <DEDUP_REMOVED lines=53> */
[----:B0-----:R-:W4:Y:S04]  /*931c0*/  LDL.LU.64 R26, [R1+0x84c0] ;  /* 0x0084c000011a7983 */ /* 0x001f280000300a00 */
[----:B------:R-:W3:Y:S01]  /*931d0*/  LDL.LU.64 R24, [R1+0x84b8] ;  /* 0x0084b80001187983 */ /* 0x000ee20000300a00 */
[----:B--2---:R-:W-:Y:S03]  /*931e0*/  HMMA.16816.F32 R36, R4, R32, R36 ;  /* 0x000000200424723c */ /* 0x004fe60000001824 */
[----:B------:R-:W-:Y:S04]  /*931f0*/  STL.64 [R1+0x8478], R34 ;  /* 0x0084782201007387 */ /* 0x000fe80000100a00 */
[----:B------:R4:W-:-:S15]  /*93200*/  STL.64 [R1+0x8470], R32 ;  /* 0x0084702001007387 */ /* 0x0009de0000100a00 */
[----:B------:R-:W-:-:S01]  /*93210*/  NOP ;  /* 0x0000000000007918 */ /* 0x000fc20000000000 */
[----:B------:R-:W-:Y:S04]  /*93220*/  STL.64 [R1+0x10f0], R36 ;  /* 0x0010f02401007387 */ /* 0x000fe80000100a00 */
[----:B------:R-:W-:Y:S01]  /*93230*/  STL.64 [R1+0x10f8], R38 ;  /* 0x0010f82601007387 */ /* 0x000fe20000100a00 */
[C---:B----4-:R-:W-:Y:S06]  /*93240*/  HMMA.16816.F32 R32, R4.reuse, R26, R40 ;  /* 0x0000001a0420723c */ /* 0x050fec0000001828 */
        /* <DEDUP_REMOVED lines=84> */
[----:B------:R0:W-:Y:S01]  /*93790*/  STL.64 [R1+0x1068], R54 ;  /* 0x0010683601007387 */ /* 0x0001e20000100a00 */
[----:B----4-:R-:W-:-:S03]  /*937a0*/  IMAD R28, R28, 0x100, R11 ;  /* 0x000001001c1c7824 */ /* 0x010fc600078e020b */
        /* <DEDUP_REMOVED lines=11> */
[----:B------:R-:W2:Y:S04]  /*93860*/  LDL.LU R15, [R1+0x34c] ;  /* 0x00034c00010f7983 */ /* 0x000ea80000300800 */
[----:B------:R-:W3:Y:S01]  /*93870*/  LDL.LU R11, [R1+0x8490] ;  /* 0x00849000010b7983 */ /* 0x000ee20000300800 */
[C---:B------:R-:W-:Y:S06]  /*93880*/  HMMA.16816.F32 R32, R4.reuse, R8, R32 ;  /* 0x000000080420723c */ /* 0x040fec0000001820 */
[C---:B------:R-:W-:Y:S06]  /*93890*/  HMMA.16816.F32 R36, R4.reuse, R2, R36 ;  /* 0x000000020424723c */ /* 0x040fec0000001824 */
[----:B---3--:R-:W-:-:S15]  /*938a0*/  HMMA.16816.F32 R24, R4, R10, R24 ;  /* 0x0000000a0418723c */ /* 0x008fde0000001818 */
[----:B------:R-:W-:-:S08]  /*938b0*/  NOP ;  /* 0x0000000000007918 */ /* 0x000fd00000000000 */
[----:B------:R-:W-:Y:S04]  /*938c0*/  STL.64 [R1+0x1040], R24 ;  /* 0x0010401801007387 */ /* 0x000fe80000100a00 */
[----:B------:R0:W-:Y:S04]  /*938d0*/  STL.64 [R1+0x1048], R26 ;  /* 0x0010481a01007387 */ /* 0x0001e80000100a00 */
[----:B0-----:R-:W3:Y:S04]  /*938e0*/  LDL.LU.64 R26, [R1+0x8488] ;  /* 0x00848800011a7983 */ /* 0x001ee80000300a00 */
[----:B------:R-:W4:Y:S04]  /*938f0*/  LDL.LU.64 R24, [R1+0x8480] ;  /* 0x0084800001187983 */ /* 0x000f280000300a00 */
[----:B------:R-:W-:Y:S04]  /*93900*/  STL.64 [R1+0x1030], R32 ;  /* 0x0010302001007387 */ /* 0x000fe80000100a00 */
[----:B------:R0:W-:Y:S04]  /*93910*/  STL.64 [R1+0x1038], R34 ;  /* 0x0010382201007387 */ /* 0x0001e80000100a00 */
[----:B0-----:R-:W3:Y:S04]  /*93920*/  LDL.LU.64 R34, [R1+0x8478] ;  /* 0x0084780001227983 */ /* 0x001ee80000300a00 */
[----:B------:R-:W4:Y:S04]  /*93930*/  LDL.LU.64 R32, [R1+0x8470] ;  /* 0x0084700001207983 */ /* 0x000f280000300a00 */
[----:B------:R-:W-:Y:S04]  /*93940*/  STL.64 [R1+0x8410], R10 ;  /* 0x0084100a01007387 */ /* 0x000fe80000100a00 */
[----:B------:R0:W-:Y:S04]  /*93950*/  STL.64 [R1+0x8408], R8 ;  /* 0x0084080801007387 */ /* 0x0001e80000100a00 */
[----:B0-----:R-:W3:Y:S04]  /*93960*/  LDL.LU R8, [R1+0x3d0] ;  /* 0x0003d00001087983 */ /* 0x001ee80000300800 */
[----:B------:R-:W3:Y:S04]  /*93970*/  LDL.LU R9, [R1+0x3d4] ;  /* 0x0003d40001097983 */ /* 0x000ee80000300800 */
[----:B------:R-:W3:Y:S04]  /*93980*/  LDL.LU R10, [R1+0x3d8] ;  /* 0x0003d800010a7983 */ /* 0x000ee80000300800 */
[----:B------:R-:W3:Y:S04]  /*93990*/  LDL.LU R11, [R1+0x3dc] ;  /* 0x0003dc00010b7983 */ /* 0x000ee80000300800 */
[----:B------:R-:W-:Y:S04]  /*939a0*/  STL.64 [R1+0x1020], R36 ;  /* 0x0010202401007387 */ /* 0x000fe80000100a00 */
[----:B------:R0:W-:Y:S04]  /*939b0*/  STL.64 [R1+0x1028], R38 ;  /* 0x0010282601007387 */ /* 0x0001e80000100a00 */
[----:B0-----:R-:W2:Y:S04]  /*939c0*/  LDL.LU.64 R38, [R1+0x8468] ;  /* 0x0084680001267983 */ /* 0x001ea80000300a00 */
[----:B------:R-:W4:Y:S01]  /*939d0*/  LDL.LU.64 R36, [R1+0x8460] ;  /* 0x0084600001247983 */ /* 0x000f220000300a00 */
[----:B------:R-:W-:-:S02]  /*939e0*/  IMAD R29, R30, 0x100, R29 ;  /* 0x000001001e1d7824 */ /* 0x000fc400078e021d */
[----:B------:R-:W-:Y:S02]  /*939f0*/  IMAD R30, R61, 0x100, R31 ;  /* 0x000001003d1e7824 */ /* 0x000fe400078e021f */
[----:B------:R-:W-:Y:S01]  /*93a00*/  IMAD R31, R0, 0x100, R60 ;  /* 0x00000100001f7824 */ /* 0x000fe200078e023c */
[----:B--2---:R-:W-:Y:S01]  /*93a10*/  HMMA.16816.F32 R4, R4, R38, R40 ;  /* 0x000000260404723c */ /* 0x004fe20000001828 */
[----:B------:R-:W3:Y:S01]  /*93a20*/  LDL.LU.64 R40, [R1+0x8458] ;  /* 0x0084580001287983 */ /* 0x000ee20000300a00 */
[----:B------:R-:W-:Y:S02]  /*93a30*/  F2FP.F16.E5M2.UNPACK_B R28, R28 ;  /* 0x0000001cff1c723e */ /* 0x000fe400020004ff */
[----:B------:R-:W-:Y:S02]  /*93a40*/  F2FP.F16.E5M2.UNPACK_B R29, R29 ;  /* 0x0000001dff1d723e */ /* 0x000fe400020004ff */
[----:B------:R-:W-:Y:S02]  /*93a50*/  F2FP.F16.E5M2.UNPACK_B R30, R30 ;  /* 0x0000001eff1e723e */ /* 0x000fe400020004ff */
[----:B------:R-:W-:-:S15]  /*93a60*/  F2FP.F16.E5M2.UNPACK_B R31, R31 ;  /* 0x0000001fff1f723e */ /* 0x000fde00020004ff */
[----:B------:R-:W-:Y:S04]  /*93a70*/  STL.64 [R1+0x1010], R4 ;  /* 0x0010100401007387 */ /* 0x000fe80000100a00 */
[----:B------:R4:W-:Y:S02]  /*93a80*/  STL.64 [R1+0x1018], R6 ;  /* 0x0010180601007387 */ /* 0x0009e40000100a00 */
[C---:B----4-:R-:W-:Y:S02]  /*93a90*/  HMMA.16816.F32 R4, R28.reuse, R36, R12 ;  /* 0x000000241c04723c */ /* 0x050fe4000000180c */
[----:B------:R-:W-:Y:S04]  /*93aa0*/  STL.64 [R1+0x8400], R38 ;  /* 0x0084002601007387 */ /* 0x000fe80000100a00 */
[----:B---3--:R-:W-:-:S15]  /*93ab0*/  HMMA.16816.F32 R8, R28, R40, R8 ;  /* 0x000000281c08723c */ /* 0x008fde0000001808 */
[----:B------:R-:W-:-:S08]  /*93ac0*/  NOP ;  /* 0x0000000000007918 */ /* 0x000fd00000000000 */
        /* <DEDUP_REMOVED lines=129> */
[----:B------:R0:W-:Y:S01]  /*942e0*/  STL.64 [R1+0x83a8], R8 ;  /* 0x0083a80801007387 */ /* 0x0001e20000100a00 */
[----:B------:R-:W-:-:S02]  /*942f0*/  IMAD R4, R6, 0x100, R5 ;  /* 0x0000010006047824 */ /* 0x000fc400078e0205 */
[----:B------:R-:W-:Y:S01]  /*94300*/  IMAD R5, R61, 0x100, R7 ;  /* 0x000001003d057824 */ /* 0x000fe200078e0207 */
[----:B0-----:R-:W-:Y:S01]  /*94310*/  HMMA.16816.F32 R8, R28, R2, R16 ;  /* 0x000000021c08723c */ /* 0x001fe20000001810 */
[----:B------:R-:W-:Y:S02]  /*94320*/  IMAD R6, R0, 0x100, R60 ;  /* 0x0000010000067824 */ /* 0x000fe400078e023c */
[----:B------:R-:W-:Y:S01]  /*94330*/  IMAD R7, R43, 0x100, R42 ;  /* 0x000001002b077824 */ /* 0x000fe200078e022a */
[----:B------:R-:W-:Y:S02]  /*94340*/  F2FP.F16.E5M2.UNPACK_B R4, R4 ;  /* 0x00000004ff04723e */ /* 0x000fe400020004ff */
[----:B------:R-:W-:Y:S02]  /*94350*/  F2FP.F16.E5M2.UNPACK_B R5, R5 ;  /* 0x00000005ff05723e */ /* 0x000fe400020004ff */
[----:B------:R-:W-:Y:S02]  /*94360*/  F2FP.F16.E5M2.UNPACK_B R6, R6 ;  /* 0x00000006ff06723e */ /* 0x000fe400020004ff */
[----:B------:R-:W-:-:S02]  /*94370*/  F2FP.F16.E5M2.UNPACK_B R7, R7 ;  /* 0x00000007ff07723e */ /* 0x000fc400020004ff */
[----:B------:R-:W-:Y:S04]  /*94380*/  STL.64 [R1+0xd30], R12 ;  /* 0x000d300c01007387 */ /* 0x000fe80000100a00 */
[----:B------:R0:W-:Y:S07]  /*94390*/  STL.64 [R1+0xd38], R14 ;  /* 0x000d380e01007387 */ /* 0x0001ee0000100a00 */
[----:B------:R-:W-:Y:S01]  /*943a0*/  STL.64 [R1+0xd10], R8 ;  /* 0x000d100801007387 */ /* 0x000fe20000100a00 */
[----:B0-----:R-:W-:Y:S03]  /*943b0*/  HMMA.16816.F32 R12, R4, R40, R44 ;  /* 0x00000028040c723c */ /* 0x001fe6000000182c */
[----:B------:R3:W-:Y:S03]  /*943c0*/  STL.64 [R1+0xd18], R10 ;  /* 0x000d180a01007387 */ /* 0x0007e60000100a00 */
[----:B----4-:R-:W-:Y:S06]  /*943d0*/  HMMA.16816.F32 R16, R28, R38, R20 ;  /* 0x000000261c10723c */ /* 0x010fec0000001814 */
[----:B---3--:R-:W-:-:S15]  /*943e0*/  HMMA.16816.F32 R8, R4, R36, R48 ;  /* 0x000000240408723c */ /* 0x008fde0000001830 */
[----:B------:R-:W-:-:S02]  /*943f0*/  NOP ;  /* 0x0000000000007918 */ /* 0x000fc40000000000 */
        /* <DEDUP_REMOVED lines=10> */
[----:B------:R-:W2:-:S15]  /*944a0*/  LDL.LU R56, [R1+0x190] ;  /* 0x0001900001387983 */ /* 0x000e9e0000300800 */
[----:B------:R-:W-:-:S01]  /*944b0*/  NOP ;  /* 0x0000000000007918 */ /* 0x000fc20000000000 */
[----:B------:R0:W-:Y:S04]  /*944c0*/  STL.64 [R1+0xc80], R12 ;  /* 0x000c800c01007387 */ /* 0x0001e80000100a00 */
[----:B------:R1:W-:Y:S04]  /*944d0*/  STL.64 [R1+0xc88], R14 ;  /* 0x000c880e01007387 */ /* 0x0003e80000100a00 */
        /* <DEDUP_REMOVED lines=17> */
[----:B----4-:R-:W3:Y:S04]  /*945f0*/  LDL.LU R10, [R1+0x1f8] ;  /* 0x0001f800010a7983 */ /* 0x010ee80000300800 */
[----:B------:R-:W3:Y:S04]  /*94600*/  LDL.LU R11, [R1+0x1fc] ;  /* 0x0001fc00010b7983 */ /* 0x000ee80000300800 */
[----:B------:R-:W4:Y:S04]  /*94610*/  LDL.LU R20, [R1+0x220] ;  /* 0x0002200001147983 */ /* 0x000f280000300800 */
[----:B------:R-:W4:Y:S04]  /*94620*/  LDL.LU R21, [R1+0x224] ;  /* 0x0002240001157983 */ /* 0x000f280000300800 */
[----:B------:R-:W4:Y:S04]  /*94630*/  LDL.LU R22, [R1+0x228] ;  /* 0x0002280001167983 */ /* 0x000f280000300800 */
[----:B------:R-:W4:Y:S04]  /*94640*/  LDL.LU R23, [R1+0x22c] ;  /* 0x00022c0001177983 */ /* 0x000f280000300800 */
[----:B--2---:R-:W2:Y:S04]  /*94650*/  LDL.LU R56, [R1+0x230] ;  /* 0x0002300001387983 */ /* 0x004ea80000300800 */
        /* <DEDUP_REMOVED lines=88> */
[C---:B----4-:R-:W-:Y:S06]  /*94be0*/  HMMA.16816.F32 R20, R4.reuse, R14, R20 ;  /* 0x0000000e0414723c */ /* 0x050fec0000001814 */
[----:B------:R-:W-:Y:S01]  /*94bf0*/  STL.64 [R1+0x8340], R14 ;  /* 0x0083400e01007387 */ /* 0x000fe20000100a00 */
[----:B--2---:R-:W-:-:S15]  /*94c00*/  HMMA.16816.F32 R16, R4, R12, R24 ;  /* 0x0000000c0410723c */ /* 0x004fde0000001818 */
        /* <DEDUP_REMOVED lines=10> */
[C---:B---3--:R-:W-:Y:S02]  /*94cb0*/  HMMA.16816.F32 R12, R4.reuse, R8, R44 ;  /* 0x00000008040c723c */ /* 0x048fe4000000182c */
[----:B------:R-:W-:Y:S04]  /*94cc0*/  STL.64 [R1+0x8360], R10 ;  /* 0x0083600a01007387 */ /* 0x000fe80000100a00 */
[----:B------:R0:W-:Y:S02]  /*94cd0*/  STL.64 [R1+0x8358], R8 ;  /* 0x0083580801007387 */ /* 0x0001e40000100a00 */
[----:B0-----:R-:W-:-:S15]  /*94ce0*/  HMMA.16816.F32 R8, R4, R38, R52 ;  /* 0x000000260408723c */ /* 0x001fde0000001834 */
[----:B------:R-:W-:Y:S04]  /*94cf0*/  STL.64 [R1+0xbc0], R12 ;  /* 0x000bc00c01007387 */ /* 0x000fe80000100a00 */
[----:B------:R0:W-:Y:S02]  /*94d00*/  STL.64 [R1+0xbc8], R14 ;  /* 0x000bc80e01007387 */ /* 0x0001e40000100a00 */
[----:B0-----:R-:W-:Y:S06]  /*94d10*/  HMMA.16816.F32 R12, R4, R2, R48 ;  /* 0x00000002040c723c */ /* 0x001fec0000001830 */
[----:B------:R-:W-:-:S15]  /*94d20*/  HMMA.16816.F32 R4, R28, R40, R56 ;  /* 0x000000281c04723c */ /* 0x000fde0000001838 */
[----:B------:R-:W-:-:S02]  /*94d30*/  NOP ;  /* 0x0000000000007918 */ /* 0x000fc40000000000 */
[----:B------:R-:W-:Y:S04]  /*94d40*/  STL.64 [R1+0xbb0], R12 ;  /* 0x000bb00c01007387 */ /* 0x000fe80000100a00 */
[----:B------:R-:W-:Y:S04]  /*94d50*/  STL.64 [R1+0xbb8], R14 ;  /* 0x000bb80e01007387 */ /* 0x000fe80000100a00 */
[----:B------:R-:W2:Y:S04]  /*94d60*/  LDL.LU R48, [R1+0xd0] ;  /* 0x0000d00001307983 */ /* 0x000ea80000300800 */
        /* <DEDUP_REMOVED lines=53> */
[----:B------:R0:W-:Y:S04]  /*950c0*/  STL.64 [R1+0x8310], R40 ;  /* 0x0083102801007387 */ /* 0x0001e80000100a00 */
[----:B0-----:R-:W3:Y:S04]  /*950d0*/  LDL.LU R40, [R1+0xf0] ;  /* 0x0000f00001287983 */ /* 0x001ee80000300800 */
[----:B------:R-:W3:Y:S04]  /*950e0*/  LDL.LU R41, [R1+0xf4] ;  /* 0x0000f40001297983 */ /* 0x000ee80000300800 */
[----:B------:R-:W3:Y:S04]  /*950f0*/  LDL.LU R42, [R1+0xf8] ;  /* 0x0000f800012a7983 */ /* 0x000ee80000300800 */
[----:B------:R-:W3:Y:S01]  /*95100*/  LDL.LU R43, [R1+0xfc] ;  /* 0x0000fc00012b7983 */ /* 0x000ee20000300800 */
[----:B----4-:R-:W-:-:S15]  /*95110*/  HMMA.16816.F32 R32, R28, R36, R32 ;  /* 0x000000241c20723c */ /* 0x010fde0000001820 */
[----:B------:R-:W-:-:S08]  /*95120*/  NOP ;  /* 0x0000000000007918 */ /* 0x000fd00000000000 */
        /* <DEDUP_REMOVED lines=52> */
[----:B------:R-:W-:Y:S01]  /*95470*/  STL.64 [R1+0x82c8], R18 ;  /* 0x0082c81201007387 */ /* 0x000fe20000100a00 */
[----:B--2---:R-:W-:-:S15]  /*95480*/  HMMA.16816.F32 R20, R28, R16, R36 ;  /* 0x000000101c14723c */ /* 0x004fde0000001824 */
[----:B------:R-:W-:-:S01]  /*95490*/  NOP ;  /* 0x0000000000007918 */ /* 0x000fc20000000000 */
[----:B------:R-:W-:Y:S04]  /*954a0*/  STL.64 [R1+0x6f0], R24 ;  /* 0x0006f01801007387 */ /* 0x000fe80000100a00 */
[----:B------:R-:W-:Y:S04]  /*954b0*/  STL.64 [R1+0x6f8], R26 ;  /* 0x0006f81a01007387 */ /* 0x000fe80000100a00 */
[----:B------:R0:W-:Y:S02]  /*954c0*/  STL.64 [R1+0x82c0], R16 ;  /* 0x0082c01001007387 */ /* 0x0001e40000100a00 */
[C---:B0-----:R-:W-:Y:S02]  /*954d0*/  HMMA.16816.F32 R16, R28.reuse, R14, R40 ;  /* 0x0000000e1c10723c */ /* 0x041fe40000001828 */
[----:B------:R-:W-:Y:S04]  /*954e0*/  STL.64 [R1+0x6e0], R20 ;  /* 0x0006e01401007387 */ /* 0x000fe80000100a00 */
[----:B------:R-:W-:Y:S01]  /*954f0*/  STL.64 [R1+0x6e8], R22 ;  /* 0x0006e81601007387 */ /* 0x000fe20000100a00 */
[----:B----4-:R-:W-:Y:S03]  /*95500*/  HMMA.16816.F32 R4, R28, R12, R4 ;  /* 0x0000000c1c04723c */ /* 0x010fe60000001804 */
[----:B------:R-:W-:-:S13]  /*95510*/  STL.64 [R1+0x82a8], R14 ;  /* 0x0082a80e01007387 */ /* 0x000fda0000100a00 */
        /* <DEDUP_REMOVED lines=10> */
[----:B------:R-:W-:Y:S01]  /*955c0*/  STL.64 [R1+0x82b8], R10 ;  /* 0x0082b80a01007387 */ /* 0x000fe20000100a00 */
[----:B------:R-:W-:-:S03]  /*955d0*/  IMAD R4, R45, 0x100, R44 ;  /* 0x000001002d047824 */ /* 0x000fc600078e022c */
[----:B------:R-:W-:Y:S01]  /*955e0*/  STL.64 [R1+0x82b0], R8 ;  /* 0x0082b00801007387 */ /* 0x000fe20000100a00 */
[----:B------:R-:W-:-:S15]  /*955f0*/  IMAD R5, R47, 0x100, R46 ;  /* 0x000001002f057824 */ /* 0x000fde00078e022e */
[----:B------:R-:W-:-:S01]  /*95600*/  NOP ;  /* 0x0000000000007918 */ /* 0x000fc20000000000 */
[----:B------:R0:W-:Y:S04]  /*95610*/  STL.64 [R1+0x640], R12 ;  /* 0x0006400c01007387 */ /* 0x0001e80000100a00 */
[----:B------:R1:W-:Y:S04]  /*95620*/  STL.64 [R1+0x648], R14 ;  /* 0x0006480e01007387 */ /* 0x0003e80000100a00 */
[----:B------:R-:W2:Y:S04]  /*95630*/  LDL.LU R44, [R1+0x10] ;  /* 0x00001000012c7983 */ /* 0x000ea80000300800 */
[----:B------:R-:W2:Y:S04]  /*95640*/  LDL.LU R45, [R1+0x14] ;  /* 0x00001400012d7983 */ /* 0x000ea80000300800 */
[----:B------:R-:W3:Y:S04]  /*95650*/  LDL.LU R46, [R1+0x18] ;  /* 0x00001800012e7983 */ /* 0x000ee80000300800 */
[----:B------:R-:W3:Y:S04]  /*95660*/  LDL.LU R47, [R1+0x1c] ;  /* 0x00001c00012f7983 */ /* 0x000ee80000300800 */
[----:B---3--:R-:W-:Y:S04]  /*95670*/  STL.64 [R1+0x82d8], R46 ;  /* 0x0082d82e01007387 */ /* 0x008fe80000100a00 */
[----:B--2---:R2:W-:Y:S04]  /*95680*/  STL.64 [R1+0x82d0], R44 ;  /* 0x0082d02c01007387 */ /* 0x0045e80000100a00 */
[----:B0-----:R-:W3:Y:S04]  /*95690*/  LDL.LU R12, [R1+0x20] ;  /* 0x00002000010c7983 */ /* 0x001ee80000300800 */
[----:B------:R-:W3:Y:S04]  /*956a0*/  LDL.LU R13, [R1+0x24] ;  /* 0x00002400010d7983 */ /* 0x000ee80000300800 */
[----:B-1----:R-:W4:Y:S04]  /*956b0*/  LDL.LU R14, [R1+0x28] ;  /* 0x00002800010e7983 */ /* 0x002f280000300800 */
[----:B------:R-:W4:Y:S01]  /*956c0*/  LDL.LU R15, [R1+0x2c] ;  /* 0x00002c00010f7983 */ /* 0x000f220000300800 */
[----:B------:R-:W-:-:S02]  /*956d0*/  IMAD R6, R53, 0x100, R52 ;  /* 0x0000010035067824 */ /* 0x000fc400078e0234 */
[----:B------:R-:W-:Y:S01]  /*956e0*/  IMAD R7, R55, 0x100, R54 ;  /* 0x0000010037077824 */ /* 0x000fe200078e0236 */
[----:B----4-:R-:W-:Y:S04]  /*956f0*/  STL.64 [R1+0x82f8], R14 ;  /* 0x0082f80e01007387 */ /* 0x010fe80000100a00 */
[----:B---3--:R0:W-:Y:S04]  /*95700*/  STL.64 [R1+0x82f0], R12 ;  /* 0x0082f00c01007387 */ /* 0x0081e80000100a00 */
        /* <DEDUP_REMOVED lines=28> */
[----:B0-----:R-:W2:Y:S04]  /*958d0*/  LDL.LU R12, [R1+0x70] ;  /* 0x00007000010c7983 */ /* 0x001ea80000300800 */
        /* <DEDUP_REMOVED lines=11> */
[----:B------:R-:W2:Y:S04]  /*95990*/  LDL.LU R56, [R1] ;  /* 0x0000000001387983 */ /* 0x000ea80000300800 */
        /* <DEDUP_REMOVED lines=9> */
[----:B----4-:R-:W-:Y:S03]  /*95a30*/  HMMA.16816.F32 R28, R28, R38, R40 ;  /* 0x000000261c1c723c */ /* 0x010fe60000001828 */
[----:B------:R-:W4:-:S15]  /*95a40*/  LDL.LU.64 R40, [R1+0x8310] ;  /* 0x0083100001287983 */ /* 0x000f1e0000300a00 */
[----:B------:R-:W-:-:S05]  /*95a50*/  NOP ;  /* 0x0000000000007918 */ /* 0x000fca0000000000 */
[----:B------:R0:W-:Y:S04]  /*95a60*/  STL.64 [R1+0x610], R28 ;  /* 0x0006101c01007387 */ /* 0x0001e80000100a00 */
[----:B------:R1:W-:Y:S04]  /*95a70*/  STL.64 [R1+0x618], R30 ;  /* 0x0006181e01007387 */ /* 0x0003e80000100a00 */
[----:B0-----:R-:W4:Y:S04]  /*95a80*/  LDL.LU R28, [R1+0xb0] ;  /* 0x0000b000011c7983 */ /* 0x001f280000300800 */
[----:B------:R-:W4:Y:S04]  /*95a90*/  LDL.LU R29, [R1+0xb4] ;  /* 0x0000b400011d7983 */ /* 0x000f280000300800 */
[----:B-1----:R-:W4:Y:S04]  /*95aa0*/  LDL.LU R30, [R1+0xb8] ;  /* 0x0000b800011e7983 */ /* 0x002f280000300800 */
[----:B------:R-:W4:Y:S01]  /*95ab0*/  LDL.LU R31, [R1+0xbc] ;  /* 0x0000bc00011f7983 */ /* 0x000f220000300800 */
[----:B------:R-:W-:-:S02]  /*95ac0*/  F2FP.F16.E5M2.UNPACK_B R4, R4 ;  /* 0x00000004ff04723e */ /* 0x000fc400020004ff */
[----:B------:R-:W-:Y:S02]  /*95ad0*/  F2FP.F16.E5M2.UNPACK_B R5, R5 ;  /* 0x00000005ff05723e */ /* 0x000fe400020004ff */
[----:B------:R-:W-:Y:S02]  /*95ae0*/  F2FP.F16.E5M2.UNPACK_B R6, R6 ;  /* 0x00000006ff06723e */ /* 0x000fe400020004ff */
[----:B------:R-:W-:-:S07]  /*95af0*/  F2FP.F16.E5M2.UNPACK_B R7, R7 ;  /* 0x00000007ff07723e */ /* 0x000fce00020004ff */
[C---:B---3--:R-:W-:Y:S06]  /*95b00*/  HMMA.16816.F32 R48, R4.reuse, R36, R48 ;  /* 0x000000240430723c */ /* 0x048fec0000001830 */
[C---:B--2---:R-:W-:Y:S06]  /*95b10*/  HMMA.16816.F32 R24, R4.reuse, R32, R24 ;  /* 0x000000200418723c */ /* 0x044fec0000001818 */
[----:B----4-:R-:W-:-:S15]  /*95b20*/  HMMA.16816.F32 R28, R4, R40, R28 ;  /* 0x00000028041c723c */ /* 0x010fde000000181c */
[----:B------:R-:W-:-:S08]  /*95b30*/  NOP ;  /* 0x0000000000007918 */ /* 0x000fd00000000000 */
[----:B------:R0:W-:Y:S04]  /*95b40*/  STL.64 [R1+0x5d0], R28 ;  /* 0x0005d01c01007387 */ /* 0x0001e80000100a00 */
[----:B------:R1:W-:Y:S04]  /*95b50*/  STL.64 [R1+0x5d8], R30 ;  /* 0x0005d81e01007387 */ /* 0x0003e80000100a00 */
[----:B0-----:R-:W2:Y:S04]  /*95b60*/  LDL.LU R29, [R1+0x1e80] ;  /* 0x001e8000011d7983 */ /* 0x001ea80000300800 */
[----:B-1----:R-:W2:Y:S04]  /*95b70*/  LDL.LU R30, [R1+0x1e7c] ;  /* 0x001e7c00011e7983 */ /* 0x002ea80000300800 */
[----:B------:R-:W3:Y:S04]  /*95b80*/  LDL.LU R31, [R1+0x1e88] ;  /* 0x001e8800011f7983 */ /* 0x000ee80000300800 */
[----:B------:R-:W3:Y:S04]  /*95b90*/  LDL.LU R61, [R1+0x1e84] ;  /* 0x001e8400013d7983 */ /* 0x000ee80000300800 */
[----:B------:R-:W-:Y:S04]  /*95ba0*/  STL.64 [R1+0x5c0], R48 ;  /* 0x0005c03001007387 */ /* 0x000fe80000100a00 */
[----:B------:R0:W-:Y:S04]  /*95bb0*/  STL.64 [R1+0x5c8], R50 ;  /* 0x0005c83201007387 */ /* 0x0001e80000100a00 */
[----:B------:R-:W4:Y:S04]  /*95bc0*/  LDL.LU R60, [R1+0x1e90] ;  /* 0x001e9000013c7983 */ /* 0x000f280000300800 */
[----:B------:R-:W4:Y:S01]  /*95bd0*/  LDL.LU R0, [R1+0x1e8c] ;  /* 0x001e8c0001007983 */ /* 0x000f220000300800 */
[----:B0-----:R-:W-:-:S15]  /*95be0*/  HMMA.16816.F32 R48, R4, R34, R52 ;  /* 0x000000220430723c */ /* 0x001fde0000001834 */
[----:B------:R-:W-:-:S08]  /*95bf0*/  NOP ;  /* 0x0000000000007918 */ /* 0x000fd00000000000 */
[----:B------:R0:W-:Y:S04]  /*95c00*/  STL.64 [R1+0x590], R48 ;  /* 0x0005903001007387 */ /* 0x0001e80000100a00 */
[----:B------:R1:W-:Y:S04]  /*95c10*/  STL.64 [R1+0x598], R50 ;  /* 0x0005983201007387 */ /* 0x0003e80000100a00 */
        /* <DEDUP_REMOVED lines=56> */
[----:B0-----:R-:W3:Y:S04]  /*95fa0*/  LDL.LU.64 R58, [R1+0x8288] ;  /* 0x00828800013a7983 */ /* 0x001ee80000300a00 */
[----:B------:R-:W3:Y:S01]  /*95fb0*/  LDL.LU.64 R56, [R1+0x8280] ;  /* 0x0082800001387983 */ /* 0x000ee20000300a00 */
[C---:B----4-:R-:W-:Y:S06]  /*95fc0*/  HMMA.16816.F32 R48, R4.reuse, R8, R48 ;  /* 0x000000080430723c */ /* 0x050fec0000001830 */
[----:B------:R-:W-:Y:S01]  /*95fd0*/  HMMA.16816.F32 R52, R4, R2, R52 ;  /* 0x000000020434723c */ /* 0x000fe20000001834 */
[----:B------:R-:W-:Y:S04]  /*95fe0*/  STL.64 [R1+0x8210], R14 ;  /* 0x0082100e01007387 */ /* 0x000fe80000100a00 */
[----:B------:R0:W-:Y:S04]  /*95ff0*/  STL.64 [R1+0x8208], R12 ;  /* 0x0082080c01007387 */ /* 0x0001e80000100a00 */
[----:B0-----:R-:W4:Y:S01]  /*96000*/  LDL.LU R12, [R1+0x470] ;  /* 0x00047000010c7983 */ /* 0x001f220000300800 */
[----:B--2---:R-:W-:-:S02]  /*96010*/  IMAD.MOV.U32 R14, RZ, RZ, R47 ;  /* 0x000000ffff0e7224 */ /* 0x004fc400078e002f */
[----:B------:R-:W-:Y:S02]  /*96020*/  IMAD.MOV.U32 R15, RZ, RZ, R46 ;  /* 0x000000ffff0f7224 */ /* 0x000fe400078e002e */
[----:B---3--:R-:W-:Y:S02]  /*96030*/  IMAD.MOV.U32 R13, RZ, RZ, R44 ;  /* 0x000000ffff0d7224 */ /* 0x008fe400078e002c */
[----:B------:R-:W2:Y:S04]  /*96040*/  LDL.LU R44, [R1+0x827c] ;  /* 0x00827c00012c7983 */ /* 0x000ea80000300800 */
[----:B------:R-:W3:Y:S04]  /*96050*/  LDL.LU R47, [R1+0x8278] ;  /* 0x00827800012f7983 */ /* 0x000ee80000300800 */
[----:B------:R-:W4:Y:S01]  /*96060*/  LDL.LU R46, [R1+0x8274] ;  /* 0x00827400012e7983 */ /* 0x000f220000300800 */
[----:B------:R-:W-:-:S15]  /*96070*/  HMMA.16816.F32 R56, R4, R10, R56 ;  /* 0x0000000a0438723c */ /* 0x000fde0000001838 */
[----:B------:R-:W-:-:S08]  /*96080*/  NOP ;  /* 0x0000000000007918 */ /* 0x000fd00000000000 */
[----:B------:R0:W-:Y:S04]  /*96090*/  STL.64 [R1+0x460], R56 ;  /* 0x0004603801007387 */ /* 0x0001e80000100a00 */
[----:B------:R1:W-:Y:S04]  /*960a0*/  STL.64 [R1+0x468], R58 ;  /* 0x0004683a01007387 */ /* 0x0003e80000100a00 */
[----:B0-----:R-:W2:Y:S04]  /*960b0*/  LDL.LU R56, [R1+0x440] ;  /* 0x0004400001387983 */ /* 0x001ea80000300800 */
[----:B------:R-:W2:Y:S01]  /*960c0*/  LDL.LU R57, [R1+0x444] ;  /* 0x0004440001397983 */ /* 0x000ea20000300800 */
[----:B-1----:R-:W-:-:S03]  /*960d0*/  IMAD.MOV.U32 R59, RZ, RZ, R45 ;  /* 0x000000ffff3b7224 */ /* 0x002fc600078e002d */
[----:B------:R-:W2:Y:S04]  /*960e0*/  LDL.LU R58, [R1+0x448] ;  /* 0x00044800013a7983 */ /* 0x000ea80000300800 */
[----:B------:R-:W2:Y:S04]  /*960f0*/  LDL.LU R45, [R1+0x8270] ;  /* 0x00827000012d7983 */ /* 0x000ea80000300800 */
        /* <DEDUP_REMOVED lines=8> */
[----:B------:R-:W2:Y:S02]  /*96180*/  LDL.LU.64 R52, [R1+0x8250] ;  /* 0x0082500001347983 */ /* 0x000ea40000300a00 */
[----:B--2---:R-:W-:Y:S07]  /*96190*/  HMMA.16816.F32 R52, R4, R38, R52 ;  /* 0x000000260434723c */ /* 0x004fee0000001834 */
[----:B----4-:R-:W-:-:S02]  /*961a0*/  IMAD.MOV.U32 R4, RZ, RZ, R49 ;  /* 0x000000ffff047224 */ /* 0x010fc400078e0031 */
[----:B------:R-:W2:Y:S01]  /*961b0*/  LDL.LU R49, [R1+0x8248] ;  /* 0x0082480001317983 */ /* 0x000ea20000300800 */
[----:B---3--:R-:W-:Y:S02]  /*961c0*/  IMAD.MOV.U32 R5, RZ, RZ, R50 ;  /* 0x000000ffff057224 */ /* 0x008fe400078e0032 */
[----:B------:R-:W-:-:S11]  /*961d0*/  IMAD.MOV.U32 R6, RZ, RZ, R51 ;  /* 0x000000ffff067224 */ /* 0x000fd600078e0033 */
[----:B------:R0:W-:Y:S04]  /*961e0*/  STL.64 [R1+0x3d0], R52 ;  /* 0x0003d03401007387 */ /* 0x0001e80000100a00 */
[----:B------:R1:W-:Y:S04]  /*961f0*/  STL.64 [R1+0x3d8], R54 ;  /* 0x0003d83601007387 */ /* 0x0003e80000100a00 */
[----:B------:R-:W2:Y:S04]  /*96200*/  LDL.LU R50, [R1+0x8244] ;  /* 0x0082440001327983 */ /* 0x000ea80000300800 */
[----:B------:R-:W2:Y:S01]  /*96210*/  LDL.LU R51, [R1+0x8240] ;  /* 0x0082400001337983 */ /* 0x000ea20000300800 */
[----:B0-----:R-:W-:-:S02]  /*96220*/  IMAD.MOV.U32 R52, RZ, RZ, R46 ;  /* 0x000000ffff347224 */ /* 0x001fc400078e002e */
[----:B------:R-:W-:Y:S01]  /*96230*/  IMAD.MOV.U32 R53, RZ, RZ, R47 ;  /* 0x000000ffff357224 */ /* 0x000fe200078e002f */
[----:B------:R-:W3:Y:S04]  /*96240*/  LDL.LU R7, [R1+0x40c] ;  /* 0x00040c0001077983 */ /* 0x000ee80000300800 */
[----:B------:R-:W4:Y:S04]  /*96250*/  LDL.LU R46, [R1+0x823c] ;  /* 0x00823c00012e7983 */ /* 0x000f280000300800 */
[----:B------:R-:W3:Y:S01]  /*96260*/  LDL.LU R47, [R1+0x8238] ;  /* 0x00823800012f7983 */ /* 0x000ee20000300800 */
[----:B------:R-:W-:-:S02]  /*96270*/  IMAD R28, R30, 0x100, R29 ;  /* 0x000001001e1c7824 */ /* 0x000fc400078e021d */
[----:B------:R-:W-:Y:S01]  /*96280*/  IMAD R29, R61, 0x100, R31 ;  /* 0x000001003d1d7824 */ /* 0x000fe200078e021f */
[----:B-1----:R-:W3:Y:S01]  /*96290*/  LDL.LU R54, [R1+0x418] ;  /* 0x0004180001367983 */ /* 0x002ee20000300800 */
[----:B------:R-:W-:Y:S02]  /*962a0*/  IMAD R30, R0, 0x100, R60 ;  /* 0x00000100001e7824 */ /* 0x000fe400078e023c */
[----:B------:R-:W-:Y:S01]  /*962b0*/  IMAD R31, R43, 0x100, R42 ;  /* 0x000001002b1f7824 */ /* 0x000fe200078e022a */
[----:B------:R-:W-:Y:S02]  /*962c0*/  F2FP.F16.E5M2.UNPACK_B R28, R28 ;  /* 0x0000001cff1c723e */ /* 0x000fe400020004ff */
[----:B------:R-:W-:Y:S02]  /*962d0*/  F2FP.F16.E5M2.UNPACK_B R29, R29 ;  /* 0x0000001dff1d723e */ /* 0x000fe400020004ff */
[----:B------:R-:W-:Y:S02]  /*962e0*/  F2FP.F16.E5M2.UNPACK_B R30, R30 ;  /* 0x0000001eff1e723e */ /* 0x000fe400020004ff */
[----:B------:R-:W-:Y:S01]  /*962f0*/  F2FP.F16.E5M2.UNPACK_B R31, R31 ;  /* 0x0000001fff1f723e */ /* 0x000fe200020004ff */
[----:B------:R-:W-:-:S02]  /*96300*/  IMAD.MOV.U32 R55, RZ, RZ, R44 ;  /* 0x000000ffff377224 */ /* 0x000fc400078e002c */
[----:B------:R-:W3:Y:S04]  /*96310*/  LDL.LU R44, [R1+0x8234] ;  /* 0x00823400012c7983 */ /* 0x000ee80000300800 */
[----:B--2---:R-:W-:-:S15]  /*96320*/  HMMA.16816.F32 R48, R28, R40, R48 ;  /* 0x000000281c30723c */ /* 0x004fde0000001830 */
[----:B------:R-:W-:-:S08]  /*96330*/  NOP ;  /* 0x0000000000007918 */ /* 0x000fd00000000000 */
[----:B------:R0:W-:Y:S04]  /*96340*/  STL.64 [R1+0x3c0], R48 ;  /* 0x0003c03001007387 */ /* 0x0001e80000100a00 */
[----:B------:R3:W-:Y:S01]  /*96350*/  STL.64 [R1+0x3c8], R50 ;  /* 0x0003c83201007387 */ /* 0x0007e20000100a00 */
[----:B0-----:R-:W-:-:S03]  /*96360*/  IMAD.MOV.U32 R48, RZ, RZ, R45 ;  /* 0x000000ffff307224 */ /* 0x001fc600078e002d */
[----:B------:R-:W2:Y:S01]  /*96370*/  LDL.LU R45, [R1+0x8230] ;  /* 0x00823000012d7983 */ /* 0x000ea20000300800 */
[----:B----4-:R-:W-:Y:S02]  /*96380*/  IMAD.MOV.U32 R49, RZ, RZ, R46 ;  /* 0x000000ffff317224 */ /* 0x010fe400078e002e */
[----:B---3--:R-:W-:Y:S01]  /*96390*/  IMAD.MOV.U32 R50, RZ, RZ, R47 ;  /* 0x000000ffff327224 */ /* 0x008fe200078e002f */
[----:B------:R-:W2:Y:S04]  /*963a0*/  LDL.LU R46, [R1+0x822c] ;  /* 0x00822c00012e7983 */ /* 0x000ea80000300800 */
[----:B------:R-:W2:Y:S04]  /*963b0*/  LDL.LU R47, [R1+0x8228] ;  /* 0x00822800012f7983 */ /* 0x000ea80000300800 */
[----:B------:R-:W3:Y:S04]  /*963c0*/  LDL.LU R51, [R1+0x3fc] ;  /* 0x0003fc0001337983 */ /* 0x000ee80000300800 */
[----:B------:R0:W-:Y:S04]  /*963d0*/  STL.64 [R1+0x81c8], R40 ;  /* 0x0081c82801007387 */ /* 0x0001e80000100a00 */
[----:B0-----:R-:W4:Y:S04]  /*963e0*/  LDL.LU R40, [R1+0x3e0] ;  /* 0x0003e00001287983 */ /* 0x001f280000300800 */
[----:B------:R-:W4:Y:S04]  /*963f0*/  LDL.LU R41, [R1+0x3e4] ;  /* 0x0003e40001297983 */ /* 0x000f280000300800 */
[----:B------:R-:W4:Y:S04]  /*96400*/  LDL.LU R42, [R1+0x3e8] ;  /* 0x0003e800012a7983 */ /* 0x000f280000300800 */
[----:B------:R-:W4:Y:S04]  /*96410*/  LDL.LU R43, [R1+0x3ec] ;  /* 0x0003ec00012b7983 */ /* 0x000f280000300800 */
[----:B------:R-:W-:Y:S04]  /*96420*/  STL.64 [R1+0x81d8], R38 ;  /* 0x0081d82601007387 */ /* 0x000fe80000100a00 */
[----:B------:R3:W-:Y:S01]  /*96430*/  STL.64 [R1+0x81d0], R36 ;  /* 0x0081d02401007387 */ /* 0x0007e20000100a00 */
[C---:B--2---:R-:W-:Y:S06]  /*96440*/  HMMA.16816.F32 R44, R28.reuse, R36, R44 ;  /* 0x000000241c2c723c */ /* 0x044fec000000182c */
[C---:B---3--:R-:W-:Y:S06]  /*96450*/  HMMA.16816.F32 R36, R28.reuse, R32, R48 ;  /* 0x000000201c24723c */ /* 0x048fec0000001830 */
[C---:B----4-:R-:W-:Y:S11]  /*96460*/  HMMA.16816.F32 R40, R28.reuse, R34, R40 ;  /* 0x000000221c28723c */ /* 0x050ff60000001828 */
[----:B------:R-:W-:Y:S04]  /*96470*/  STL.64 [R1+0x330], R44 ;  /* 0x0003302c01007387 */ /* 0x000fe80000100a00 */
[----:B------:R-:W-:Y:S04]  /*96480*/  STL.64 [R1+0x338], R46 ;  /* 0x0003382e01007387 */ /* 0x000fe80000100a00 */
[----:B------:R-:W-:Y:S04]  /*96490*/  STL.64 [R1+0x81f0], R34 ;  /* 0x0081f02201007387 */ /* 0x000fe80000100a00 */
        /* <DEDUP_REMOVED lines=19> */
[----:B------:R-:W-:Y:S04]  /*965d0*/  STL.64 [R1+0x2d0], R4 ;  /* 0x0002d00401007387 */ /* 0x000fe80000100a00 */
[----:B------:R-:W-:Y:S04]  /*965e0*/  STL.64 [R1+0x2d8], R6 ;  /* 0x0002d80601007387 */ /* 0x000fe80000100a00 */
        /* <DEDUP_REMOVED lines=100> */
[----:B------:R0:W-:Y:S04]  /*96c30*/  STL.64 [R1+0x3b0], R40 ;  /* 0x0003b02801007387 */ /* 0x0001e80000100a00 */
[----:B------:R-:W-:Y:S04]  /*96c40*/  STL.64 [R1+0x3b8], R42 ;  /* 0x0003b82a01007387 */ /* 0x000fe80000100a00 */
[----:B0-----:R-:W2:Y:S04]  /*96c50*/  LDL.LU.64 R40, [R1+0x81c8] ;  /* 0x0081c80001287983 */ /* 0x001ea80000300a00 */
[----:B------:R-:W-:Y:S04]  /*96c60*/  STL.64 [R1+0x8170], R10 ;  /* 0x0081700a01007387 */ /* 0x000fe80000100a00 */
[----:B------:R3:W-:Y:S01]  /*96c70*/  STL.64 [R1+0x8168], R8 ;  /* 0x0081680801007387 */ /* 0x0007e20000100a00 */
[----:B------:R-:W-:Y:S01]  /*96c80*/  IMAD R6, R7, 0x100, R6 ;  /* 0x0000010007067824 */ /* 0x000fe200078e0206 */
[----:B---3--:R-:W-:Y:S01]  /*96c90*/  HMMA.16816.F32 R8, R28, R2, R12 ;  /* 0x000000021c08723c */ /* 0x008fe2000000180c */
[----:B------:R-:W-:Y:S01]  /*96ca0*/  IMAD R7, R0, 0x100, R61 ;  /* 0x0000010000077824 */ /* 0x000fe200078e023d */
[----:B------:R-:W-:-:S02]  /*96cb0*/  F2FP.F16.E5M2.UNPACK_B R4, R4 ;  /* 0x00000004ff04723e */ /* 0x000fc400020004ff */
[----:B------:R-:W-:Y:S02]  /*96cc0*/  F2FP.F16.E5M2.UNPACK_B R5, R5 ;  /* 0x00000005ff05723e */ /* 0x000fe400020004ff */
[----:B------:R-:W-:Y:S02]  /*96cd0*/  F2FP.F16.E5M2.UNPACK_B R6, R6 ;  /* 0x00000006ff06723e */ /* 0x000fe400020004ff */
[----:B------:R-:W-:-:S15]  /*96ce0*/  F2FP.F16.E5M2.UNPACK_B R7, R7 ;  /* 0x00000007ff07723e */ /* 0x000fde00020004ff */
[----:B------:R-:W-:Y:S04]  /*96cf0*/  STL.64 [R1+0x3a0], R8 ;  /* 0x0003a00801007387 */ /* 0x000fe80000100a00 */
[----:B------:R2:W-:Y:S01]  /*96d00*/  STL.64 [R1+0x3a8], R10 ;  /* 0x0003a80a01007387 */ /* 0x0005e20000100a00 */
[----:B----4-:R-:W-:Y:S06]  /*96d10*/  HMMA.16816.F32 R16, R28, R38, R16 ;  /* 0x000000261c10723c */ /* 0x010fec0000001810 */
[C---:B--2---:R-:W-:Y:S06]  /*96d20*/  HMMA.16816.F32 R8, R4.reuse, R36, R44 ;  /* 0x000000240408723c */ /* 0x044fec000000182c */
[C---:B------:R-:W-:Y:S11]  /*96d30*/  HMMA.16816.F32 R12, R4.reuse, R40, R20 ;  /* 0x00000028040c723c */ /* 0x040ff60000001814 */
        /* <DEDUP_REMOVED lines=126> */
[----:B------:R0:W-:Y:S01]  /*97520*/  STL.64 [R1+0x1b8], R18 ;  /* 0x0001b81201007387 */ /* 0x0001e20000100a00 */
[----:B------:R-:W-:Y:S02]  /*97530*/  IMAD R28, R29, 0x100, R28 ;  /* 0x000001001d1c7824 */ /* 0x000fe400078e021c */
        /* <DEDUP_REMOVED lines=11> */
[----:B------:R3:W-:Y:S02]  /*975f0*/  STL.64 [R1+0x1a8], R14 ;  /* 0x0001a80e01007387 */ /* 0x0007e40000100a00 */
[----:B---3--:R-:W-:Y:S02]  /*97600*/  HMMA.16816.F32 R12, R4, R8, R24 ;  /* 0x00000008040c723c */ /* 0x008fe40000001818 */
[----:B------:R-:W-:Y:S04]  /*97610*/  STL.64 [R1+0x8160], R10 ;  /* 0x0081600a01007387 */ /* 0x000fe80000100a00 */
[----:B------:R0:W-:Y:S02]  /*97620*/  STL.64 [R1+0x8158], R8 ;  /* 0x0081580801007387 */ /* 0x0001e40000100a00 */
[----:B0-----:R-:W-:-:S15]  /*97630*/  HMMA.16816.F32 R8, R28, R40, R52 ;  /* 0x000000281c08723c */ /* 0x001fde0000001834 */
[----:B------:R-:W-:Y:S04]  /*97640*/  STL.64 [R1+0x390], R12 ;  /* 0x0003900c01007387 */ /* 0x000fe80000100a00 */
[----:B------:R0:W-:Y:S02]  /*97650*/  STL.64 [R1+0x398], R14 ;  /* 0x0003980e01007387 */ /* 0x0001e40000100a00 */
[----:B0-----:R-:W-:Y:S06]  /*97660*/  HMMA.16816.F32 R12, R4, R38, R48 ;  /* 0x00000026040c723c */ /* 0x001fec0000001830 */
[----:B------:R-:W-:Y:S01]  /*97670*/  HMMA.16816.F32 R4, R28, R36, R56 ;  /* 0x000000241c04723c */ /* 0x000fe20000001838 */
[----:B------:R-:W-:Y:S04]  /*97680*/  STL.64 [R1+0x380], R16 ;  /* 0x0003801001007387 */ /* 0x000fe80000100a00 */
[----:B------:R-:W-:-:S12]  /*97690*/  STL.64 [R1+0x388], R18 ;  /* 0x0003881201007387 */ /* 0x000fd80000100a00 */
        /* <DEDUP_REMOVED lines=103> */
[----:B------:R-:W-:Y:S01]  /*97d10*/  STL.64 [R1+0x8090], R18 ;  /* 0x0080901201007387 */ /* 0x000fe20000100a00 */
[----:B----4-:R-:W-:-:S15]  /*97d20*/  HMMA.16816.F32 R20, R28, R16, R36 ;  /* 0x000000101c14723c */ /* 0x010fde0000001824 */
[----:B------:R-:W-:-:S01]  /*97d30*/  NOP ;  /* 0x0000000000007918 */ /* 0x000fc20000000000 */
[----:B------:R-:W-:Y:S04]  /*97d40*/  STL.64 [R1+0x100], R24 ;  /* 0x0001001801007387 */ /* 0x000fe80000100a00 */
[----:B------:R-:W-:Y:S04]  /*97d50*/  STL.64 [R1+0x108], R26 ;  /* 0x0001081a01007387 */ /* 0x000fe80000100a00 */
[----:B------:R0:W-:Y:S02]  /*97d60*/  STL.64 [R1+0x8088], R16 ;  /* 0x0080881001007387 */ /* 0x0001e40000100a00 */
[C---:B0-----:R-:W-:Y:S02]  /*97d70*/  HMMA.16816.F32 R16, R28.reuse, R14, R4 ;  /* 0x0000000e1c10723c */ /* 0x041fe40000001804 */
[----:B------:R-:W-:Y:S04]  /*97d80*/  STL.64 [R1+0xf0], R20 ;  /* 0x0000f01401007387 */ /* 0x000fe80000100a00 */
[----:B------:R-:W-:Y:S01]  /*97d90*/  STL.64 [R1+0xf8], R22 ;  /* 0x0000f81601007387 */ /* 0x000fe20000100a00 */
[----:B------:R-:W-:Y:S03]  /*97da0*/  HMMA.16816.F32 R4, R28, R12, R44 ;  /* 0x0000000c1c04723c */ /* 0x000fe6000000182c */
        /* <DEDUP_REMOVED lines=80> */
[----:B---3--:R-:W-:-:S15]  /*982b0*/  HMMA.16816.F32 R36, R28, R2, R36 ;  /* 0x000000021c24723c */ /* 0x008fde0000001824 */
[----:B------:R-:W-:-:S08]  /*982c0*/  NOP ;  /* 0x0000000000007918 */ /* 0x000fd00000000000 */
[----:B------:R-:W-:Y:S04]  /*982d0*/  STL.64 [R1+0x360], R36 ;  /* 0x0003602401007387 */ /* 0x000fe80000100a00 */
[----:B------:R0:W-:Y:S04]  /*982e0*/  STL.64 [R1+0x368], R38 ;  /* 0x0003682601007387 */ /* 0x0001e80000100a00 */
[----:B0-----:R-:W4:Y:S04]  /*982f0*/  LDL.LU.64 R38, [R1+0x8110] ;  /* 0x0081100001267983 */ /* 0x001f280000300a00 */
[----:B------:R-:W3:Y:S01]  /*98300*/  LDL.LU.64 R36, [R1+0x8108] ;  /* 0x0081080001247983 */ /* 0x000ee20000300a00 */
[----:B------:R-:W-:-:S02]  /*98310*/  F2FP.F16.E5M2.UNPACK_B R4, R4 ;  /* 0x00000004ff04723e */ /* 0x000fc400020004ff */
[----:B------:R-:W-:Y:S02]  /*98320*/  F2FP.F16.E5M2.UNPACK_B R5, R5 ;  /* 0x00000005ff05723e */ /* 0x000fe400020004ff */
[----:B------:R-:W-:Y:S02]  /*98330*/  F2FP.F16.E5M2.UNPACK_B R6, R6 ;  /* 0x00000006ff06723e */ /* 0x000fe400020004ff */
[----:B------:R-:W-:-:S07]  /*98340*/  F2FP.F16.E5M2.UNPACK_B R7, R7 ;  /* 0x00000007ff07723e */ /* 0x000fce00020004ff */
[----:B--2---:R-:W-:Y:S06]  /*98350*/  HMMA.16816.F32 R56, R4, R40, R56 ;  /* 0x000000280438723c */ /* 0x004fec0000001838 */
[----:B----4-:R-:W-:Y:S01]  /*98360*/  HMMA.16816.F32 R28, R28, R38, R44 ;  /* 0x000000261c1c723c */ /* 0x010fe2000000182c */
[----:B------:R-:W2:Y:S04]  /*98370*/  LDL.LU.64 R46, [R1+0x8100] ;  /* 0x00810000012e7983 */ /* 0x000ea80000300a00 */
[----:B------:R-:W2:Y:S01]  /*98380*/  LDL.LU.64 R44, [R1+0x80f8] ;  /* 0x0080f800012c7983 */ /* 0x000ea20000300a00 */
[----:B---3--:R-:W-:-:S15]  /*98390*/  HMMA.16816.F32 R32, R4, R36, R32 ;  /* 0x000000240420723c */ /* 0x008fde0000001820 */
[----:B------:R-:W-:-:S02]  /*983a0*/  NOP ;  /* 0x0000000000007918 */ /* 0x000fc40000000000 */
        /* <DEDUP_REMOVED lines=8> */
[----:B0-----:R-:W4:Y:S04]  /*98430*/  LDL.LU.64 R58, [R1+0x80f0] ;  /* 0x0080f000013a7983 */ /* 0x001f280000300a00 */
[----:B------:R-:W4:Y:S04]  /*98440*/  LDL.LU.64 R56, [R1+0x80e8] ;  /* 0x0080e80001387983 */ /* 0x000f280000300a00 */
[----:B------:R-:W-:Y:S04]  /*98450*/  STL.64 [R1+0x8070], R40 ;  /* 0x0080702801007387 */ /* 0x000fe80000100a00 */
        /* <DEDUP_REMOVED lines=38> */
[----:B---3--:R-:W-:-:S15]  /*986c0*/  HMMA.16816.F32 R16, R4, R22, R16 ;  /* 0x000000160410723c */ /* 0x008fde0000001810 */
[----:B------:R-:W-:-:S08]  /*986d0*/  NOP ;  /* 0x0000000000007918 */ /* 0x000fd00000000000 */
[----:B------:R-:W-:Y:S04]  /*986e0*/  STL.64 [R1+0x40], R16 ;  /* 0x0000401001007387 */ /* 0x000fe80000100a00 */
[----:B------:R0:W-:Y:S04]  /*986f0*/  STL.64 [R1+0x48], R18 ;  /* 0x0000481201007387 */ /* 0x0001e80000100a00 */
[----:B0-----:R-:W3:Y:S04]  /*98700*/  LDL.LU.64 R18, [R1+0x8090] ;  /* 0x0080900001127983 */ /* 0x001ee80000300a00 */
[----:B------:R-:W3:Y:S01]  /*98710*/  LDL.LU.64 R16, [R1+0x8088] ;  /* 0x0080880001107983 */ /* 0x000ee20000300a00 */
[C---:B--2---:R-:W-:Y:S06]  /*98720*/  HMMA.16816.F32 R32, R4.reuse, R20, R32 ;  /* 0x000000140420723c */ /* 0x044fec0000001820 */
[C---:B----4-:R-:W-:Y:S06]  /*98730*/  HMMA.16816.F32 R56, R4.reuse, R12, R56 ;  /* 0x0000000c0438723c */ /* 0x050fec0000001838 */
[C---:B------:R-:W-:Y:S11]  /*98740*/  HMMA.16816.F32 R52, R4.reuse, R10, R52 ;  /* 0x0000000a0434723c */ /* 0x040ff60000001834 */
[----:B------:R-:W-:Y:S04]  /*98750*/  STL.64 [R1+0x30], R32 ;  /* 0x0000302001007387 */ /* 0x000fe80000100a00 */
[----:B------:R0:W-:Y:S01]  /*98760*/  STL.64 [R1+0x38], R34 ;  /* 0x0000382201007387 */ /* 0x0001e20000100a00 */
[C---:B---3--:R-:W-:Y:S06]  /*98770*/  HMMA.16816.F32 R36, R4.reuse, R18, R36 ;  /* 0x000000120424723c */ /* 0x048fec0000001824 */
[C---:B0-----:R-:W-:Y:S06]  /*98780*/  HMMA.16816.F32 R32, R4.reuse, R16, R28 ;  /* 0x000000100420723c */ /* 0x041fec000000181c */
[----:B------:R-:W-:Y:S11]  /*98790*/  HMMA.16816.F32 R28, R4, R14, R44 ;  /* 0x0000000e041c723c */ /* 0x000ff6000000182c */
[----:B------:R0:W-:Y:S04]  /*987a0*/  STL.64 [R1+0x20], R36 ;  /* 0x0000202401007387 */ /* 0x0001e80000100a00 */
[----:B------:R-:W-:Y:S04]  /*987b0*/  STL.64 [R1+0x28], R38 ;  /* 0x0000282601007387 */ /* 0x000fe80000100a00 */
[----:B------:R-:W-:Y:S04]  /*987c0*/  STL.64 [R1+0x10], R32 ;  /* 0x0000102001007387 */ /* 0x000fe80000100a00 */
[----:B------:R-:W-:Y:S04]  /*987d0*/  STL.64 [R1+0x18], R34 ;  /* 0x0000182201007387 */ /* 0x000fe80000100a00 */
[----:B------:R-:W-:Y:S04]  /*987e0*/  STL.64 [R1+0x8048], R14 ;  /* 0x0080480e01007387 */ /* 0x000fe80000100a00 */
[----:B------:R1:W-:Y:S04]  /*987f0*/  STL.64 [R1], R28 ;  /* 0x0000001c01007387 */ /* 0x0003e80000100a00 */
[----:B------:R2:W-:Y:S04]  /*98800*/  STL.64 [R1+0x8], R30 ;  /* 0x0000081e01007387 */ /* 0x0005e80000100a00 */
[----:B------:R-:W-:Y:S04]  /*98810*/  STL.64 [R1+0x8040], R12 ;  /* 0x0080400c01007387 */ /* 0x000fe80000100a00 */
[----:B------:R-:W-:Y:S04]  /*98820*/  STL.64 [R1+0x7910], R58 ;  /* 0x0079103a01007387 */ /* 0x000fe80000100a00 */
[----:B------:R-:W-:Y:S04]  /*98830*/  STL.64 [R1+0x7908], R56 ;  /* 0x0079083801007387 */ /* 0x000fe80000100a00 */
[----:B------:R-:W-:Y:S04]  /*98840*/  STL.64 [R1+0x7920], R54 ;  /* 0x0079203601007387 */ /* 0x000fe80000100a00 */
[----:B------:R3:W-:Y:S04]  /*98850*/  STL.64 [R1+0x7918], R52 ;  /* 0x0079183401007387 */ /* 0x0007e80000100a00 */
[----:B0-----:R-:W4:Y:S04]  /*98860*/  LDL.LU R36, [R1+0x990] ;  /* 0x0009900001247983 */ /* 0x001f280000300800 */
[----:B------:R-:W4:Y:S01]  /*98870*/  LDL.LU R37, [R1+0x994] ;  /* 0x0009940001257983 */ /* 0x000f220000300800 */
[----:B-1----:R-:W-:-:S03]  /*98880*/  IMAD R28, R49, 0x100, R48 ;  /* 0x00000100311c7824 */ /* 0x002fc600078e0230 */
[----:B------:R-:W4:Y:S04]  /*98890*/  LDL.LU R38, [R1+0x998] ;  /* 0x0009980001267983 */ /* 0x000f280000300800 */
[----:B------:R-:W4:Y:S01]  /*988a0*/  LDL.LU R39, [R1+0x99c] ;  /* 0x00099c0001277983 */ /* 0x000f220000300800 */
[----:B------:R-:W-:-:S03]  /*988b0*/  IMAD R29, R51, 0x100, R50 ;  /* 0x00000100331d7824 */ /* 0x000fc600078e0232 */
[----:B------:R-:W4:Y:S04]  /*988c0*/  LDL.LU R48, [R1+0x9a0] ;  /* 0x0009a00001307983 */ /* 0x000f280000300800 */
[----:B------:R-:W4:Y:S01]  /*988d0*/  LDL.LU R49, [R1+0x9a4] ;  /* 0x0009a40001317983 */ /* 0x000f220000300800 */
[----:B--2---:R-:W-:-:S03]  /*988e0*/  IMAD R31, R43, 0x100, R42 ;  /* 0x000001002b1f7824 */ /* 0x004fc600078e022a */
[----:B------:R-:W2:Y:S04]  /*988f0*/  LDL.LU R50, [R1+0x9a8] ;  /* 0x0009a80001327983 */ /* 0x000ea80000300800 */
[----:B------:R-:W2:Y:S04]  /*98900*/  LDL.LU R51, [R1+0x9ac] ;  /* 0x0009ac0001337983 */ /* 0x000ea80000300800 */
[----:B------:R-:W2:Y:S04]  /*98910*/  LDL.LU R40, [R1+0x9b0] ;  /* 0x0009b00001287983 */ /* 0x000ea80000300800 */
[----:B------:R-:W2:Y:S04]  /*98920*/  LDL.LU R41, [R1+0x9b4] ;  /* 0x0009b40001297983 */ /* 0x000ea80000300800 */
[----:B------:R-:W2:Y:S04]  /*98930*/  LDL.LU R42, [R1+0x9b8] ;  /* 0x0009b800012a7983 */ /* 0x000ea80000300800 */
        /* <DEDUP_REMOVED lines=34> */
[----:B------:R0:W-:Y:S04]  /*98b60*/  STL.64 [R1+0x340], R40 ;  /* 0x0003402801007387 */ /* 0x0001e80000100a00 */
[----:B------:R-:W-:Y:S04]  /*98b70*/  STL.64 [R1+0x348], R42 ;  /* 0x0003482a01007387 */ /* 0x000fe80000100a00 */
[----:B0-----:R-:W4:Y:S01]  /*98b80*/  LDL.LU.64 R40, [R1+0x8070] ;  /* 0x0080700001287983 */ /* 0x001f220000300a00 */
[----:B------:R-:W-:Y:S01]  /*98b90*/  IMAD R30, R0, 0x100, R61 ;  /* 0x00000100001e7824 */ /* 0x000fe200078e023d */
[----:B------:R-:W-:-:S02]  /*98ba0*/  F2FP.F16.E5M2.UNPACK_B R28, R28 ;  /* 0x0000001cff1c723e */ /* 0x000fc400020004ff */
[----:B------:R-:W-:Y:S02]  /*98bb0*/  F2FP.F16.E5M2.UNPACK_B R29, R29 ;  /* 0x0000001dff1d723e */ /* 0x000fe400020004ff */
[----:B------:R-:W-:Y:S02]  /*98bc0*/  F2FP.F16.E5M2.UNPACK_B R30, R30 ;  /* 0x0000001eff1e723e */ /* 0x000fe400020004ff */
[----:B------:R-:W-:Y:S01]  /*98bd0*/  F2FP.F16.E5M2.UNPACK_B R31, R31 ;  /* 0x0000001fff1f723e */ /* 0x000fe200020004ff */
[----:B--2---:R-:W-:Y:S01]  /*98be0*/  HMMA.16816.F32 R48, R4, R38, R48 ;  /* 0x000000260430723c */ /* 0x004fe20000001830 */
[----:B------:R-:W2:Y:S04]  /*98bf0*/  LDL.LU R4, [R1+0x9f0] ;  /* 0x0009f00001047983 */ /* 0x000ea80000300800 */
[----:B------:R-:W2:Y:S01]  /*98c00*/  LDL.LU R5, [R1+0x9f4] ;  /* 0x0009f40001057983 */ /* 0x000ea20000300800 */
[C---:B---3--:R-:W-:Y:S03]  /*98c10*/  HMMA.16816.F32 R32, R28.reuse, R36, R32 ;  /* 0x000000241c20723c */ /* 0x048fe60000001820 */
[----:B------:R-:W2:Y:S04]  /*98c20*/  LDL.LU R6, [R1+0x9f8] ;  /* 0x0009f80001067983 */ /* 0x000ea80000300800 */
[----:B------:R-:W2:Y:S10]  /*98c30*/  LDL.LU R7, [R1+0x9fc] ;  /* 0x0009fc0001077983 */ /* 0x000eb40000300800 */
[----:B------:R-:W-:Y:S04]  /*98c40*/  STL.64 [R1+0x78f0], R50 ;  /* 0x0078f03201007387 */ /* 0x000fe80000100a00 */
[----:B------:R0:W-:Y:S04]  /*98c50*/  STL.64 [R1+0x78e8], R48 ;  /* 0x0078e83001007387 */ /* 0x0001e80000100a00 */
[----:B0-----:R-:W3:Y:S04]  /*98c60*/  LDL.LU R48, [R1+0x9e0] ;  /* 0x0009e00001307983 */ /* 0x001ee80000300800 */
[----:B------:R-:W3:Y:S04]  /*98c70*/  LDL.LU R49, [R1+0x9e4] ;  /* 0x0009e40001317983 */ /* 0x000ee80000300800 */
[----:B------:R-:W3:Y:S04]  /*98c80*/  LDL.LU R50, [R1+0x9e8] ;  /* 0x0009e80001327983 */ /* 0x000ee80000300800 */
[----:B------:R-:W3:Y:S01]  /*98c90*/  LDL.LU R51, [R1+0x9ec] ;  /* 0x0009ec0001337983 */ /* 0x000ee20000300800 */
[----:B----4-:R-:W-:-:S15]  /*98ca0*/  HMMA.16816.F32 R44, R28, R40, R44 ;  /* 0x000000281c2c723c */ /* 0x010fde000000182c */
[----:B------:R-:W-:-:S08]  /*98cb0*/  NOP ;  /* 0x0000000000007918 */ /* 0x000fd00000000000 */
[----:B------:R-:W-:Y:S04]  /*98cc0*/  STL [R1+0x78e0], R45 ;  /* 0x0078e02d01007387 */ /* 0x000fe80000100800 */
[----:B------:R-:W-:Y:S04]  /*98cd0*/  STL [R1+0x78dc], R46 ;  /* 0x0078dc2e01007387 */ /* 0x000fe80000100800 */
[----:B------:R-:W-:Y:S04]  /*98ce0*/  STL [R1+0x78d8], R47 ;  /* 0x0078d82f01007387 */ /* 0x000fe80000100800 */
[----:B------:R-:W-:Y:S04]  /*98cf0*/  STL.64 [R1+0x3e0], R32 ;  /* 0x0003e02001007387 */ /* 0x000fe80000100a00 */
[----:B------:R0:W-:Y:S04]  /*98d00*/  STL.64 [R1+0x3e8], R34 ;  /* 0x0003e82201007387 */ /* 0x0001e80000100a00 */
[----:B0-----:R-:W3:Y:S04]  /*98d10*/  LDL.LU.64 R34, [R1+0x8068] ;  /* 0x0080680001227983 */ /* 0x001ee80000300a00 */
[----:B------:R-:W2:Y:S04]  /*98d20*/  LDL.LU.64 R32, [R1+0x8060] ;  /* 0x0080600001207983 */ /* 0x000ea80000300a00 */
[----:B------:R-:W-:Y:S04]  /*98d30*/  STL.64 [R1+0x8010], R38 ;  /* 0x0080102601007387 */ /* 0x000fe80000100a00 */
[----:B------:R3:W-:Y:S01]  /*98d40*/  STL.64 [R1+0x8008], R36 ;  /* 0x0080082401007387 */ /* 0x0007e20000100a00 */
[C---:B------:R-:W-:Y:S06]  /*98d50*/  HMMA.16816.F32 R8, R28.reuse, R26, R8 ;  /* 0x0000001a1c08723c */ /* 0x040fec0000001808 */
[C---:B---3--:R-:W-:Y:S06]  /*98d60*/  HMMA.16816.F32 R36, R28.reuse, R34, R48 ;  /* 0x000000221c24723c */ /* 0x048fec0000001830 */
        /* <DEDUP_REMOVED lines=10> */
[----:B------:R0:W-:Y:S02]  /*98e10*/  STL.64 [R1+0x428], R10 ;  /* 0x0004280a01007387 */ /* 0x0001e40000100a00 */
[----:B0-----:R-:W-:-:S15]  /*98e20*/  HMMA.16816.F32 R8, R28, R22, R56 ;  /* 0x000000161c08723c */ /* 0x001fde0000001838 */
[----:B------:R0:W-:Y:S01]  /*98e30*/  STL [R1+0x48c], R7 ;  /* 0x00048c0701007387 */ /* 0x0001e20000100800 */
[----:B------:R-:W-:Y:S02]  /*98e40*/  IMAD.MOV.U32 R45, RZ, RZ, R4 ;  /* 0x000000ffff2d7224 */ /* 0x000fe400078e0004 */
[----:B------:R-:W-:Y:S02]  /*98e50*/  IMAD.MOV.U32 R46, RZ, RZ, R5 ;  /* 0x000000ffff2e7224 */ /* 0x000fe400078e0005 */
[----:B------:R-:W-:Y:S02]  /*98e60*/  IMAD.MOV.U32 R47, RZ, RZ, R6 ;  /* 0x000000ffff2f7224 */ /* 0x000fe400078e0006 */
[C---:B0-----:R-:W-:Y:S01]  /*98e70*/  HMMA.16816.F32 R4, R28.reuse, R20, R12 ;  /* 0x000000141c04723c */ /* 0x041fe2000000180c */
[----:B------:R-:W-:Y:S04]  /*98e80*/  STL.64 [R1+0x8058], R26 ;  /* 0x0080581a01007387 */ /* 0x000fe80000100a00 */
[----:B------:R-:W-:Y:S04]  /*98e90*/  STL.64 [R1+0x8050], R24 ;  /* 0x0080501801007387 */ /* 0x000fe80000100a00 */
[----:B------:R-:W-:Y:S04]  /*98ea0*/  STL.64 [R1+0x7900], R46 ;  /* 0x0079002e01007387 */ /* 0x000fe80000100a00 */
[----:B------:R0:W-:Y:S04]  /*98eb0*/  STL.64 [R1+0x78f8], R44 ;  /* 0x0078f82c01007387 */ /* 0x0001e80000100a00 */
[----:B------:R-:W2:Y:S04]  /*98ec0*/  LDL.LU R56, [R1+0xb00] ;  /* 0x000b000001387983 */ /* 0x000ea80000300800 */
[----:B------:R1:W-:Y:S04]  /*98ed0*/  STL.64 [R1+0x4f0], R8 ;  /* 0x0004f00801007387 */ /* 0x0003e80000100a00 */
[----:B------:R3:W-:Y:S04]  /*98ee0*/  STL.64 [R1+0x4f8], R10 ;  /* 0x0004f80a01007387 */ /* 0x0007e80000100a00 */
[----:B------:R4:W-:Y:S04]  /*98ef0*/  STL.64 [R1+0x520], R4 ;  /* 0x0005200401007387 */ /* 0x0009e80000100a00 */
[----:B------:R4:W-:Y:S04]  /*98f00*/  STL.64 [R1+0x528], R6 ;  /* 0x0005280601007387 */ /* 0x0009e80000100a00 */
        /* <DEDUP_REMOVED lines=19> */
[----:B-1----:R-:W2:Y:S04]  /*99040*/  LDL.LU R8, [R1+0xa70] ;  /* 0x000a700001087983 */ /* 0x002ea80000300800 */
        /* <DEDUP_REMOVED lines=30> */
[----:B------:R-:W-:-:S15]  /*99230*/  HMMA.16816.F32 R24, R28, R18, R24 ;  /* 0x000000121c18723c */ /* 0x000fde0000001818 */
        /* <DEDUP_REMOVED lines=28> */
[----:B0-----:R-:W3:Y:S04]  /*99400*/  LDL.LU R12, [R1+0xa90] ;  /* 0x000a9000010c7983 */ /* 0x001ee80000300800 */
[----:B------:R-:W3:Y:S04]  /*99410*/  LDL.LU R13, [R1+0xa94] ;  /* 0x000a9400010d7983 */ /* 0x000ee80000300800 */
[----:B------:R-:W3:Y:S04]  /*99420*/  LDL.LU R14, [R1+0xa98] ;  /* 0x000a9800010e7983 */ /* 0x000ee80000300800 */
[----:B------:R-:W3:Y:S01]  /*99430*/  LDL.LU R15, [R1+0xa9c] ;  /* 0x000a9c00010f7983 */ /* 0x000ee20000300800 */
[----:B------:R-:W-:-:S02]  /*99440*/  IMAD R4, R4, 0x100, R61 ;  /* 0x0000010004047824 */ /* 0x000fc400078e023d */
[----:B------:R-:W-:Y:S01]  /*99450*/  IMAD R5, R5, 0x100, R0 ;  /* 0x0000010005057824 */ /* 0x000fe200078e0200 */
[----:B------:R-:W4:Y:S04]  /*99460*/  LDL.LU R61, [R1+0x801c] ;  /* 0x00801c00013d7983 */ /* 0x000f280000300800 */
[----:B------:R-:W4:Y:S01]  /*99470*/  LDL.LU R0, [R1+0x8018] ;  /* 0x0080180001007983 */ /* 0x000f220000300800 */
[----:B------:R-:W-:Y:S02]  /*99480*/  IMAD R6, R6, 0x100, R43 ;  /* 0x0000010006067824 */ /* 0x000fe400078e022b */
[----:B------:R-:W-:Y:S01]  /*99490*/  IMAD R7, R7, 0x100, R42 ;  /* 0x0000010007077824 */ /* 0x000fe200078e022a */
[----:B--2---:R-:W-:-:S15]  /*994a0*/  HMMA.16816.F32 R36, R28, R10, R36 ;  /* 0x0000000a1c24723c */ /* 0x004fde0000001824 */
[----:B------:R-:W-:-:S08]  /*994b0*/  NOP ;  /* 0x0000000000007918 */ /* 0x000fd00000000000 */
[----:B------:R-:W-:Y:S04]  /*994c0*/  STL.64 [R1+0x600], R36 ;  /* 0x0006002401007387 */ /* 0x000fe80000100a00 */
[----:B------:R0:W-:Y:S04]  /*994d0*/  STL.64 [R1+0x608], R38 ;  /* 0x0006082601007387 */ /* 0x0001e80000100a00 */
[----:B0-----:R-:W2:Y:S04]  /*994e0*/  LDL.LU.64 R38, [R1+0x8010] ;  /* 0x0080100001267983 */ /* 0x001ea80000300a00 */
[----:B------:R-:W4:Y:S04]  /*994f0*/  LDL.LU.64 R36, [R1+0x8008] ;  /* 0x0080080001247983 */ /* 0x000f280000300a00 */
[----:B------:R-:W4:Y:S04]  /*99500*/  LDL.LU R43, [R1+0x8004] ;  /* 0x00800400012b7983 */ /* 0x000f280000300800 */
[----:B------:R-:W4:Y:S01]  /*99510*/  LDL.LU R42, [R1+0x8000] ;  /* 0x00800000012a7983 */ /* 0x000f220000300800 */
[----:B---3--:R-:W-:Y:S01]  /*99520*/  HMMA.16816.F32 R12, R28, R8, R12 ;  /* 0x000000081c0c723c */ /* 0x008fe2000000180c */
[----:B------:R-:W-:-:S02]  /*99530*/  F2FP.F16.E5M2.UNPACK_B R4, R4 ;  /* 0x00000004ff04723e */ /* 0x000fc400020004ff */
[----:B------:R-:W-:Y:S02]  /*99540*/  F2FP.F16.E5M2.UNPACK_B R5, R5 ;  /* 0x00000005ff05723e */ /* 0x000fe400020004ff */
[----:B------:R-:W-:Y:S01]  /*99550*/  F2FP.F16.E5M2.UNPACK_B R6, R6 ;  /* 0x00000006ff06723e */ /* 0x000fe200020004ff */
[----:B------:R-:W-:Y:S01]  /*99560*/  STL.64 [R1+0x7fb8], R10 ;  /* 0x007fb80a01007387 */ /* 0x000fe20000100a00 */
[----:B------:R-:W-:-:S03]  /*99570*/  F2FP.F16.E5M2.UNPACK_B R7, R7 ;  /* 0x00000007ff07723e */ /* 0x000fc600020004ff */
[----:B------:R0:W-:Y:S01]  /*99580*/  STL.64 [R1+0x7fb0], R8 ;  /* 0x007fb00801007387 */ /* 0x0001e20000100a00 */
[----:B------:R-:W-:Y:S06]  /*99590*/  HMMA.16816.F32 R16, R28, R2, R16 ;  /* 0x000000021c10723c */ /* 0x000fec0000001810 */
[----:B0-----:R-:W-:Y:S06]  /*995a0*/  HMMA.16816.F32 R8, R4, R40, R44 ;  /* 0x000000280408723c */ /* 0x001fec000000182c */
[----:B------:R-:W-:Y:S04]  /*995b0*/  STL.64 [R1+0x690], R12 ;  /* 0x0006900c01007387 */ /* 0x000fe80000100a00 */
[----:B------:R2:W-:Y:S07]  /*995c0*/  STL.64 [R1+0x698], R14 ;  /* 0x0006980e01007387 */ /* 0x0005ee0000100a00 */
[----:B------:R-:W-:Y:S04]  /*995d0*/  STL.64 [R1+0x6c0], R16 ;  /* 0x0006c01001007387 */ /* 0x000fe80000100a00 */
[----:B------:R-:W-:Y:S01]  /*995e0*/  STL.64 [R1+0x6c8], R18 ;  /* 0x0006c81201007387 */ /* 0x000fe20000100a00 */
[----:B--2---:R-:W-:Y:S03]  /*995f0*/  HMMA.16816.F32 R12, R28, R38, R20 ;  /* 0x000000261c0c723c */ /* 0x004fe60000001814 */
[----:B----4-:R-:W-:-:S15]  /*99600*/  STL.64 [R1+0x7fd8], R42 ;  /* 0x007fd82a01007387 */ /* 0x010fde0000100a00 */
[----:B------:R-:W-:-:S05]  /*99610*/  NOP ;  /* 0x0000000000007918 */ /* 0x000fca0000000000 */
[----:B------:R-:W-:Y:S04]  /*99620*/  STL.64 [R1+0x6b0], R12 ;  /* 0x0006b00c01007387 */ /* 0x000fe80000100a00 */
[----:B------:R-:W-:Y:S04]  /*99630*/  STL.64 [R1+0x6b8], R14 ;  /* 0x0006b80e01007387 */ /* 0x000fe80000100a00 */
[----:B------:R-:W-:Y:S04]  /*99640*/  STL.64 [R1+0x7fd0], R40 ;  /* 0x007fd02801007387 */ /* 0x000fe80000100a00 */
[----:B------:R-:W-:Y:S04]  /*99650*/  STL.64 [R1+0x6d0], R8 ;  /* 0x0006d00801007387 */ /* 0x000fe80000100a00 */
[----:B------:R0:W-:Y:S02]  /*99660*/  STL.64 [R1+0x6d8], R10 ;  /* 0x0006d80a01007387 */ /* 0x0001e40000100a00 */
[C---:B0-----:R-:W-:Y:S02]  /*99670*/  HMMA.16816.F32 R8, R4.reuse, R36, R48 ;  /* 0x000000240408723c */ /* 0x041fe40000001830 */
[----:B------:R-:W-:Y:S04]  /*99680*/  STL.64 [R1+0x7ff8], R38 ;  /* 0x007ff82601007387 */ /* 0x000fe80000100a00 */
[----:B------:R-:W-:Y:S01]  /*99690*/  STL.64 [R1+0x7ff0], R36 ;  /* 0x007ff02401007387 */ /* 0x000fe20000100a00 */
[----:B------:R-:W-:-:S15]  /*996a0*/  HMMA.16816.F32 R12, R4, R34, R52 ;  /* 0x00000022040c723c */ /* 0x000fde0000001834 */
[----:B------:R-:W-:-:S01]  /*996b0*/  NOP ;  /* 0x0000000000007918 */ /* 0x000fc20000000000 */
[----:B------:R-:W-:Y:S04]  /*996c0*/  STL.64 [R1+0x730], R8 ;  /* 0x0007300801007387 */ /* 0x000fe80000100a00 */
[----:B------:R0:W-:Y:S02]  /*996d0*/  STL.64 [R1+0x738], R10 ;  /* 0x0007380a01007387 */ /* 0x0001e40000100a00 */
[----:B0-----:R-:W-:Y:S02]  /*996e0*/  HMMA.16816.F32 R8, R4, R32, R56 ;  /* 0x000000200408723c */ /* 0x001fe40000001838 */
[----:B------:R-:W2:Y:S04]  /*996f0*/  LDL.LU R56, [R1+0xcf0] ;  /* 0x000cf00001387983 */ /* 0x000ea80000300800 */
[----:B------:R0:W-:Y:S04]  /*99700*/  STL.64 [R1+0x750], R12 ;  /* 0x0007500c01007387 */ /* 0x0001e80000100a00 */
[----:B------:R1:W-:-:S13]  /*99710*/  STL.64 [R1+0x758], R14 ;  /* 0x0007580e01007387 */ /* 0x0003da0000100a00 */
[----:B------:R3:W-:Y:S04]  /*99720*/  STL.64 [R1+0x790], R8 ;  /* 0x0007900801007387 */ /* 0x0007e80000100a00 */
[----:B------:R4:W-:Y:S04]  /*99730*/  STL.64 [R1+0x798], R10 ;  /* 0x0007980a01007387 */ /* 0x0009e80000100a00 */
[----:B------:R-:W2:Y:S04]  /*99740*/  LDL.LU R57, [R1+0xcf4] ;  /* 0x000cf40001397983 */ /* 0x000ea80000300800 */
[----:B------:R-:W2:Y:S04]  /*99750*/  LDL.LU R58, [R1+0xcf8] ;  /* 0x000cf800013a7983 */ /* 0x000ea80000300800 */
[----:B------:R-:W2:Y:S04]  /*99760*/  LDL.LU R59, [R1+0xcfc] ;  /* 0x000cfc00013b7983 */ /* 0x000ea80000300800 */
[----:B0-----:R-:W2:Y:S04]  /*99770*/  LDL.LU R12, [R1+0xba0] ;  /* 0x000ba000010c7983 */ /* 0x001ea80000300800 */
[----:B------:R-:W2:Y:S04]  /*99780*/  LDL.LU R13, [R1+0xba4] ;  /* 0x000ba400010d7983 */ /* 0x000ea80000300800 */
[----:B-1----:R-:W2:Y:S04]  /*99790*/  LDL.LU R14, [R1+0xba8] ;  /* 0x000ba800010e7983 */ /* 0x002ea80000300800 */
[----:B------:R-:W2:Y:S04]  /*997a0*/  LDL.LU R15, [R1+0xbac] ;  /* 0x000bac00010f7983 */ /* 0x000ea80000300800 */
[----:B---3--:R-:W3:Y:S04]  /*997b0*/  LDL.LU R8, [R1+0xb80] ;  /* 0x000b800001087983 */ /* 0x008ee80000300800 */
[----:B------:R-:W3:Y:S04]  /*997c0*/  LDL.LU R9, [R1+0xb84] ;  /* 0x000b840001097983 */ /* 0x000ee80000300800 */
[----:B----4-:R-:W3:Y:S04]  /*997d0*/  LDL.LU R10, [R1+0xb88] ;  /* 0x000b8800010a7983 */ /* 0x010ee80000300800 */
        /* <DEDUP_REMOVED lines=86> */
[----:B------:R-:W-:-:S02]  /*99d40*/  IMAD R28, R29, 0x100, R28 ;  /* 0x000001001d1c7824 */ /* 0x000fc400078e021c */
[----:B------:R-:W-:Y:S02]  /*99d50*/  IMAD R29, R31, 0x100, R30 ;  /* 0x000001001f1d7824 */ /* 0x000fe400078e021e */
[----:B------:R-:W-:Y:S02]  /*99d60*/  IMAD R30, R45, 0x100, R44 ;  /* 0x000001002d1e7824 */ /* 0x000fe400078e022c */
[----:B------:R-:W-:Y:S01]  /*99d70*/  IMAD R31, R47, 0x100, R46 ;  /* 0x000001002f1f7824 */ /* 0x000fe200078e022e */
[C---:B---3--:R-:W-:Y:S06]  /*99d80*/  HMMA.16816.F32 R20, R4.reuse, R14, R20 ;  /* 0x0000000e0414723c */ /* 0x048fec0000001814 */
        /* <DEDUP_REMOVED lines=11> */
[----:B------:R0:W-:Y:S04]  /*99e40*/  STL.64 [R1+0x8c8], R14 ;  /* 0x0008c80e01007387 */ /* 0x0001e80000100a00 */
[----:B------:R-:W-:Y:S04]  /*99e50*/  STL.64 [R1+0x7f98], R10 ;  /* 0x007f980a01007387 */ /* 0x000fe80000100a00 */
[----:B----4-:R1:W-:Y:S01]  /*99e60*/  STL.64 [R1+0x7f90], R8 ;  /* 0x007f900801007387 */ /* 0x0103e20000100a00 */
[C---:B0-----:R-:W-:Y:S06]  /*99e70*/  HMMA.16816.F32 R12, R4.reuse, R8, R48 ;  /* 0x00000008040c723c */ /* 0x041fec0000001830 */
[C---:B-1----:R-:W-:Y:S06]  /*99e80*/  HMMA.16816.F32 R8, R4.reuse, R2, R52 ;  /* 0x000000020408723c */ /* 0x042fec0000001834 */
[----:B------:R-:W-:Y:S11]  /*99e90*/  HMMA.16816.F32 R4, R4, R38, R56 ;  /* 0x000000260404723c */ /* 0x000ff60000001838 */
[----:B------:R-:W-:Y:S04]  /*99ea0*/  STL.64 [R1+0x8f0], R12 ;  /* 0x0008f00c01007387 */ /* 0x000fe80000100a00 */
[----:B------:R-:W-:Y:S04]  /*99eb0*/  STL.64 [R1+0x8f8], R14 ;  /* 0x0008f80e01007387 */ /* 0x000fe80000100a00 */
        /* <DEDUP_REMOVED lines=23> */
[----:B------:R-:W4:Y:S01]  /*9a030*/  LDL.LU R35, [R1+0xd5c] ;  /* 0x000d5c0001237983 */ /* 0x000f220000300800 */
[----:B------:R-:W-:-:S02]  /*9a040*/  F2FP.F16.E5M2.UNPACK_B R28, R28 ;  /* 0x0000001cff1c723e */ /* 0x000fc400020004ff */
[----:B------:R-:W-:Y:S02]  /*9a050*/  F2FP.F16.E5M2.UNPACK_B R29, R29 ;  /* 0x0000001dff1d723e */ /* 0x000fe400020004ff */
[----:B------:R-:W-:Y:S02]  /*9a060*/  F2FP.F16.E5M2.UNPACK_B R30, R30 ;  /* 0x0000001eff1e723e */ /* 0x000fe400020004ff */
[----:B------:R-:W-:Y:S01]  /*9a070*/  F2FP.F16.E5M2.UNPACK_B R31, R31 ;  /* 0x0000001fff1f723e */ /* 0x000fe200020004ff */
        /* <DEDUP_REMOVED lines=98> */
[C---:B0-----:R-:W-:Y:S02]  /*9a6a0*/  HMMA.16816.F32 R16, R28.reuse, R14, R4 ;  /* 0x0000000e1c10723c */ /* 0x041fe40000001804 */
[----:B------:R-:W-:Y:S04]  /*9a6b0*/  STL.64 [R1+0xa30], R20 ;  /* 0x000a301401007387 */ /* 0x000fe80000100a00 */
[----:B------:R-:W-:Y:S04]  /*9a6c0*/  STL.64 [R1+0xa38], R22 ;  /* 0x000a381601007387 */ /* 0x000fe80000100a00 */
[----:B------:R-:W-:Y:S01]  /*9a6d0*/  STL.64 [R1+0x7ea8], R14 ;  /* 0x007ea80e01007387 */ /* 0x000fe20000100a00 */
[----:B------:R-:W-:-:S12]  /*9a6e0*/  HMMA.16816.F32 R4, R28, R12, R44 ;  /* 0x0000000c1c04723c */ /* 0x000fd8000000182c */
[----:B------:R-:W-:Y:S04]  /*9a6f0*/  STL.64 [R1+0xa40], R16 ;  /* 0x000a401001007387 */ /* 0x000fe80000100a00 */
[----:B------:R-:W-:Y:S04]  /*9a700*/  STL.64 [R1+0xa48], R18 ;  /* 0x000a481201007387 */ /* 0x000fe80000100a00 */
[----:B------:R0:W-:Y:S02]  /*9a710*/  STL.64 [R1+0x7ea0], R12 ;  /* 0x007ea00c01007387 */ /* 0x0001e40000100a00 */
[----:B0-----:R-:W-:Y:S02]  /*9a720*/  HMMA.16816.F32 R12, R28, R10, R52 ;  /* 0x0000000a1c0c723c */ /* 0x001fe40000001834 */
[----:B------:R0:W-:Y:S04]  /*9a730*/  STL.64 [R1+0xa50], R4 ;  /* 0x000a500401007387 */ /* 0x0001e80000100a00 */
[----:B------:R-:W-:Y:S01]  /*9a740*/  STL.64 [R1+0xa58], R6 ;  /* 0x000a580601007387 */ /* 0x000fe20000100a00 */
[----:B0-----:R-:W-:-:S02]  /*9a750*/  IMAD R4, R49, 0x100, R48 ;  /* 0x0000010031047824 */ /* 0x001fc400078e0230 */
[----:B------:R-:W-:-:S14]  /*9a760*/  IMAD R5, R51, 0x100, R50 ;  /* 0x0000010033057824 */ /* 0x000fdc00078e0232 */
[----:B------:R0:W-:Y:S04]  /*9a770*/  STL.64 [R1+0xa60], R12 ;  /* 0x000a600c01007387 */ /* 0x0001e80000100a00 */
[----:B------:R1:W-:Y:S04]  /*9a780*/  STL.64 [R1+0xa68], R14 ;  /* 0x000a680e01007387 */ /* 0x0003e80000100a00 */
        /* <DEDUP_REMOVED lines=12> */
[----:B------:R-:W3:Y:S04]  /*9a850*/  LDL.LU R16, [R1+0xef0] ;  /* 0x000ef00001107983 */ /* 0x000ee80000300800 */
[----:B------:R-:W3:Y:S04]  /*9a860*/  LDL.LU R17, [R1+0xef4] ;  /* 0x000ef40001117983 */ /* 0x000ee80000300800 */
[----:B------:R-:W4:Y:S04]  /*9a870*/  LDL.LU R18, [R1+0xef8] ;  /* 0x000ef80001127983 */ /* 0x000f280000300800 */
[----:B------:R-:W4:Y:S04]  /*9a880*/  LDL.LU R19, [R1+0xefc] ;  /* 0x000efc0001137983 */ /* 0x000f280000300800 */
[----:B----4-:R-:W-:Y:S04]  /*9a890*/  STL.64 [R1+0x7f08], R18 ;  /* 0x007f081201007387 */ /* 0x010fe80000100a00 */
[----:B---3--:R-:W-:Y:S04]  /*9a8a0*/  STL.64 [R1+0x7f00], R16 ;  /* 0x007f001001007387 */ /* 0x008fe80000100a00 */
[----:B0-----:R-:W3:Y:S04]  /*9a8b0*/  LDL.LU R12, [R1+0xf00] ;  /* 0x000f0000010c7983 */ /* 0x001ee80000300800 */
[----:B------:R-:W3:Y:S04]  /*9a8c0*/  LDL.LU R13, [R1+0xf04] ;  /* 0x000f0400010d7983 */ /* 0x000ee80000300800 */
[----:B-1----:R-:W4:Y:S04]  /*9a8d0*/  LDL.LU R14, [R1+0xf08] ;  /* 0x000f0800010e7983 */ /* 0x002f280000300800 */
[----:B------:R-:W4:Y:S04]  /*9a8e0*/  LDL.LU R15, [R1+0xf0c] ;  /* 0x000f0c00010f7983 */ /* 0x000f280000300800 */
[----:B----4-:R-:W-:Y:S04]  /*9a8f0*/  STL.64 [R1+0x7f38], R14 ;  /* 0x007f380e01007387 */ /* 0x010fe80000100a00 */
[----:B---3--:R0:W-:Y:S04]  /*9a900*/  STL.64 [R1+0x7f30], R12 ;  /* 0x007f300c01007387 */ /* 0x0081e80000100a00 */
        /* <DEDUP_REMOVED lines=12> */
[----:B0-----:R-:W3:Y:S04]  /*9a9d0*/  LDL.LU R12, [R1+0xe80] ;  /* 0x000e8000010c7983 */ /* 0x001ee80000300800 */
        /* <DEDUP_REMOVED lines=28> */
[----:B------:R-:W2:Y:S01]  /*9aba0*/  LDL.LU R56, [R1+0x1fbc] ;  /* 0x001fbc0001387983 */ /* 0x000ea20000300800 */
[----:B------:R-:W-:-:S03]  /*9abb0*/  IMAD R7, R59, 0x100, R58 ;  /* 0x000001003b077824 */ /* 0x000fc600078e023a */
[----:B------:R-:W2:Y:S04]  /*9abc0*/  LDL.LU R57, [R1+0x1fb8] ;  /* 0x001fb80001397983 */ /* 0x000ea80000300800 */
[----:B------:R-:W2:Y:S04]  /*9abd0*/  LDL.LU R58, [R1+0x1fc4] ;  /* 0x001fc400013a7983 */ /* 0x000ea80000300800 */
[----:B------:R-:W2:Y:S01]  /*9abe0*/  LDL.LU R59, [R1+0x1fc0] ;  /* 0x001fc000013b7983 */ /* 0x000ea20000300800 */
[C---:B----4-:R-:W-:Y:S06]  /*9abf0*/  HMMA.16816.F32 R36, R28.reuse, R2, R36 ;  /* 0x000000021c24723c */ /* 0x050fec0000001824 */
[----:B---3--:R-:W-:-:S15]  /*9ac00*/  HMMA.16816.F32 R12, R28, R8, R12 ;  /* 0x000000081c0c723c */ /* 0x008fde000000180c */
[----:B------:R-:W-:-:S08]  /*9ac10*/  NOP ;  /* 0x0000000000007918 */ /* 0x000fd00000000000 */
[----:B------:R-:W-:Y:S04]  /*9ac20*/  STL.64 [R1+0xa70], R12 ;  /* 0x000a700c01007387 */ /* 0x000fe80000100a00 */
[----:B------:R0:W-:Y:S04]  /*9ac30*/  STL.64 [R1+0xa78], R14 ;  /* 0x000a780e01007387 */ /* 0x0001e80000100a00 */
[----:B0-----:R-:W3:Y:S04]  /*9ac40*/  LDL.LU.64 R14, [R1+0x7f38] ;  /* 0x007f3800010e7983 */ /* 0x001ee80000300a00 */
[----:B------:R-:W3:Y:S04]  /*9ac50*/  LDL.LU.64 R12, [R1+0x7f30] ;  /* 0x007f3000010c7983 */ /* 0x000ee80000300a00 */
[----:B------:R-:W-:Y:S04]  /*9ac60*/  STL.64 [R1+0xb80], R36 ;  /* 0x000b802401007387 */ /* 0x000fe80000100a00 */
[----:B------:R0:W-:Y:S04]  /*9ac70*/  STL.64 [R1+0xb88], R38 ;  /* 0x000b882601007387 */ /* 0x0001e80000100a00 */
[----:B0-----:R-:W2:Y:S04]  /*9ac80*/  LDL.LU.64 R38, [R1+0x7f28] ;  /* 0x007f280001267983 */ /* 0x001ea80000300a00 */
[----:B------:R-:W4:Y:S01]  /*9ac90*/  LDL.LU.64 R36, [R1+0x7f20] ;  /* 0x007f200001247983 */ /* 0x000f220000300a00 */
[----:B------:R-:W-:-:S02]  /*9aca0*/  F2FP.F16.E5M2.UNPACK_B R4, R4 ;  /* 0x00000004ff04723e */ /* 0x000fc400020004ff */
[----:B------:R-:W-:Y:S02]  /*9acb0*/  F2FP.F16.E5M2.UNPACK_B R5, R5 ;  /* 0x00000005ff05723e */ /* 0x000fe400020004ff */
[----:B------:R-:W-:Y:S02]  /*9acc0*/  F2FP.F16.E5M2.UNPACK_B R6, R6 ;  /* 0x00000006ff06723e */ /* 0x000fe400020004ff */
[----:B------:R-:W-:Y:S01]  /*9acd0*/  F2FP.F16.E5M2.UNPACK_B R7, R7 ;  /* 0x00000007ff07723e */ /* 0x000fe200020004ff */
[----:B--2---:R-:W-:Y:S01]  /*9ace0*/  HMMA.16816.F32 R28, R28, R38, R40 ;  /* 0x000000261c1c723c */ /* 0x004fe20000001828 */
[----:B------:R-:W2:Y:S04]  /*9acf0*/  LDL.LU.64 R42, [R1+0x7f18] ;  /* 0x007f1800012a7983 */ /* 0x000ea80000300a00 */
[----:B------:R-:W3:Y:S01]  /*9ad00*/  LDL.LU.64 R40, [R1+0x7f10] ;  /* 0x007f100001287983 */ /* 0x000ee20000300a00 */
[----:B----4-:R-:W-:-:S15]  /*9ad10*/  HMMA.16816.F32 R32, R4, R36, R32 ;  /* 0x000000240420723c */ /* 0x010fde0000001820 */
[----:B------:R-:W-:-:S02]  /*9ad20*/  NOP ;  /* 0x0000000000007918 */ /* 0x000fc40000000000 */
        /* <DEDUP_REMOVED lines=11> */
[----:B------:R-:W3:Y:S04]  /*9ade0*/  LDL.LU.64 R16, [R1+0x7f00] ;  /* 0x007f000001107983 */ /* 0x000ee80000300a00 */
[----:B------:R-:W2:Y:S04]  /*9adf0*/  LDL.LU R40, [R1+0xec0] ;  /* 0x000ec00001287983 */ /* 0x000ea80000300800 */
[----:B------:R-:W2:Y:S04]  /*9ae00*/  LDL.LU R41, [R1+0xec4] ;  /* 0x000ec40001297983 */ /* 0x000ea80000300800 */
        /* <DEDUP_REMOVED lines=11> */
[----:B------:R-:W4:Y:S04]  /*9aec0*/  LDL.LU.64 R26, [R1+0x7ed8] ;  /* 0x007ed800011a7983 */ /* 0x000f280000300a00 */
[----:B------:R-:W2:Y:S04]  /*9aed0*/  LDL.LU.64 R24, [R1+0x7ed0] ;  /* 0x007ed00001187983 */ /* 0x000ea80000300a00 */
[----:B------:R0:W-:Y:S04]  /*9aee0*/  STL.64 [R1+0xb30], R32 ;  /* 0x000b302001007387 */ /* 0x0001e80000100a00 */
[----:B------:R1:W-:Y:S04]  /*9aef0*/  STL.64 [R1+0xb38], R34 ;  /* 0x000b382201007387 */ /* 0x0003e80000100a00 */
[----:B0-----:R-:W3:Y:S04]  /*9af00*/  LDL.LU R32, [R1+0xed0] ;  /* 0x000ed00001207983 */ /* 0x001ee80000300800 */
[----:B------:R-:W3:Y:S04]  /*9af10*/  LDL.LU R33, [R1+0xed4] ;  /* 0x000ed40001217983 */ /* 0x000ee80000300800 */
[----:B-1----:R-:W3:Y:S04]  /*9af20*/  LDL.LU R34, [R1+0xed8] ;  /* 0x000ed80001227983 */ /* 0x002ee80000300800 */
        /* <DEDUP_REMOVED lines=8> */
[----:B------:R-:W4:Y:S04]  /*9afb0*/  LDL.LU.64 R22, [R1+0x7eb8] ;  /* 0x007eb80001167983 */ /* 0x000f280000300a00 */
[----:B------:R-:W3:Y:S04]  /*9afc0*/  LDL.LU.64 R20, [R1+0x7eb0] ;  /* 0x007eb00001147983 */ /* 0x000ee80000300a00 */
[----:B------:R0:W-:Y:S04]  /*9afd0*/  STL.64 [R1+0xb10], R24 ;  /* 0x000b101801007387 */ /* 0x0001e80000100a00 */
[----:B------:R1:W-:Y:S04]  /*9afe0*/  STL.64 [R1+0xb18], R26 ;  /* 0x000b181a01007387 */ /* 0x0003e80000100a00 */
[----:B0-----:R-:W2:Y:S04]  /*9aff0*/  LDL.LU R24, [R1+0xee0] ;  /* 0x000ee00001187983 */ /* 0x001ea80000300800 */
[----:B------:R-:W2:Y:S04]  /*9b000*/  LDL.LU R25, [R1+0xee4] ;  /* 0x000ee40001197983 */ /* 0x000ea80000300800 */
[----:B-1----:R-:W2:Y:S04]  /*9b010*/  LDL.LU R26, [R1+0xee8] ;  /* 0x000ee800011a7983 */ /* 0x002ea80000300800 */
        /* <DEDUP_REMOVED lines=8> */
[----:B------:R-:W2:Y:S04]  /*9b0a0*/  LDL.LU.64 R18, [R1+0x7e98] ;  /* 0x007e980001127983 */ /* 0x000ea80000300a00 */
[----:B------:R-:W3:Y:S04]  /*9b0b0*/  LDL.LU.64 R16, [R1+0x7e90] ;  /* 0x007e900001107983 */ /* 0x000ee80000300a00 */
[----:B------:R-:W-:Y:S04]  /*9b0c0*/  STL.64 [R1+0xaf0], R20 ;  /* 0x000af01401007387 */ /* 0x000fe80000100a00 */
[----:B------:R0:W-:Y:S01]  /*9b0d0*/  STL.64 [R1+0xaf8], R22 ;  /* 0x000af81601007387 */ /* 0x0001e20000100a00 */
[C---:B--2---:R-:W-:Y:S06]  /*9b0e0*/  HMMA.16816.F32 R24, R4.reuse, R18, R24 ;  /* 0x000000120418723c */ /* 0x044fec0000001818 */
[C---:B---3--:R-:W-:Y:S06]  /*9b0f0*/  HMMA.16816.F32 R16, R4.reuse, R16, R32 ;  /* 0x000000100410723c */ /* 0x048fec0000001820 */
[C---:B0-----:R-:W-:Y:S11]  /*9b100*/  HMMA.16816.F32 R20, R4.reuse, R14, R40 ;  /* 0x0000000e0414723c */ /* 0x041ff60000001828 */
[----:B------:R-:W-:Y:S04]  /*9b110*/  STL.64 [R1+0xae0], R24 ;  /* 0x000ae01801007387 */ /* 0x000fe80000100a00 */
[----:B------:R-:W-:Y:S04]  /*9b120*/  STL.64 [R1+0xae8], R26 ;  /* 0x000ae81a01007387 */ /* 0x000fe80000100a00 */
[----:B------:R-:W-:Y:S04]  /*9b130*/  STL.64 [R1+0xad0], R16 ;  /* 0x000ad01001007387 */ /* 0x000fe80000100a00 */
[----:B------:R4:W-:Y:S02]  /*9b140*/  STL.64 [R1+0xad8], R18 ;  /* 0x000ad81201007387 */ /* 0x0009e40000100a00 */
[C---:B----4-:R-:W-:Y:S06]  /*9b150*/  HMMA.16816.F32 R16, R4.reuse, R12, R28 ;  /* 0x0000000c0410723c */ /* 0x050fec000000181c */
[C---:B------:R-:W-:Y:S06]  /*9b160*/  HMMA.16816.F32 R12, R4.reuse, R10, R44 ;  /* 0x0000000a040c723c */ /* 0x040fec000000182c */
[----:B------:R-:W-:Y:S01]  /*9b170*/  HMMA.16816.F32 R8, R4, R8, R48 ;  /* 0x000000080408723c */ /* 0x000fe20000001830 */
[----:B------:R-:W-:-:S02]  /*9b180*/  IMAD.MOV.U32 R43, RZ, RZ, R22 ;  /* 0x000000ffff2b7224 */ /* 0x000fc400078e0016 */
[----:B------:R-:W-:Y:S01]  /*9b190*/  IMAD.MOV.U32 R42, RZ, RZ, R23 ;  /* 0x000000ffff2a7224 */ /* 0x000fe200078e0017 */
[----:B------:R-:W-:Y:S04]  /*9b1a0*/  STL.64 [R1+0xac0], R20 ;  /* 0x000ac01401007387 */ /* 0x000fe80000100a00 */
[----:B------:R-:W-:Y:S04]  /*9b1b0*/  STL [R1+0x772c], R43 ;  /* 0x00772c2b01007387 */ /* 0x000fe80000100800 */
[----:B------:R-:W-:Y:S04]  /*9b1c0*/  STL [R1+0x7728], R42 ;  /* 0x0077282a01007387 */ /* 0x000fe80000100800 */
[----:B------:R0:W-:Y:S04]  /*9b1d0*/  STL.64 [R1+0xab0], R16 ;  /* 0x000ab01001007387 */ /* 0x0001e80000100a00 */
[----:B------:R1:W-:Y:S04]  /*9b1e0*/  STL.64 [R1+0xab8], R18 ;  /* 0x000ab81201007387 */ /* 0x0003e80000100a00 */
[----:B------:R-:W-:Y:S04]  /*9b1f0*/  STL.64 [R1+0xaa0], R12 ;  /* 0x000aa00c01007387 */ /* 0x000fe80000100a00 */
[----:B------:R-:W-:Y:S04]  /*9b200*/  STL.64 [R1+0xaa8], R14 ;  /* 0x000aa80e01007387 */ /* 0x000fe80000100a00 */
[----:B------:R-:W2:Y:S04]  /*9b210*/  LDL.LU R41, [R1+0x1408] ;  /* 0x0014080001297983 */ /* 0x000ea80000300800 */
[----:B------:R-:W-:Y:S04]  /*9b220*/  STL.64 [R1+0xa90], R8 ;  /* 0x000a900801007387 */ /* 0x000fe80000100a00 */
[----:B------:R3:W-:Y:S04]  /*9b230*/  STL.64 [R1+0xa98], R10 ;  /* 0x000a980a01007387 */ /* 0x0007e80000100a00 */
        /* <DEDUP_REMOVED lines=12> */
[----:B------:R-:W2:Y:S01]  /*9b300*/  LDL.LU R48, [R1+0x10c0] ;  /* 0x0010c00001307983 */ /* 0x000ea20000300800 */
[----:B------:R-:W-:-:S03]  /*9b310*/  IMAD.MOV.U32 R49, RZ, RZ, R0 ;  /* 0x000000ffff317224 */ /* 0x000fc600078e0000 */
[----:B------:R-:W3:Y:S04]  /*9b320*/  LDL.LU R0, [R1+0x7e8c] ;  /* 0x007e8c0001007983 */ /* 0x000ee80000300800 */
[----:B------:R-:W2:Y:S04]  /*9b330*/  LDL.LU R50, [R1+0x10c8] ;  /* 0x0010c80001327983 */ /* 0x000ea80000300800 */
[----:B------:R-:W2:Y:S04]  /*9b340*/  LDL.LU R51, [R1+0x10cc] ;  /* 0x0010cc0001337983 */ /* 0x000ea80000300800 */
[----:B------:R-:W2:Y:S04]  /*9b350*/  LDL.LU R44, [R1+0x1070] ;  /* 0x00107000012c7983 */ /* 0x000ea80000300800 */
[----:B------:R-:W2:Y:S04]  /*9b360*/  LDL.LU R45, [R1+0x1074] ;  /* 0x00107400012d7983 */ /* 0x000ea80000300800 */
[----:B------:R-:W2:Y:S01]  /*9b370*/  LDL.LU R46, [R1+0x1078] ;  /* 0x00107800012e7983 */ /* 0x000ea20000300800 */
[----:B------:R-:W-:-:S02]  /*9b380*/  IMAD R28, R53, 0x100, R52 ;  /* 0x00000100351c7824 */ /* 0x000fc400078e0234 */
[----:B------:R-:W-:Y:S02]  /*9b390*/  IMAD R29, R55, 0x100, R54 ;  /* 0x00000100371d7824 */ /* 0x000fe400078e0236 */
[----:B------:R-:W-:Y:S02]  /*9b3a0*/  IMAD R30, R57, 0x100, R56 ;  /* 0x00000100391e7824 */ /* 0x000fe400078e0238 */
[----:B------:R-:W-:Y:S02]  /*9b3b0*/  IMAD R31, R59, 0x100, R58 ;  /* 0x000001003b1f7824 */ /* 0x000fe400078e023a */
[----:B------:R-:W-:Y:S02]  /*9b3c0*/  IMAD.MOV.U32 R58, RZ, RZ, R61 ;  /* 0x000000ffff3a7224 */ /* 0x000fe400078e003d */
[----:B------:R-:W-:Y:S02]  /*9b3d0*/  IMAD.MOV.U32 R59, RZ, RZ, R60 ;  /* 0x000000ffff3b7224 */ /* 0x000fe400078e003c */
[----:B---3--:R-:W-:-:S02]  /*9b3e0*/  IMAD.MOV.U32 R47, RZ, RZ, R0 ;  /* 0x000000ffff2f7224 */ /* 0x008fc400078e0000 */
        /* <DEDUP_REMOVED lines=11> */
[C---:B------:R-:W-:Y:S06]  /*9b4a0*/  HMMA.16816.F32 R8, R4.reuse, R2, R16 ;  /* 0x000000020408723c */ /* 0x040fec0000001810 */
[----:B----4-:R-:W-:Y:S01]  /*9b4b0*/  HMMA.16816.F32 R4, R4, R38, R20 ;  /* 0x000000260404723c */ /* 0x010fe20000001814 */
[----:B--2---:R-:W-:-:S02]  /*9b4c0*/  F2FP.F16.E5M2.UNPACK_B R40, R41.H1 ;  /* 0x00000029ff28723e */ /* 0x004fc400030004ff */
[----:B------:R-:W-:Y:S02]  /*9b4d0*/  F2FP.F16.E5M2.UNPACK_B R28, R28 ;  /* 0x0000001cff1c723e */ /* 0x000fe400020004ff */
[----:B------:R-:W-:Y:S02]  /*9b4e0*/  F2FP.F16.E5M2.UNPACK_B R29, R29 ;  /* 0x0000001dff1d723e */ /* 0x000fe400020004ff */
[----:B------:R-:W-:Y:S02]  /*9b4f0*/  F2FP.F16.E5M2.UNPACK_B R30, R30 ;  /* 0x0000001eff1e723e */ /* 0x000fe400020004ff */
[----:B------:R-:W-:-:S08]  /*9b500*/  F2FP.F16.E5M2.UNPACK_B R31, R31 ;  /* 0x0000001fff1f723e */ /* 0x000fd000020004ff */
[----:B------:R-:W-:Y:S06]  /*9b510*/  STL.64 [R1+0xa80], R8 ;  /* 0x000a800801007387 */ /* 0x000fec0000100a00 */
[----:B------:R-:W-:Y:S04]  /*9b520*/  STL.64 [R1+0xba0], R4 ;  /* 0x000ba00401007387 */ /* 0x000fe80000100a00 */
[----:B------:R0:W-:Y:S01]  /*9b530*/  STL [R1+0xba8], R6 ;  /* 0x000ba80601007387 */ /* 0x0001e20000100800 */
[----:B------:R-:W-:-:S02]  /*9b540*/  IMAD.MOV.U32 R43, RZ, RZ, R10 ;  /* 0x000000ffff2b7224 */ /* 0x000fc400078e000a */
[----:B------:R-:W-:Y:S01]  /*9b550*/  IMAD.MOV.U32 R42, RZ, RZ, R11 ;  /* 0x000000ffff2a7224 */ /* 0x000fe200078e000b */
[----:B---3--:R-:W-:Y:S01]  /*9b560*/  F2FP.F16.E5M2.UNPACK_B R41, R0.H1 ;  /* 0x00000000ff29723e */ /* 0x008fe200030004ff */
[----:B------:R-:W-:-:S06]  /*9b570*/  IMAD.MOV.U32 R0, RZ, RZ, R7 ;  /* 0x000000ffff007224 */ /* 0x000fcc00078e0007 */
[----:B0-----:R-:W-:Y:S01]  /*9b580*/  HMMA.16816.F32 R4, R28, R40, R24 ;  /* 0x000000281c04723c */ /* 0x001fe20000001818 */
[----:B------:R-:W-:Y:S02]  /*9b590*/  F2FP.F16.E5M2.UNPACK_B R37, R61.H1 ;  /* 0x0000003dff25723e */ /* 0x000fe400030004ff */
[----:B------:R-:W-:Y:S01]  /*9b5a0*/  F2FP.F16.E5M2.UNPACK_B R36, R60.H1 ;  /* 0x0000003cff24723e */ /* 0x000fe200030004ff */
[----:B------:R-:W-:-:S15]  /*9b5b0*/  STL [R1+0x7770], R0 ;  /* 0x0077700001007387 */ /* 0x000fde0000100800 */
[----:B------:R-:W-:-:S04]  /*9b5c0*/  NOP ;  /* 0x0000000000007918 */ /* 0x000fc80000000000 */
[----:B------:R0:W-:Y:S01]  /*9b5d0*/  STL.64 [R1+0xc10], R4 ;  /* 0x000c100401007387 */ /* 0x0001e20000100a00 */
[----:B------:R-:W-:Y:S02]  /*9b5e0*/  IMAD.MOV.U32 R60, RZ, RZ, R6 ;  /* 0x000000ffff3c7224 */ /* 0x000fe400078e0006 */
[----:B------:R-:W-:Y:S02]  /*9b5f0*/  IMAD.MOV.U32 R61, RZ, RZ, R7 ;  /* 0x000000ffff3d7224 */ /* 0x000fe400078e0007 */
[C---:B0-----:R-:W-:Y:S01]  /*9b600*/  HMMA.16816.F32 R4, R28.reuse, R36, R44 ;  /* 0x000000241c04723c */ /* 0x041fe2000000182c */
[----:B------:R-:W-:Y:S01]  /*9b610*/  STL.64 [R1+0x7e40], R42 ;  /* 0x007e402a01007387 */ /* 0x000fe20000100a00 */
[----:B------:R-:W-:Y:S02]  /*9b620*/  F2FP.F16.E5M2.UNPACK_B R34, R34.H1 ;  /* 0x00000022ff22723e */ /* 0x000fe400030004ff */
[----:B------:R-:W-:Y:S01]  /*9b630*/  F2FP.F16.E5M2.UNPACK_B R35, R35.H1 ;  /* 0x00000023ff23723e */ /* 0x000fe200030004ff */
[----:B------:R-:W-:Y:S04]  /*9b640*/  STL.64 [R1+0x7e38], R40 ;  /* 0x007e382801007387 */ /* 0x000fe80000100a00 */
[----:B------:R-:W-:Y:S04]  /*9b650*/  STL [R1+0x7788], R61 ;  /* 0x0077883d01007387 */ /* 0x000fe80000100800 */
[----:B------:R-:W-:Y:S04]  /*9b660*/  STL [R1+0x7774], R60 ;  /* 0x0077743c01007387 */ /* 0x000fe80000100800 */
[----:B------:R-:W-:Y:S06]  /*9b670*/  STL.64 [R1+0x7e68], R36 ;  /* 0x007e682401007387 */ /* 0x000fec0000100a00 */
[----:B------:R-:W-:Y:S04]  /*9b680*/  STL.64 [R1+0xcc0], R4 ;  /* 0x000cc00401007387 */ /* 0x000fe80000100a00 */
[----:B------:R0:W-:Y:S02]  /*9b690*/  STL.64 [R1+0xcc8], R6 ;  /* 0x000cc80601007387 */ /* 0x0001e40000100a00 */
[----:B0-----:R-:W-:Y:S01]  /*9b6a0*/  HMMA.16816.F32 R4, R28, R34, R48 ;  /* 0x000000221c04723c */ /* 0x001fe20000001830 */
[----:B------:R-:W-:-:S02]  /*9b6b0*/  F2FP.F16.E5M2.UNPACK_B R32, R52.H1 ;  /* 0x00000034ff20723e */ /* 0x000fc400030004ff */
[----:B------:R-:W-:-:S15]  /*9b6c0*/  F2FP.F16.E5M2.UNPACK_B R33, R53.H1 ;  /* 0x00000035ff21723e */ /* 0x000fde00030004ff */
[----:B------:R-:W-:-:S05]  /*9b6d0*/  NOP ;  /* 0x0000000000007918 */ /* 0x000fca0000000000 */
[----:B------:R-:W-:Y:S04]  /*9b6e0*/  STL.64 [R1+0xd20], R4 ;  /* 0x000d200401007387 */ /* 0x000fe80000100a00 */
[----:B------:R0:W-:Y:S02]  /*9b6f0*/  STL.64 [R1+0xd28], R6 ;  /* 0x000d280601007387 */ /* 0x0001e40000100a00 */
[----:B0-----:R-:W-:Y:S02]  /*9b700*/  HMMA.16816.F32 R4, R28, R32, R56 ;  /* 0x000000201c04723c */ /* 0x001fe40000001838 */
[----:B------:R-:W2:-:S15]  /*9b710*/  LDL.LU R56, [R1+0x12b0] ;  /* 0x0012b00001387983 */ /* 0x000e9e0000300800 */
[----:B------:R-:W-:-:S06]  /*9b720*/  NOP ;  /* 0x0000000000007918 */ /* 0x000fcc0000000000 */
[----:B------:R-:W-:Y:S04]  /*9b730*/  STL.64 [R1+0xd70], R4 ;  /* 0x000d700401007387 */ /* 0x000fe80000100a00 */
[----:B------:R-:W-:Y:S04]  /*9b740*/  STL.64 [R1+0xd78], R6 ;  /* 0x000d780601007387 */ /* 0x000fe80000100a00 */
[----:B------:R-:W2:Y:S04]  /*9b750*/  LDL.LU R57, [R1+0x12b4] ;  /* 0x0012b40001397983 */ /* 0x000ea80000300800 */
[----:B------:R-:W3:Y:S04]  /*9b760*/  LDL.LU R58, [R1+0x12b8] ;  /* 0x0012b800013a7983 */ /* 0x000ee80000300800 */
[----:B------:R-:W3:Y:S01]  /*9b770*/  LDL.LU R59, [R1+0x12bc] ;  /* 0x0012bc00013b7983 */ /* 0x000ee20000300800 */
[----:B------:R-:W-:-:S02]  /*9b780*/  F2FP.F16.E5M2.UNPACK_B R26, R54.H1 ;  /* 0x00000036ff1a723e */ /* 0x000fc400030004ff */
[----:B------:R-:W-:Y:S01]  /*9b790*/  F2FP.F16.E5M2.UNPACK_B R27, R55.H1 ;  /* 0x00000037ff1b723e */ /* 0x000fe200030004ff */
        /* <DEDUP_REMOVED lines=59> */
[----:B------:R-:W3:Y:S01]  /*9bb50*/  LDL.LU.64 R56, [R1+0x7e70] ;  /* 0x007e700001387983 */ /* 0x000ee20000300a00 */
[----:B----4-:R-:W-:-:S02]  /*9bb60*/  F2FP.F16.E5M2.UNPACK_B R24, R24.H1 ;  /* 0x00000018ff18723e */ /* 0x010fc400030004ff */
[----:B--2---:R-:W-:-:S07]  /*9bb70*/  F2FP.F16.E5M2.UNPACK_B R25, R25.H1 ;  /* 0x00000019ff19723e */ /* 0x004fce00030004ff */
[----:B------:R-:W-:Y:S01]  /*9bb80*/  HMMA.16816.F32 R36, R28, R24, R36 ;  /* 0x000000181c24723c */ /* 0x000fe20000001824 */
[----:B------:R-:W-:Y:S02]  /*9bb90*/  F2FP.F16.E5M2.UNPACK_B R22, R22.H1 ;  /* 0x00000016ff16723e */ /* 0x000fe400030004ff */
[----:B------:R-:W-:-:S15]  /*9bba0*/  F2FP.F16.E5M2.UNPACK_B R23, R23.H1 ;  /* 0x00000017ff17723e */ /* 0x000fde00030004ff */
[----:B------:R-:W-:-:S05]  /*9bbb0*/  NOP ;  /* 0x0000000000007918 */ /* 0x000fca0000000000 */
[----:B------:R0:W-:Y:S04]  /*9bbc0*/  STL.64 [R1+0xe20], R36 ;  /* 0x000e202401007387 */ /* 0x0001e80000100a00 */
[----:B------:R-:W-:Y:S04]  /*9bbd0*/  STL.64 [R1+0xe28], R38 ;  /* 0x000e282601007387 */ /* 0x000fe80000100a00 */
[----:B0-----:R-:W2:Y:S04]  /*9bbe0*/  LDL.LU.64 R36, [R1+0x7e68] ;  /* 0x007e680001247983 */ /* 0x001ea80000300a00 */
[----:B------:R-:W-:Y:S04]  /*9bbf0*/  STL.64 [R1+0x7e60], R26 ;  /* 0x007e601a01007387 */ /* 0x000fe80000100a00 */
[----:B------:R0:W-:Y:S02]  /*9bc00*/  STL.64 [R1+0x7e58], R24 ;  /* 0x007e581801007387 */ /* 0x0001e40000100a00 */
[----:B0-----:R-:W-:Y:S01]  /*9bc10*/  HMMA.16816.F32 R24, R28, R22, R32 ;  /* 0x000000161c18723c */ /* 0x001fe20000001820 */
[----:B------:R-:W-:-:S02]  /*9bc20*/  F2FP.F16.E5M2.UNPACK_B R20, R20.H1 ;  /* 0x00000014ff14723e */ /* 0x000fc400030004ff */
[----:B------:R-:W-:Y:S02]  /*9bc30*/  F2FP.F16.E5M2.UNPACK_B R21, R21.H1 ;  /* 0x00000015ff15723e */ /* 0x000fe400030004ff */
[----:B------:R-:W-:Y:S02]  /*9bc40*/  F2FP.F16.E5M2.UNPACK_B R18, R18.H1 ;  /* 0x00000012ff12723e */ /* 0x000fe400030004ff */
[----:B------:R-:W-:-:S07]  /*9bc50*/  F2FP.F16.E5M2.UNPACK_B R19, R19.H1 ;  /* 0x00000013ff13723e */ /* 0x000fce00030004ff */
[C---:B------:R-:W-:Y:S09]  /*9bc60*/  HMMA.16816.F32 R4, R28.reuse, R18, R4 ;  /* 0x000000121c04723c */ /* 0x040ff20000001804 */
[----:B------:R-:W-:Y:S04]  /*9bc70*/  STL.64 [R1+0xea0], R24 ;  /* 0x000ea01801007387 */ /* 0x000fe80000100a00 */
[----:B------:R0:W-:Y:S02]  /*9bc80*/  STL.64 [R1+0xea8], R26 ;  /* 0x000ea81a01007387 */ /* 0x0001e40000100a00 */
[----:B0-----:R-:W-:Y:S01]  /*9bc90*/  HMMA.16816.F32 R24, R28, R20, R40 ;  /* 0x000000141c18723c */ /* 0x001fe20000001828 */
[----:B------:R-:W-:-:S02]  /*9bca0*/  F2FP.F16.E5M2.UNPACK_B R16, R16.H1 ;  /* 0x00000010ff10723e */ /* 0x000fc400030004ff */
[----:B------:R-:W-:Y:S02]  /*9bcb0*/  F2FP.F16.E5M2.UNPACK_B R17, R17.H1 ;  /* 0x00000011ff11723e */ /* 0x000fe400030004ff */
[----:B------:R-:W-:Y:S02]  /*9bcc0*/  F2FP.F16.E5M2.UNPACK_B R14, R14.H1 ;  /* 0x0000000eff0e723e */ /* 0x000fe400030004ff */
[----:B------:R-:W-:Y:S02]  /*9bcd0*/  F2FP.F16.E5M2.UNPACK_B R15, R15.H1 ;  /* 0x0000000fff0f723e */ /* 0x000fe400030004ff */
[----:B------:R-:W-:Y:S02]  /*9bce0*/  F2FP.F16.E5M2.UNPACK_B R12, R12.H1 ;  /* 0x0000000cff0c723e */ /* 0x000fe400030004ff */
[----:B------:R-:W-:-:S12]  /*9bcf0*/  F2FP.F16.E5M2.UNPACK_B R13, R13.H1 ;  /* 0x0000000dff0d723e */ /* 0x000fd800030004ff */
[----:B------:R-:W-:Y:S04]  /*9bd00*/  STL.64 [R1+0xed0], R24 ;  /* 0x000ed01801007387 */ /* 0x000fe80000100a00 */
[----:B------:R-:W-:Y:S04]  /*9bd10*/  STL.64 [R1+0xed8], R26 ;  /* 0x000ed81a01007387 */ /* 0x000fe80000100a00 */
[----:B------:R-:W-:Y:S04]  /*9bd20*/  STL.64 [R1+0xf00], R4 ;  /* 0x000f000401007387 */ /* 0x000fe80000100a00 */
[----:B------:R0:W-:Y:S04]  /*9bd30*/  STL.64 [R1+0xf08], R6 ;  /* 0x000f080601007387 */ /* 0x0001e80000100a00 */
[----:B------:R-:W-:Y:S04]  /*9bd40*/  STL.64 [R1+0x7e20], R18 ;  /* 0x007e201201007387 */ /* 0x000fe80000100a00 */
[----:B------:R-:W-:Y:S01]  /*9bd50*/  STL.64 [R1+0x7e18], R16 ;  /* 0x007e181001007387 */ /* 0x000fe20000100a00 */
[C---:B0-----:R-:W-:Y:S06]  /*9bd60*/  HMMA.16816.F32 R4, R28.reuse, R16, R8 ;  /* 0x000000101c04723c */ /* 0x041fec0000001808 */
[----:B------:R-:W-:-:S15]  /*9bd70*/  HMMA.16816.F32 R8, R28, R14, R44 ;  /* 0x0000000e1c08723c */ /* 0x000fde000000182c */
[----:B------:R-:W-:-:S02]  /*9bd80*/  NOP ;  /* 0x0000000000007918 */ /* 0x000fc40000000000 */
[----:B------:R-:W-:Y:S04]  /*9bd90*/  STL.64 [R1+0xf30], R4 ;  /* 0x000f300401007387 */ /* 0x000fe80000100a00 */
[----:B------:R0:W-:Y:S04]  /*9bda0*/  STL.64 [R1+0xf38], R6 ;  /* 0x000f380601007387 */ /* 0x0001e80000100a00 */
[----:B------:R-:W-:Y:S04]  /*9bdb0*/  STL.64 [R1+0xf60], R8 ;  /* 0x000f600801007387 */ /* 0x000fe80000100a00 */
[----:B------:R1:W-:Y:S01]  /*9bdc0*/  STL.64 [R1+0xf68], R10 ;  /* 0x000f680a01007387 */ /* 0x0003e20000100a00 */
[----:B0-----:R-:W-:-:S03]  /*9bdd0*/  IMAD R6, R53, 0x100, R52 ;  /* 0x0000010035067824 */ /* 0x001fc600078e0234 */
[----:B------:R-:W4:Y:S01]  /*9bde0*/  LDL.LU R52, [R1+0x1370] ;  /* 0x0013700001347983 */ /* 0x000f220000300800 */
[----:B-1----:R-:W-:Y:S02]  /*9bdf0*/  F2FP.F16.E5M2.UNPACK_B R10, R54.H1 ;  /* 0x00000036ff0a723e */ /* 0x002fe400030004ff */
[----:B------:R-:W-:Y:S01]  /*9be00*/  F2FP.F16.E5M2.UNPACK_B R11, R55.H1 ;  /* 0x00000037ff0b723e */ /* 0x000fe200030004ff */
[----:B---3--:R-:W-:-:S15]  /*9be10*/  HMMA.16816.F32 R16, R28, R12, R56 ;  /* 0x0000000c1c10723c */ /* 0x008fde0000001838 */
[----:B------:R-:W-:-:S08]  /*9be20*/  NOP ;  /* 0x0000000000007918 */ /* 0x000fd00000000000 */
[----:B------:R0:W-:Y:S04]  /*9be30*/  STL.64 [R1+0xf80], R16 ;  /* 0x000f801001007387 */ /* 0x0001e80000100a00 */
[----:B------:R1:W-:Y:S04]  /*9be40*/  STL.64 [R1+0xf88], R18 ;  /* 0x000f881201007387 */ /* 0x0003e80000100a00 */
[----:B------:R-:W4:Y:S04]  /*9be50*/  LDL.LU R53, [R1+0x1374] ;  /* 0x0013740001357983 */ /* 0x000f280000300800 */
[----:B------:R-:W4:Y:S04]  /*9be60*/  LDL.LU R54, [R1+0x1378] ;  /* 0x0013780001367983 */ /* 0x000f280000300800 */
[----:B------:R-:W4:Y:S04]  /*9be70*/  LDL.LU R55, [R1+0x137c] ;  /* 0x00137c0001377983 */ /* 0x000f280000300800 */
        /* <DEDUP_REMOVED lines=8> */
[----:B------:R-:W4:Y:S04]  /*9bf00*/  LDL.LU R0, [R1+0x1fe4] ;  /* 0x001fe40001007983 */ /* 0x000f280000300800 */
[----:B------:R-:W4:Y:S04]  /*9bf10*/  LDL.LU R7, [R1+0x1fe0] ;  /* 0x001fe00001077983 */ /* 0x000f280000300800 */
        /* <DEDUP_REMOVED lines=10> */
[----:B0-----:R-:W4:Y:S04]  /*9bfc0*/  LDL.LU R16, [R1+0x13a0] ;  /* 0x0013a00001107983 */ /* 0x001f280000300800 */
[----:B------:R-:W4:Y:S04]  /*9bfd0*/  LDL.LU R17, [R1+0x13a4] ;  /* 0x0013a40001117983 */ /* 0x000f280000300800 */
[----:B-1----:R-:W4:Y:S04]  /*9bfe0*/  LDL.LU R18, [R1+0x13a8] ;  /* 0x0013a80001127983 */ /* 0x002f280000300800 */
[----:B------:R-:W4:Y:S04]  /*9bff0*/  LDL.LU R19, [R1+0x13ac] ;  /* 0x0013ac0001137983 */ /* 0x000f280000300800 */
[----:B------:R-:W4:Y:S04]  /*9c000*/  LDL.LU R40, [R1+0x13e0] ;  /* 0x0013e00001287983 */ /* 0x000f280000300800 */
[----:B------:R-:W4:Y:S04]  /*9c010*/  LDL.LU R41, [R1+0x13e4] ;  /* 0x0013e40001297983 */ /* 0x000f280000300800 */
[----:B------:R-:W4:Y:S04]  /*9c020*/  LDL.LU R42, [R1+0x13e8] ;  /* 0x0013e800012a7983 */ /* 0x000f280000300800 */
[----:B------:R-:W4:Y:S01]  /*9c030*/  LDL.LU R43, [R1+0x13ec] ;  /* 0x0013ec00012b7983 */ /* 0x000f220000300800 */
[----:B------:R-:W-:-:S03]  /*9c040*/  IMAD R4, R49, 0x100, R48 ;  /* 0x0000010031047824 */ /* 0x000fc600078e0230 */
        /* <DEDUP_REMOVED lines=15> */
[----:B--2---:R-:W-:Y:S01]  /*9c140*/  HMMA.16816.F32 R24, R28, R10, R24 ;  /* 0x0000000a1c18723c */ /* 0x004fe20000001818 */
[----:B---3--:R-:W-:-:S02]  /*9c150*/  F2FP.F16.E5M2.UNPACK_B R8, R8.H1 ;  /* 0x00000008ff08723e */ /* 0x008fc400030004ff */
[----:B----4-:R-:W-:Y:S02]  /*9c160*/  F2FP.F16.E5M2.UNPACK_B R9, R9.H1 ;  /* 0x00000009ff09723e */ /* 0x010fe400030004ff */
[----:B------:R-:W-:Y:S02]  /*9c170*/  F2FP.F16.E5M2.UNPACK_B R2, R2.H1 ;  /* 0x00000002ff02723e */ /* 0x000fe400030004ff */
[----:B------:R-:W-:-:S03]  /*9c180*/  F2FP.F16.E5M2.UNPACK_B R3, R3.H1 ;  /* 0x00000003ff03723e */ /* 0x000fc600030004ff */
[C---:B------:R-:W-:Y:S06]  /*9c190*/  HMMA.16816.F32 R32, R28.reuse, R8, R32 ;  /* 0x000000081c20723c */ /* 0x040fec0000001820 */
[----:B------:R-:W-:Y:S07]  /*9c1a0*/  HMMA.16816.F32 R40, R28, R2, R40 ;  /* 0x000000021c28723c */ /* 0x000fee0000001828 */
        /* <DEDUP_REMOVED lines=16> */
[----:B0-----:R-:W4:Y:S04]  /*9c2b0*/  LDL.LU.64 R42, [R1+0x7e40] ;  /* 0x007e4000012a7983 */ /* 0x001f280000300a00 */
[----:B------:R-:W2:Y:S01]  /*9c2c0*/  LDL.LU.64 R40, [R1+0x7e38] ;  /* 0x007e380001287983 */ /* 0x000ea20000300a00 */
[----:B------:R-:W-:Y:S01]  /*9c2d0*/  IMAD R7, R7, 0x100, R0 ;  /* 0x0000010007077824 */ /* 0x000fe200078e0200 */
[----:B------:R-:W-:-:S02]  /*9c2e0*/  F2FP.F16.E5M2.UNPACK_B R38, R38.H1 ;  /* 0x00000026ff26723e */ /* 0x000fc400030004ff */
[----:B------:R-:W-:Y:S02]  /*9c2f0*/  F2FP.F16.E5M2.UNPACK_B R39, R39.H1 ;  /* 0x00000027ff27723e */ /* 0x000fe400030004ff */
[----:B------:R-:W-:Y:S02]  /*9c300*/  F2FP.F16.E5M2.UNPACK_B R4, R4 ;  /* 0x00000004ff04723e */ /* 0x000fe400020004ff */
[----:B------:R-:W-:Y:S02]  /*9c310*/  F2FP.F16.E5M2.UNPACK_B R5, R5 ;  /* 0x00000005ff05723e */ /* 0x000fe400020004ff */
[----:B------:R-:W-:Y:S02]  /*9c320*/  F2FP.F16.E5M2.UNPACK_B R6, R6 ;  /* 0x00000006ff06723e */ /* 0x000fe400020004ff */
[----:B------:R-:W-:Y:S01]  /*9c330*/  F2FP.F16.E5M2.UNPACK_B R7, R7 ;  /* 0x00000007ff07723e */ /* 0x000fe200020004ff */
[----:B---3--:R-:W-:Y:S06]  /*9c340*/  HMMA.16816.F32 R28, R28, R38, R8 ;  /* 0x000000261c1c723c */ /* 0x008fec0000001808 */
[----:B--2---:R-:W-:Y:S01]  /*9c350*/  HMMA.16816.F32 R8, R4, R40, R12 ;  /* 0x000000280408723c */ /* 0x004fe2000000180c */
[----:B----4-:R-:W-:-:S15]  /*9c360*/  STL.64 [R1+0x7df0], R42 ;  /* 0x007df02a01007387 */ /* 0x010fde0000100a00 */
        /* <DEDUP_REMOVED lines=20> */
[----:B------:R0:W-:Y:S04]  /*9c4b0*/  STL.64 [R1+0x1388], R10 ;  /* 0x0013880a01007387 */ /* 0x0001e80000100a00 */
[----:B------:R-:W2:Y:S01]  /*9c4c0*/  LDL.LU R52, [R1+0x12a0] ;  /* 0x0012a00001347983 */ /* 0x000ea20000300800 */
[----:B0-----:R-:W-:Y:S06]  /*9c4d0*/  HMMA.16816.F32 R8, R4, R24, R56 ;  /* 0x000000180408723c */ /* 0x001fec0000001838 */
[----:B------:R-:W-:Y:S04]  /*9c4e0*/  STL.64 [R1+0x1360], R12 ;  /* 0x0013600c01007387 */ /* 0x000fe80000100a00 */
[----:B------:R-:W-:-:S13]  /*9c4f0*/  STL.64 [R1+0x1368], R14 ;  /* 0x0013680e01007387 */ /* 0x000fda0000100a00 */
        /* <DEDUP_REMOVED lines=82> */
[----:B------:R0:W-:Y:S04]  /*9ca20*/  STL.64 [R1+0x7d90], R18 ;  /* 0x007d901201007387 */ /* 0x0001e80000100a00 */
[----:B0-----:R-:W3:Y:S04]  /*9ca30*/  LDL.LU R19, [R1+0x1fec] ;  /* 0x001fec0001137983 */ /* 0x001ee80000300800 */
[----:B------:R-:W-:Y:S01]  /*9ca40*/  STL.64 [R1+0x7d88], R16 ;  /* 0x007d881001007387 */ /* 0x000fe20000100a00 */
        /* <DEDUP_REMOVED lines=9> */
[----:B0-----:R-:W2:Y:S04]  /*9cae0*/  LDL.LU.64 R10, [R1+0x7de0] ;  /* 0x007de000010a7983 */ /* 0x001ea80000300a00 */
[----:B------:R-:W4:Y:S04]  /*9caf0*/  LDL.LU.64 R8, [R1+0x7dd8] ;  /* 0x007dd80001087983 */ /* 0x000f280000300a00 */
[----:B------:R-:W-:Y:S04]  /*9cb00*/  STL.64 [R1+0x7db0], R14 ;  /* 0x007db00e01007387 */ /* 0x000fe80000100a00 */
[----:B------:R2:W-:Y:S01]  /*9cb10*/  STL.64 [R1+0x7da8], R12 ;  /* 0x007da80c01007387 */ /* 0x0005e20000100a00 */
[----:B------:R-:W-:-:S02]  /*9cb20*/  IMAD R29, R30, 0x100, R29 ;  /* 0x000001001e1d7824 */ /* 0x000fc400078e021d */
[----:B------:R-:W-:Y:S02]  /*9cb30*/  IMAD R30, R60, 0x100, R31 ;  /* 0x000001003c1e7824 */ /* 0x000fe400078e021f */
[----:B---3--:R-:W-:Y:S02]  /*9cb40*/  IMAD R28, R28, 0x100, R19 ;  /* 0x000001001c1c7824 */ /* 0x008fe400078e0213 */
        /* <DEDUP_REMOVED lines=9> */
[C---:B----4-:R-:W-:Y:S02]  /*9cbe0*/  HMMA.16816.F32 R12, R4.reuse, R8, R24 ;  /* 0x00000008040c723c */ /* 0x050fe40000001818 */
        /* <DEDUP_REMOVED lines=10> */
[----:B------:R-:W-:Y:S04]  /*9cc90*/  STL.64 [R1+0x7d70], R42 ;  /* 0x007d702a01007387 */ /* 0x000fe80000100a00 */
        /* <DEDUP_REMOVED lines=99> */
[----:B--2---:R-:W-:Y:S03]  /*9d2d0*/  HMMA.16816.F32 R24, R28, R20, R24 ;  /* 0x000000141c18723c */ /* 0x004fe60000001818 */
[----:B------:R-:W-:Y:S04]  /*9d2e0*/  STL.64 [R1+0x7d20], R22 ;  /* 0x007d201601007387 */ /* 0x000fe80000100a00 */
[----:B------:R-:W-:-:S15]  /*9d2f0*/  STL.64 [R1+0x7d18], R20 ;  /* 0x007d181401007387 */ /* 0x000fde0000100a00 */
[----:B------:R-:W-:-:S01]  /*9d300*/  NOP ;  /* 0x0000000000007918 */ /* 0x000fc20000000000 */
[----:B------:R-:W-:Y:S04]  /*9d310*/  STL.64 [R1+0x1210], R24 ;  /* 0x0012101801007387 */ /* 0x000fe80000100a00 */
[----:B------:R3:W-:Y:S01]  /*9d320*/  STL.64 [R1+0x1218], R26 ;  /* 0x0012181a01007387 */ /* 0x0007e20000100a00 */
[C---:B----4-:R-:W-:Y:S06]  /*9d330*/  HMMA.16816.F32 R4, R28.reuse, R12, R4 ;  /* 0x0000000c1c04723c */ /* 0x050fec0000001804 */
[C---:B---3--:R-:W-:Y:S06]  /*9d340*/  HMMA.16816.F32 R24, R28.reuse, R18, R32 ;  /* 0x000000121c18723c */ /* 0x048fec0000001820 */
        /* <DEDUP_REMOVED lines=8> */
[----:B------:R-:W-:Y:S04]  /*9d3d0*/  STL.64 [R1+0x11e8], R22 ;  /* 0x0011e81601007387 */ /* 0x000fe80000100a00 */
        /* <DEDUP_REMOVED lines=10> */
[----:B------:R-:W2:Y:S01]  /*9d480*/  LDL.LU R48, [R1+0x1060] ;  /* 0x0010600001307983 */ /* 0x000ea20000300800 */
[----:B0-----:R-:W-:Y:S01]  /*9d490*/  HMMA.16816.F32 R12, R28, R8, R56 ;  /* 0x000000081c0c723c */ /* 0x001fe20000001838 */
[----:B------:R-:W-:-:S02]  /*9d4a0*/  IMAD R4, R45, 0x100, R44 ;  /* 0x000001002d047824 */ /* 0x000fc400078e022c */
        /* <DEDUP_REMOVED lines=21> */
[----:B-1----:R-:W3:Y:S01]  /*9d600*/  LDL.LU R14, [R1+0x1138] ;  /* 0x00113800010e7983 */ /* 0x002ee20000300800 */
        /* <DEDUP_REMOVED lines=37> */
[----:B--2---:R-:W-:Y:S01]  /*9d860*/  HMMA.16816.F32 R28, R28, R38, R40 ;  /* 0x000000261c1c723c */ /* 0x004fe20000001828 */
[----:B------:R-:W2:Y:S04]  /*9d870*/  LDL.LU.64 R42, [R1+0x7d70] ;  /* 0x007d7000012a7983 */ /* 0x000ea80000300a00 */
[----:B------:R-:W4:Y:S01]  /*9d880*/  LDL.LU.64 R40, [R1+0x7d68] ;  /* 0x007d680001287983 */ /* 0x000f220000300a00 */
[----:B---3--:R-:W-:-:S15]  /*9d890*/  HMMA.16816.F32 R32, R4, R36, R32 ;  /* 0x000000240420723c */ /* 0x008fde0000001820 */
[----:B------:R-:W-:-:S02]  /*9d8a0*/  NOP ;  /* 0x0000000000007918 */ /* 0x000fc40000000000 */
[----:B------:R0:W-:Y:S04]  /*9d8b0*/  STL.64 [R1+0x1180], R28 ;  /* 0x0011801c01007387 */ /* 0x0001e80000100a00 */
[----:B------:R1:W-:Y:S04]  /*9d8c0*/  STL.64 [R1+0x1188], R30 ;  /* 0x0011881e01007387 */ /* 0x0003e80000100a00 */
[----:B0-----:R-:W3:Y:S04]  /*9d8d0*/  LDL.LU R28, [R1+0x1090] ;  /* 0x00109000011c7983 */ /* 0x001ee80000300800 */
[----:B------:R-:W3:Y:S04]  /*9d8e0*/  LDL.LU R29, [R1+0x1094] ;  /* 0x00109400011d7983 */ /* 0x000ee80000300800 */
[----:B-1----:R-:W3:Y:S04]  /*9d8f0*/  LDL.LU R30, [R1+0x1098] ;  /* 0x00109800011e7983 */ /* 0x002ee80000300800 */
[----:B------:R-:W3:Y:S01]  /*9d900*/  LDL.LU R31, [R1+0x109c] ;  /* 0x00109c00011f7983 */ /* 0x000ee20000300800 */
[----:B----4-:R-:W-:-:S15]  /*9d910*/  HMMA.16816.F32 R12, R4, R40, R12 ;  /* 0x00000028040c723c */ /* 0x010fde000000180c */
[----:B------:R-:W-:-:S08]  /*9d920*/  NOP ;  /* 0x0000000000007918 */ /* 0x000fd00000000000 */
[----:B------:R-:W-:Y:S04]  /*9d930*/  STL.64 [R1+0x1170], R12 ;  /* 0x0011700c01007387 */ /* 0x000fe80000100a00 */
[----:B------:R0:W-:Y:S04]  /*9d940*/  STL.64 [R1+0x1178], R14 ;  /* 0x0011780e01007387 */ /* 0x0001e80000100a00 */
[----:B0-----:R-:W4:Y:S04]  /*9d950*/  LDL.LU.64 R14, [R1+0x7d60] ;  /* 0x007d6000010e7983 */ /* 0x001f280000300a00 */
[----:B------:R-:W4:Y:S04]  /*9d960*/  LDL.LU.64 R12, [R1+0x7d58] ;  /* 0x007d5800010c7983 */ /* 0x000f280000300a00 */
[----:B--2---:R-:W-:Y:S04]  /*9d970*/  STL.64 [R1+0x7ce0], R42 ;  /* 0x007ce02a01007387 */ /* 0x004fe80000100a00 */
        /* <DEDUP_REMOVED lines=37> */
[----:B------:R-:W4:Y:S01]  /*9dbd0*/  LDL.LU.64 R20, [R1+0x7d18] ;  /* 0x007d180001147983 */ /* 0x000f220000300a00 */
[----:B---3--:R-:W-:Y:S03]  /*9dbe0*/  HMMA.16816.F32 R32, R4, R24, R32 ;  /* 0x000000180420723c */ /* 0x008fe60000001820 */
[----:B------:R-:W-:Y:S04]  /*9dbf0*/  STL.64 [R1+0x7cb0], R26 ;  /* 0x007cb01a01007387 */ /* 0x000fe80000100a00 */
[----:B------:R-:W-:-:S15]  /*9dc00*/  STL.64 [R1+0x7ca8], R24 ;  /* 0x007ca81801007387 */ /* 0x000fde0000100a00 */
[----:B------:R-:W-:-:S01]  /*9dc10*/  NOP ;  /* 0x0000000000007918 */ /* 0x000fc20000000000 */
[----:B------:R-:W-:Y:S04]  /*9dc20*/  STL.64 [R1+0x1120], R32 ;  /* 0x0011202001007387 */ /* 0x000fe80000100a00 */
[----:B------:R2:W-:Y:S02]  /*9dc30*/  STL.64 [R1+0x1128], R34 ;  /* 0x0011282201007387 */ /* 0x0005e40000100a00 */
[C---:B--2---:R-:W-:Y:S06]  /*9dc40*/  HMMA.16816.F32 R32, R4.reuse, R22, R36 ;  /* 0x000000160420723c */ /* 0x044fec0000001824 */
        /* <DEDUP_REMOVED lines=9> */
[----:B------:R-:W-:Y:S01]  /*9dce0*/  HMMA.16816.F32 R20, R4, R16, R44 ;  /* 0x000000100414723c */ /* 0x000fe2000000182c */
        /* <DEDUP_REMOVED lines=67> */
[C---:B---3--:R-:W-:Y:S06]  /*9e120*/  HMMA.16816.F32 R36, R4.reuse, R2, R36 ;  /* 0x000000020424723c */ /* 0x048fec0000001824 */
[----:B--2---:R-:W-:Y:S11]  /*9e130*/  HMMA.16816.F32 R16, R4, R8, R16 ;  /* 0x000000080410723c */ /* 0x004ff60000001810 */
        /* <DEDUP_REMOVED lines=14> */
[----:B------:R-:W-:Y:S01]  /*9e220*/  IMAD R31, R0, 0x100, R61 ;  /* 0x00000100001f7824 */ /* 0x000fe200078e023d */
[----:B------:R-:W-:Y:S02]  /*9e230*/  F2FP.F16.E5M2.UNPACK_B R28, R28 ;  /* 0x0000001cff1c723e */ /* 0x000fe400020004ff */
[----:B------:R-:W-:Y:S01]  /*9e240*/  F2FP.F16.E5M2.UNPACK_B R29, R29 ;  /* 0x0000001dff1d723e */ /* 0x000fe200020004ff */
[----:B---3--:R-:W-:Y:S01]  /*9e250*/  HMMA.16816.F32 R4, R4, R38, R40 ;  /* 0x000000260404723c */ /* 0x008fe20000001828 */
[----:B------:R-:W3:Y:S04]  /*9e260*/  LDL.LU.64 R42, [R1+0x7ce0] ;  /* 0x007ce000012a7983 */ /* 0x000ee80000300a00 */
[----:B------:R-:W2:Y:S01]  /*9e270*/  LDL.LU.64 R40, [R1+0x7cd8] ;  /* 0x007cd80001287983 */ /* 0x000ea20000300a00 */
[----:B------:R-:W-:-:S02]  /*9e280*/  F2FP.F16.E5M2.UNPACK_B R30, R30 ;  /* 0x0000001eff1e723e */ /* 0x000fc400020004ff */
        /* <DEDUP_REMOVED lines=12> */
[----:B0-----:R-:W2:Y:S04]  /*9e350*/  LDL.LU.64 R22, [R1+0x7cd0] ;  /* 0x007cd00001167983 */ /* 0x001ea80000300a00 */
[----:B------:R-:W2:Y:S04]  /*9e360*/  LDL.LU.64 R20, [R1+0x7cc8] ;  /* 0x007cc80001147983 */ /* 0x000ea80000300a00 */
[----:B---3--:R-:W-:Y:S04]  /*9e370*/  STL.64 [R1+0x7c58], R42 ;  /* 0x007c582a01007387 */ /* 0x008fe80000100a00 */
        /* <DEDUP_REMOVED lines=19> */
[----:B0-----:R-:W3:Y:S04]  /*9e4b0*/  LDL.LU.64 R26, [R1+0x7cb0] ;  /* 0x007cb000011a7983 */ /* 0x001ee80000300a00 */
[----:B------:R-:W4:Y:S01]  /*9e4c0*/  LDL.LU.64 R24, [R1+0x7ca8] ;  /* 0x007ca80001187983 */ /* 0x000f220000300a00 */
[----:B--2---:R-:W-:Y:S03]  /*9e4d0*/  HMMA.16816.F32 R36, R28, R32, R36 ;  /* 0x000000201c24723c */ /* 0x004fe60000001824 */
[----:B------:R-:W-:Y:S04]  /*9e4e0*/  STL.64 [R1+0x7c78], R34 ;  /* 0x007c782201007387 */ /* 0x000fe80000100a00 */
[----:B------:R3:W-:-:S15]  /*9e4f0*/  STL.64 [R1+0x7c70], R32 ;  /* 0x007c702001007387 */ /* 0x0007de0000100a00 */
[----:B------:R-:W-:-:S01]  /*9e500*/  NOP ;  /* 0x0000000000007918 */ /* 0x000fc20000000000 */
[----:B------:R-:W-:Y:S04]  /*9e510*/  STL.64 [R1+0x1040], R36 ;  /* 0x0010402401007387 */ /* 0x000fe80000100a00 */
[----:B------:R-:W-:Y:S01]  /*9e520*/  STL.64 [R1+0x1048], R38 ;  /* 0x0010482601007387 */ /* 0x000fe20000100a00 */
        /* <DEDUP_REMOVED lines=21> */
[----:B------:R-:W-:-:S01]  /*9e680*/  NOP ;  /* 0x0000000000007918 */ /* 0x000fc20000000000 */
        /* <DEDUP_REMOVED lines=54> */
[----:B------:R-:W-:Y:S01]  /*9e9f0*/  HMMA.16816.F32 R20, R28, R14, R20 ;  /* 0x0000000e1c14723c */ /* 0x000fe20000001814 */
[----:B---3--:R-:W-:-:S15]  /*9ea00*/  IMAD R4, R4, 0x100, R11 ;  /* 0x0000010004047824 */ /* 0x008fde00078e020b */
[----:B------:R-:W-:-:S07]  /*9ea10*/  NOP ;  /* 0x0000000000007918 */ /* 0x000fce0000000000 */
[----:B------:R-:W-:Y:S04]  /*9ea20*/  STL.64 [R1+0xfd0], R20 ;  /* 0x000fd01401007387 */ /* 0x000fe80000100a00 */
[----:B------:R0:W-:Y:S04]  /*9ea30*/  STL.64 [R1+0xfd8], R22 ;  /* 0x000fd81601007387 */ /* 0x0001e80000100a00 */
[----:B0-----:R-:W2:Y:S04]  /*9ea40*/  LDL.LU.64 R22, [R1+0x7ca0] ;  /* 0x007ca00001167983 */ /* 0x001ea80000300a00 */
[----:B------:R-:W3:Y:S04]  /*9ea50*/  LDL.LU.64 R20, [R1+0x7c98] ;  /* 0x007c980001147983 */ /* 0x000ee80000300a00 */
        /* <DEDUP_REMOVED lines=9> */
[----:B------:R-:W2:Y:S04]  /*9eaf0*/  LDL.LU R15, [R1+0xcbc] ;  /* 0x000cbc00010f7983 */ /* 0x000ea80000300800 */
[----:B------:R-:W3:Y:S01]  /*9eb00*/  LDL.LU R11, [R1+0x7c80] ;  /* 0x007c8000010b7983 */ /* 0x000ee20000300800 */
[C---:B----4-:R-:W-:Y:S06]  /*9eb10*/  HMMA.16816.F32 R36, R28.reuse, R8, R36 ;  /* 0x000000081c24723c */ /* 0x050fec0000001824 */
        /* <DEDUP_REMOVED lines=19> */
[----:B0-----:R-:W4:Y:S04]  /*9ec50*/  LDL.LU.64 R42, [R1+0x7c58] ;  /* 0x007c5800012a7983 */ /* 0x001f280000300a00 */
[----:B------:R-:W3:Y:S01]  /*9ec60*/  LDL.LU.64 R40, [R1+0x7c50] ;  /* 0x007c500001287983 */ /* 0x000ee20000300a00 */
[----:B------:R-:W-:-:S02]  /*9ec70*/  IMAD R5, R6, 0x100, R5 ;  /* 0x0000010006057824 */ /* 0x000fc400078e0205 */
[----:B------:R-:W-:Y:S02]  /*9ec80*/  IMAD R6, R60, 0x100, R7 ;  /* 0x000001003c067824 */ /* 0x000fe400078e0207 */
[----:B------:R-:W-:Y:S01]  /*9ec90*/  IMAD R7, R0, 0x100, R61 ;  /* 0x0000010000077824 */ /* 0x000fe200078e023d */
[----:B------:R-:W-:Y:S02]  /*9eca0*/  F2FP.F16.E5M2.UNPACK_B R4, R4 ;  /* 0x00000004ff04723e */ /* 0x000fe400020004ff */
[----:B------:R-:W-:Y:S02]  /*9ecb0*/  F2FP.F16.E5M2.UNPACK_B R5, R5 ;  /* 0x00000005ff05723e */ /* 0x000fe400020004ff */
[----:B------:R-:W-:Y:S02]  /*9ecc0*/  F2FP.F16.E5M2.UNPACK_B R6, R6 ;  /* 0x00000006ff06723e */ /* 0x000fe400020004ff */
[----:B------:R-:W-:Y:S01]  /*9ecd0*/  F2FP.F16.E5M2.UNPACK_B R7, R7 ;  /* 0x00000007ff07723e */ /* 0x000fe200020004ff */
[----:B--2---:R-:W-:Y:S06]  /*9ece0*/  HMMA.16816.F32 R28, R28, R38, R8 ;  /* 0x000000261c1c723c */ /* 0x004fec0000001808 */
[----:B---3--:R-:W-:Y:S01]  /*9ecf0*/  HMMA.16816.F32 R8, R4, R40, R12 ;  /* 0x000000280408723c */ /* 0x008fe2000000180c */
        /* <DEDUP_REMOVED lines=946> */
[----:B------:R-:W2:Y:S04]  /*a2820*/  LDL.LU R56, [R1] ;  /* 0x0000000001387983 */ /* 0x000ea80000300800 */
        /* <DEDUP_REMOVED lines=56> */
[----:B------:R-:W4:Y:S01]  /*a2bb0*/  LDL.LU R55, [R1+0x1c] ;  /* 0x00001c0001377983 */ /* 0x000f220000300800 */
[----:B--2---:R-:W-:-:S15]  /*a2bc0*/  HMMA.16816.F32 R36, R28, R2, R36 ;  /* 0x000000021c24723c */ /* 0x004fde0000001824 */
[----:B------:R-:W-:-:S08]  /*a2bd0*/  NOP ;  /* 0x0000000000007918 */ /* 0x000fd00000000000 */
[----:B------:R-:W-:Y:S04]  /*a2be0*/  STL.64 [R1+0x570], R36 ;  /* 0x0005702401007387 */ /* 0x000fe80000100a00 */
[----:B------:R0:W-:Y:S04]  /*a2bf0*/  STL.64 [R1+0x578], R38 ;  /* 0x0005782601007387 */ /* 0x0001e80000100a00 */
[----:B0-----:R-:W3:Y:S04]  /*a2c00*/  LDL.LU.64 R38, [R1+0x79b0] ;  /* 0x0079b00001267983 */ /* 0x001ee80000300a00 */
[----:B------:R-:W4:Y:S01]  /*a2c10*/  LDL.LU.64 R36, [R1+0x79a8] ;  /* 0x0079a80001247983 */ /* 0x000f220000300a00 */
[----:B------:R-:W-:-:S02]  /*a2c20*/  F2FP.F16.E5M2.UNPACK_B R4, R4 ;  /* 0x00000004ff04723e */ /* 0x000fc400020004ff */
[----:B------:R-:W-:Y:S02]  /*a2c30*/  F2FP.F16.E5M2.UNPACK_B R5, R5 ;  /* 0x00000005ff05723e */ /* 0x000fe400020004ff */
[----:B------:R-:W-:Y:S02]  /*a2c40*/  F2FP.F16.E5M2.UNPACK_B R6, R6 ;  /* 0x00000006ff06723e */ /* 0x000fe400020004ff */
[----:B------:R-:W-:Y:S01]  /*a2c50*/  F2FP.F16.E5M2.UNPACK_B R7, R7 ;  /* 0x00000007ff07723e */ /* 0x000fe200020004ff */
[----:B---3--:R-:W-:Y:S01]  /*a2c60*/  HMMA.16816.F32 R28, R28, R38, R40 ;  /* 0x000000261c1c723c */ /* 0x008fe20000001828 */
[----:B------:R-:W2:Y:S04]  /*a2c70*/  LDL.LU.64 R42, [R1+0x79a0] ;  /* 0x0079a000012a7983 */ /* 0x000ea80000300a00 */
[----:B------:R-:W3:Y:S01]  /*a2c80*/  LDL.LU.64 R40, [R1+0x7998] ;  /* 0x0079980001287983 */ /* 0x000ee20000300a00 */
[----:B----4-:R-:W-:-:S15]  /*a2c90*/  HMMA.16816.F32 R32, R4, R36, R32 ;  /* 0x000000240420723c */ /* 0x010fde0000001820 */
[----:B------:R-:W-:-:S02]  /*a2ca0*/  NOP ;  /* 0x0000000000007918 */ /* 0x000fc40000000000 */
[----:B------:R0:W-:Y:S04]  /*a2cb0*/  STL.64 [R1+0x540], R28 ;  /* 0x0005401c01007387 */ /* 0x0001e80000100a00 */
[----:B------:R-:W-:Y:S04]  /*a2cc0*/  STL.64 [R1+0x548], R30 ;  /* 0x0005481e01007387 */ /* 0x000fe80000100a00 */
[----:B0-----:R-:W4:Y:S01]  /*a2cd0*/  LDL.LU R28, [R1+0x2128] ;  /* 0x00212800011c7983 */ /* 0x001f220000300800 */
        /* <DEDUP_REMOVED lines=12> */
[----:B----4-:R-:W-:-:S15]  /*a2da0*/  HMMA.16816.F32 R24, R4, R34, R24 ;  /* 0x000000220418723c */ /* 0x010fde0000001818 */
[----:B------:R-:W-:-:S08]  /*a2db0*/  NOP ;  /* 0x0000000000007918 */ /* 0x000fd00000000000 */
[----:B------:R-:W-:Y:S04]  /*a2dc0*/  STL.64 [R1+0x500], R24 ;  /* 0x0005001801007387 */ /* 0x000fe80000100a00 */
[----:B------:R0:W-:Y:S04]  /*a2dd0*/  STL.64 [R1+0x508], R26 ;  /* 0x0005081a01007387 */ /* 0x0001e80000100a00 */
[----:B0-----:R-:W4:Y:S04]  /*a2de0*/  LDL.LU.64 R26, [R1+0x7970] ;  /* 0x00797000011a7983 */ /* 0x001f280000300a00 */
[----:B------:R-:W2:Y:S01]  /*a2df0*/  LDL.LU.64 R24, [R1+0x7968] ;  /* 0x0079680001187983 */ /* 0x000ea20000300a00 */
[----:B---3--:R-:W-:Y:S03]  /*a2e00*/  HMMA.16816.F32 R44, R4, R32, R44 ;  /* 0x00000020042c723c */ /* 0x008fe6000000182c */
[----:B------:R0:W-:Y:S04]  /*a2e10*/  STL.64 [R1+0x78d0], R34 ;  /* 0x0078d02201007387 */ /* 0x0001e80000100a00 */
[----:B0-----:R-:W3:-:S15]  /*a2e20*/  LDL.LU R35, [R1+0x212c] ;  /* 0x00212c0001237983 */ /* 0x001ede0000300800 */
[----:B------:R-:W-:-:S01]  /*a2e30*/  NOP ;  /* 0x0000000000007918 */ /* 0x000fc20000000000 */
[----:B------:R-:W-:Y:S04]  /*a2e40*/  STL.64 [R1+0x4e0], R44 ;  /* 0x0004e02c01007387 */ /* 0x000fe80000100a00 */
[----:B------:R4:W-:Y:S04]  /*a2e50*/  STL.64 [R1+0x4e8], R46 ;  /* 0x0004e82e01007387 */ /* 0x0009e80000100a00 */
[----:B------:R-:W-:Y:S04]  /*a2e60*/  STL.64 [R1+0x78c8], R32 ;  /* 0x0078c82001007387 */ /* 0x000fe80000100a00 */
[----:B------:R-:W3:Y:S04]  /*a2e70*/  LDL.LU R31, [R1+0x213c] ;  /* 0x00213c00011f7983 */ /* 0x000ee80000300800 */
[----:B------:R-:W3:Y:S01]  /*a2e80*/  LDL.LU R60, [R1+0x2138] ;  /* 0x00213800013c7983 */ /* 0x000ee20000300800 */
[C---:B----4-:R-:W-:Y:S06]  /*a2e90*/  HMMA.16816.F32 R44, R4.reuse, R26, R48 ;  /* 0x0000001a042c723c */ /* 0x050fec0000001830 */
[----:B--2---:R-:W-:-:S15]  /*a2ea0*/  HMMA.16816.F32 R20, R4, R24, R20 ;  /* 0x000000180414723c */ /* 0x004fde0000001814 */
[----:B------:R-:W-:-:S02]  /*a2eb0*/  NOP ;  /* 0x0000000000007918 */ /* 0x000fc40000000000 */
[----:B------:R0:W-:Y:S04]  /*a2ec0*/  STL.64 [R1+0x4d0], R44 ;  /* 0x0004d02c01007387 */ /* 0x0001e80000100a00 */
[----:B------:R1:W-:Y:S04]  /*a2ed0*/  STL.64 [R1+0x4d8], R46 ;  /* 0x0004d82e01007387 */ /* 0x0003e80000100a00 */
[----:B------:R-:W2:Y:S04]  /*a2ee0*/  LDL.LU R61, [R1+0x2144] ;  /* 0x00214400013d7983 */ /* 0x000ea80000300800 */
[----:B------:R-:W2:Y:S04]  /*a2ef0*/  LDL.LU R0, [R1+0x2140] ;  /* 0x0021400001007983 */ /* 0x000ea80000300800 */
        /* <DEDUP_REMOVED lines=8> */
[----:B------:R-:W-:Y:S04]  /*a2f80*/  STL.64 [R1+0x4c0], R20 ;  /* 0x0004c01401007387 */ /* 0x000fe80000100a00 */
[----:B------:R0:W-:Y:S04]  /*a2f90*/  STL.64 [R1+0x4c8], R22 ;  /* 0x0004c81601007387 */ /* 0x0001e80000100a00 */
[----:B0-----:R-:W2:Y:S04]  /*a2fa0*/  LDL.LU.64 R22, [R1+0x7960] ;  /* 0x0079600001167983 */ /* 0x001ea80000300a00 */
[----:B------:R-:W4:Y:S01]  /*a2fb0*/  LDL.LU.64 R20, [R1+0x7958] ;  /* 0x0079580001147983 */ /* 0x000f220000300a00 */
        /* <DEDUP_REMOVED lines=15> */
[----:B0-----:R-:W3:Y:S01]  /*a30b0*/  LDL.LU.64 R14, [R1+0x7930] ;  /* 0x00793000010e7983 */ /* 0x001ee20000300a00 */
[----:B--2---:R-:W-:Y:S03]  /*a30c0*/  HMMA.16816.F32 R52, R4, R16, R52 ;  /* 0x000000100434723c */ /* 0x004fe60000001834 */
[----:B------:R-:W2:-:S15]  /*a30d0*/  LDL.LU.64 R12, [R1+0x7928] ;  /* 0x00792800010c7983 */ /* 0x000e9e0000300a00 */
[----:B------:R-:W-:-:S05]  /*a30e0*/  NOP ;  /* 0x0000000000007918 */ /* 0x000fca0000000000 */
        /* <DEDUP_REMOVED lines=8> */
[----:B0-----:R-:W2:Y:S04]  /*a3170*/  LDL.LU.64 R58, [R1+0x7910] ;  /* 0x00791000013a7983 */ /* 0x001ea80000300a00 */
[----:B------:R-:W2:Y:S01]  /*a3180*/  LDL.LU.64 R56, [R1+0x7908] ;  /* 0x0079080001387983 */ /* 0x000ea20000300a00 */
[C---:B----4-:R-:W-:Y:S06]  /*a3190*/  HMMA.16816.F32 R52, R4.reuse, R10, R52 ;  /* 0x0000000a0434723c */ /* 0x050fec0000001834 */
[C---:B------:R-:W-:Y:S06]  /*a31a0*/  HMMA.16816.F32 R44, R4.reuse, R8, R44 ;  /* 0x00000008042c723c */ /* 0x040fec000000182c */
[----:B------:R-:W-:Y:S01]  /*a31b0*/  HMMA.16816.F32 R48, R4, R2, R48 ;  /* 0x000000020430723c */ /* 0x000fe20000001830 */
[----:B------:R-:W-:-:S05]  /*a31c0*/  IMAD R28, R28, 0x100, R35 ;  /* 0x000001001c1c7824 */ /* 0x000fca00078e0223 */
        /* <DEDUP_REMOVED lines=8> */
[----:B------:R-:W3:Y:S04]  /*a3250*/  LDL.LU R32, [R1+0x3e0] ;  /* 0x0003e00001207983 */ /* 0x000ee80000300800 */
[----:B------:R0:W-:Y:S04]  /*a3260*/  STL.64 [R1+0x440], R52 ;  /* 0x0004403401007387 */ /* 0x0001e80000100a00 */
[----:B------:R1:W-:Y:S04]  /*a3270*/  STL.64 [R1+0x448], R54 ;  /* 0x0004483601007387 */ /* 0x0003e80000100a00 */
[----:B------:R-:W3:Y:S04]  /*a3280*/  LDL.LU R33, [R1+0x3e4] ;  /* 0x0003e40001217983 */ /* 0x000ee80000300800 */
[----:B------:R-:W3:Y:S04]  /*a3290*/  LDL.LU R34, [R1+0x3e8] ;  /* 0x0003e80001227983 */ /* 0x000ee80000300800 */
[----:B------:R-:W3:Y:S04]  /*a32a0*/  LDL.LU R35, [R1+0x3ec] ;  /* 0x0003ec0001237983 */ /* 0x000ee80000300800 */
[----:B0-----:R-:W4:Y:S04]  /*a32b0*/  LDL.LU R52, [R1+0x520] ;  /* 0x0005200001347983 */ /* 0x001f280000300800 */
[----:B------:R-:W4:Y:S04]  /*a32c0*/  LDL.LU R53, [R1+0x524] ;  /* 0x0005240001357983 */ /* 0x000f280000300800 */
[----:B-1----:R-:W4:Y:S04]  /*a32d0*/  LDL.LU R54, [R1+0x528] ;  /* 0x0005280001367983 */ /* 0x002f280000300800 */
[----:B------:R-:W4:Y:S04]  /*a32e0*/  LDL.LU R55, [R1+0x52c] ;  /* 0x00052c0001377983 */ /* 0x000f280000300800 */
[----:B------:R-:W-:Y:S04]  /*a32f0*/  STL [R1+0x78a0], R11 ;  /* 0x0078a00b01007387 */ /* 0x000fe80000100800 */
[----:B------:R-:W-:Y:S04]  /*a3300*/  STL.64 [R1+0x430], R44 ;  /* 0x0004302c01007387 */ /* 0x000fe80000100a00 */
[----:B------:R0:W-:Y:S04]  /*a3310*/  STL.64 [R1+0x438], R46 ;  /* 0x0004382e01007387 */ /* 0x0001e80000100a00 */
[----:B0-----:R-:W2:Y:S04]  /*a3320*/  LDL.LU.64 R46, [R1+0x7900] ;  /* 0x00790000012e7983 */ /* 0x001ea80000300a00 */
[----:B------:R-:W3:Y:S04]  /*a3330*/  LDL.LU.64 R44, [R1+0x78f8] ;  /* 0x0078f800012c7983 */ /* 0x000ee80000300a00 */
[----:B------:R-:W-:Y:S04]  /*a3340*/  STL.64 [R1+0x410], R48 ;  /* 0x0004103001007387 */ /* 0x000fe80000100a00 */
[----:B------:R0:W-:Y:S04]  /*a3350*/  STL.64 [R1+0x418], R50 ;  /* 0x0004183201007387 */ /* 0x0001e80000100a00 */
[----:B0-----:R-:W4:Y:S04]  /*a3360*/  LDL.LU.64 R50, [R1+0x78f0] ;  /* 0x0078f00001327983 */ /* 0x001f280000300a00 */
[----:B------:R-:W4:Y:S02]  /*a3370*/  LDL.LU.64 R48, [R1+0x78e8] ;  /* 0x0078e80001307983 */ /* 0x000f240000300a00 */
[----:B----4-:R-:W-:Y:S07]  /*a3380*/  HMMA.16816.F32 R48, R4, R38, R48 ;  /* 0x000000260430723c */ /* 0x010fee0000001830 */
[----:B---3--:R-:W-:-:S02]  /*a3390*/  IMAD.MOV.U32 R4, RZ, RZ, R45 ;  /* 0x000000ffff047224 */ /* 0x008fc400078e002d */
[----:B------:R-:W3:Y:S01]  /*a33a0*/  LDL.LU R45, [R1+0x78e0] ;  /* 0x0078e000012d7983 */ /* 0x000ee20000300800 */
[----:B--2---:R-:W-:Y:S02]  /*a33b0*/  IMAD.MOV.U32 R5, RZ, RZ, R46 ;  /* 0x000000ffff057224 */ /* 0x004fe400078e002e */
[----:B------:R-:W-:-:S11]  /*a33c0*/  IMAD.MOV.U32 R6, RZ, RZ, R47 ;  /* 0x000000ffff067224 */ /* 0x000fd600078e002f */
[----:B------:R0:W-:Y:S04]  /*a33d0*/  STL.64 [R1+0x3d0], R48 ;  /* 0x0003d03001007387 */ /* 0x0001e80000100a00 */
[----:B------:R1:W-:Y:S04]  /*a33e0*/  STL.64 [R1+0x3d8], R50 ;  /* 0x0003d83201007387 */ /* 0x0003e80000100a00 */
[----:B------:R-:W3:Y:S04]  /*a33f0*/  LDL.LU R46, [R1+0x78dc] ;  /* 0x0078dc00012e7983 */ /* 0x000ee80000300800 */
[----:B------:R-:W3:Y:S01]  /*a3400*/  LDL.LU R47, [R1+0x78d8] ;  /* 0x0078d800012f7983 */ /* 0x000ee20000300800 */
[----:B------:R-:W-:-:S02]  /*a3410*/  IMAD R29, R30, 0x100, R29 ;  /* 0x000001001e1d7824 */ /* 0x000fc400078e021d */
[----:B------:R-:W-:Y:S02]  /*a3420*/  IMAD R30, R60, 0x100, R31 ;  /* 0x000001003c1e7824 */ /* 0x000fe400078e021f */
[----:B------:R-:W-:Y:S01]  /*a3430*/  IMAD R31, R0, 0x100, R61 ;  /* 0x00000100001f7824 */ /* 0x000fe200078e023d */
[----:B------:R-:W-:Y:S01]  /*a3440*/  F2FP.F16.E5M2.UNPACK_B R28, R28 ;  /* 0x0000001cff1c723e */ /* 0x000fe200020004ff */
[----:B------:R-:W2:Y:S01]  /*a3450*/  LDL.LU R7, [R1+0x48c] ;  /* 0x00048c0001077983 */ /* 0x000ea20000300800 */
[----:B------:R-:W-:Y:S02]  /*a3460*/  F2FP.F16.E5M2.UNPACK_B R29, R29 ;  /* 0x0000001dff1d723e */ /* 0x000fe400020004ff */
[----:B------:R-:W-:Y:S02]  /*a3470*/  F2FP.F16.E5M2.UNPACK_B R30, R30 ;  /* 0x0000001eff1e723e */ /* 0x000fe400020004ff */
[----:B------:R-:W-:Y:S01]  /*a3480*/  F2FP.F16.E5M2.UNPACK_B R31, R31 ;  /* 0x0000001fff1f723e */ /* 0x000fe200020004ff */
[----:B0-----:R-:W4:Y:S04]  /*a3490*/  LDL.LU R48, [R1+0x4f0] ;  /* 0x0004f00001307983 */ /* 0x001f280000300800 */
[----:B------:R-:W4:Y:S04]  /*a34a0*/  LDL.LU R49, [R1+0x4f4] ;  /* 0x0004f40001317983 */ /* 0x000f280000300800 */
[----:B-1----:R-:W4:Y:S04]  /*a34b0*/  LDL.LU R50, [R1+0x4f8] ;  /* 0x0004f80001327983 */ /* 0x002f280000300800 */
[----:B------:R-:W4:Y:S01]  /*a34c0*/  LDL.LU R51, [R1+0x4fc] ;  /* 0x0004fc0001337983 */ /* 0x000f220000300800 */
[C---:B------:R-:W-:Y:S06]  /*a34d0*/  HMMA.16816.F32 R32, R28.reuse, R36, R32 ;  /* 0x000000241c20723c */ /* 0x040fec0000001820 */
[----:B---3--:R-:W-:-:S15]  /*a34e0*/  HMMA.16816.F32 R44, R28, R40, R44 ;  /* 0x000000281c2c723c */ /* 0x008fde000000182c */
[----:B------:R-:W-:-:S08]  /*a34f0*/  NOP ;  /* 0x0000000000007918 */ /* 0x000fd00000000000 */
        /* <DEDUP_REMOVED lines=23> */
[----:B---3--:R-:W-:-:S15]  /*a3670*/  HMMA.16816.F32 R36, R28, R34, R36 ;  /* 0x000000221c24723c */ /* 0x008fde0000001824 */
[----:B------:R-:W-:-:S08]  /*a3680*/  NOP ;  /* 0x0000000000007918 */ /* 0x000fd00000000000 */
[----:B------:R-:W-:Y:S04]  /*a3690*/  STL.64 [R1+0x340], R36 ;  /* 0x0003402401007387 */ /* 0x000fe80000100a00 */
[----:B------:R0:W-:Y:S04]  /*a36a0*/  STL.64 [R1+0x348], R38 ;  /* 0x0003482601007387 */ /* 0x0001e80000100a00 */
[----:B------:R-:W-:Y:S04]  /*a36b0*/  STL.64 [R1+0x7858], R34 ;  /* 0x0078582201007387 */ /* 0x000fe80000100a00 */
[----:B----4-:R1:W-:Y:S01]  /*a36c0*/  STL.64 [R1+0x7850], R32 ;  /* 0x0078502001007387 */ /* 0x0103e20000100a00 */
        /* <DEDUP_REMOVED lines=81> */
[C---:B--2---:R-:W-:Y:S06]  /*a3be0*/  HMMA.16816.F32 R48, R28.reuse, R14, R48 ;  /* 0x0000000e1c30723c */ /* 0x044fec0000001830 */
[----:B---3--:R-:W-:Y:S11]  /*a3bf0*/  HMMA.16816.F32 R52, R28, R12, R52 ;  /* 0x0000000c1c34723c */ /* 0x008ff60000001834 */
[----:B------:R0:W-:Y:S04]  /*a3c00*/  STL.64 [R1+0x2d0], R32 ;  /* 0x0002d02001007387 */ /* 0x0001e80000100a00 */
[----:B------:R1:W-:Y:S04]  /*a3c10*/  STL.64 [R1+0x2d8], R34 ;  /* 0x0002d82201007387 */ /* 0x0003e80000100a00 */
[----:B0-----:R-:W2:Y:S04]  /*a3c20*/  LDL.LU R32, [R1+0x6d0] ;  /* 0x0006d00001207983 */ /* 0x001ea80000300800 */
[----:B------:R-:W2:Y:S04]  /*a3c30*/  LDL.LU R33, [R1+0x6d4] ;  /* 0x0006d40001217983 */ /* 0x000ea80000300800 */
[----:B-1----:R-:W2:Y:S04]  /*a3c40*/  LDL.LU R34, [R1+0x6d8] ;  /* 0x0006d80001227983 */ /* 0x002ea80000300800 */
[----:B------:R-:W2:Y:S04]  /*a3c50*/  LDL.LU R35, [R1+0x6dc] ;  /* 0x0006dc0001237983 */ /* 0x000ea80000300800 */
[----:B------:R-:W-:Y:S04]  /*a3c60*/  STL.64 [R1+0x2c0], R48 ;  /* 0x0002c03001007387 */ /* 0x000fe80000100a00 */
[----:B------:R0:W-:Y:S01]  /*a3c70*/  STL.64 [R1+0x2c8], R50 ;  /* 0x0002c83201007387 */ /* 0x0001e20000100a00 */
[----:B------:R-:W-:-:S03]  /*a3c80*/  IMAD R4, R4, 0x100, R11 ;  /* 0x0000010004047824 */ /* 0x000fc600078e020b */
        /* <DEDUP_REMOVED lines=8> */
[----:B0-----:R-:W3:Y:S04]  /*a3d10*/  LDL.LU R12, [R1+0x790] ;  /* 0x00079000010c7983 */ /* 0x001ee80000300800 */
[----:B------:R-:W3:Y:S04]  /*a3d20*/  LDL.LU R13, [R1+0x794] ;  /* 0x00079400010d7983 */ /* 0x000ee80000300800 */
[----:B------:R-:W3:Y:S04]  /*a3d30*/  LDL.LU R14, [R1+0x798] ;  /* 0x00079800010e7983 */ /* 0x000ee80000300800 */
[----:B------:R-:W3:Y:S04]  /*a3d40*/  LDL.LU R15, [R1+0x79c] ;  /* 0x00079c00010f7983 */ /* 0x000ee80000300800 */
[----:B------:R-:W2:Y:S01]  /*a3d50*/  LDL.LU R11, [R1+0x78a0] ;  /* 0x0078a000010b7983 */ /* 0x000ea20000300800 */
[C---:B------:R-:W-:Y:S06]  /*a3d60*/  HMMA.16816.F32 R24, R28.reuse, R8, R24 ;  /* 0x000000081c18723c */ /* 0x040fec0000001818 */
[C---:B------:R-:W-:Y:S06]  /*a3d70*/  HMMA.16816.F32 R36, R28.reuse, R2, R36 ;  /* 0x000000021c24723c */ /* 0x040fec0000001824 */
[----:B--2---:R-:W-:-:S15]  /*a3d80*/  HMMA.16816.F32 R20, R28, R10, R20 ;  /* 0x0000000a1c14723c */ /* 0x004fde0000001814 */
[----:B------:R-:W-:-:S08]  /*a3d90*/  NOP ;  /* 0x0000000000007918 */ /* 0x000fd00000000000 */
[----:B------:R-:W-:Y:S04]  /*a3da0*/  STL.64 [R1+0x2a0], R20 ;  /* 0x0002a01401007387 */ /* 0x000fe80000100a00 */
[----:B------:R0:W-:Y:S04]  /*a3db0*/  STL.64 [R1+0x2a8], R22 ;  /* 0x0002a81601007387 */ /* 0x0001e80000100a00 */
[----:B0-----:R-:W4:Y:S04]  /*a3dc0*/  LDL.LU.64 R22, [R1+0x7898] ;  /* 0x0078980001167983 */ /* 0x001f280000300a00 */
[----:B------:R-:W2:Y:S04]  /*a3dd0*/  LDL.LU.64 R20, [R1+0x7890] ;  /* 0x0078900001147983 */ /* 0x000ea80000300a00 */
        /* <DEDUP_REMOVED lines=14> */
[----:B------:R-:W-:-:S02]  /*a3ec0*/  IMAD R5, R6, 0x100, R5 ;  /* 0x0000010006057824 */ /* 0x000fc400078e0205 */
[----:B------:R-:W-:Y:S02]  /*a3ed0*/  IMAD R6, R60, 0x100, R7 ;  /* 0x000001003c067824 */ /* 0x000fe400078e0207 */
[----:B------:R-:W-:Y:S01]  /*a3ee0*/  IMAD R7, R0, 0x100, R61 ;  /* 0x0000010000077824 */ /* 0x000fe200078e023d */
[----:B------:R-:W-:Y:S01]  /*a3ef0*/  F2FP.F16.E5M2.UNPACK_B R4, R4 ;  /* 0x00000004ff04723e */ /* 0x000fe200020004ff */
[----:B----4-:R-:W-:Y:S01]  /*a3f00*/  HMMA.16816.F32 R28, R28, R38, R40 ;  /* 0x000000261c1c723c */ /* 0x010fe20000001828 */
[----:B------:R-:W4:Y:S04]  /*a3f10*/  LDL.LU.64 R42, [R1+0x7868] ;  /* 0x00786800012a7983 */ /* 0x000f280000300a00 */
[----:B------:R-:W3:Y:S01]  /*a3f20*/  LDL.LU.64 R40, [R1+0x7860] ;  /* 0x0078600001287983 */ /* 0x000ee20000300a00 */
[----:B------:R-:W-:-:S02]  /*a3f30*/  F2FP.F16.E5M2.UNPACK_B R5, R5 ;  /* 0x00000005ff05723e */ /* 0x000fc400020004ff */
[----:B------:R-:W-:Y:S02]  /*a3f40*/  F2FP.F16.E5M2.UNPACK_B R6, R6 ;  /* 0x00000006ff06723e */ /* 0x000fe400020004ff */
[----:B------:R-:W-:-:S13]  /*a3f50*/  F2FP.F16.E5M2.UNPACK_B R7, R7 ;  /* 0x00000007ff07723e */ /* 0x000fda00020004ff */
        /* <DEDUP_REMOVED lines=11> */
[----:B------:R-:W3:Y:S01]  /*a4010*/  LDL.LU.64 R32, [R1+0x7850] ;  /* 0x0078500001207983 */ /* 0x000ee20000300a00 */
[C---:B--2---:R-:W-:Y:S03]  /*a4020*/  HMMA.16816.F32 R28, R4.reuse, R36, R28 ;  /* 0x00000024041c723c */ /* 0x044fe6000000181c */
[----:B----4-:R-:W-:Y:S04]  /*a4030*/  STL.64 [R1+0x7828], R42 ;  /* 0x0078282a01007387 */ /* 0x010fe80000100a00 */
[----:B------:R-:W-:Y:S04]  /*a4040*/  STL.64 [R1+0x7820], R40 ;  /* 0x0078202801007387 */ /* 0x000fe80000100a00 */
[----:B------:R-:W-:Y:S04]  /*a4050*/  STL.64 [R1+0x7848], R38 ;  /* 0x0078482601007387 */ /* 0x000fe80000100a00 */
[----:B------:R-:W-:Y:S08]  /*a4060*/  STL.64 [R1+0x7840], R36 ;  /* 0x0078402401007387 */ /* 0x000ff00000100a00 */
[----:B------:R-:W-:Y:S04]  /*a4070*/  STL.64 [R1+0x270], R28 ;  /* 0x0002701c01007387 */ /* 0x000fe80000100a00 */
[----:B------:R3:W-:Y:S02]  /*a4080*/  STL.64 [R1+0x278], R30 ;  /* 0x0002781e01007387 */ /* 0x0007e40000100a00 */
[C---:B---3--:R-:W-:Y:S06]  /*a4090*/  HMMA.16816.F32 R28, R4.reuse, R34, R8 ;  /* 0x00000022041c723c */ /* 0x048fec0000001808 */
[C---:B------:R-:W-:Y:S06]  /*a40a0*/  HMMA.16816.F32 R12, R4.reuse, R32, R12 ;  /* 0x00000020040c723c */ /* 0x040fec000000180c */
[C---:B------:R-:W-:Y:S11]  /*a40b0*/  HMMA.16816.F32 R8, R4.reuse, R26, R44 ;  /* 0x0000001a0408723c */ /* 0x040ff6000000182c */
[----:B------:R-:W-:Y:S04]  /*a40c0*/  STL.64 [R1+0x260], R28 ;  /* 0x0002601c01007387 */ /* 0x000fe80000100a00 */
[----:B------:R0:W-:Y:S04]  /*a40d0*/  STL.64 [R1+0x268], R30 ;  /* 0x0002681e01007387 */ /* 0x0001e80000100a00 */
[----:B------:R-:W-:Y:S04]  /*a40e0*/  STL.64 [R1+0x250], R12 ;  /* 0x0002500c01007387 */ /* 0x000fe80000100a00 */
[----:B------:R1:W-:Y:S04]  /*a40f0*/  STL.64 [R1+0x258], R14 ;  /* 0x0002580e01007387 */ /* 0x0003e80000100a00 */
[----:B------:R-:W-:Y:S04]  /*a4100*/  STL.64 [R1+0x240], R8 ;  /* 0x0002400801007387 */ /* 0x000fe80000100a00 */
[----:B------:R2:W-:Y:S01]  /*a4110*/  STL.64 [R1+0x248], R10 ;  /* 0x0002480a01007387 */ /* 0x0005e20000100a00 */
[C---:B0-----:R-:W-:Y:S06]  /*a4120*/  HMMA.16816.F32 R28, R4.reuse, R24, R48 ;  /* 0x00000018041c723c */ /* 0x041fec0000001830 */
[C---:B-1----:R-:W-:Y:S06]  /*a4130*/  HMMA.16816.F32 R12, R4.reuse, R22, R52 ;  /* 0x00000016040c723c */ /* 0x042fec0000001834 */
[C---:B--2---:R-:W-:Y:S11]  /*a4140*/  HMMA.16816.F32 R8, R4.reuse, R20, R56 ;  /* 0x000000140408723c */ /* 0x044ff60000001838 */
        /* <DEDUP_REMOVED lines=81> */
[----:B------:R4:W-:Y:S01]  /*a4660*/  STL.64 [R1+0x77b0], R12 ;  /* 0x0077b00c01007387 */ /* 0x0009e20000100a00 */
[----:B------:R-:W-:-:S02]  /*a4670*/  IMAD R29, R30, 0x100, R29 ;  /* 0x000001001e1d7824 */ /* 0x000fc400078e021d */
[----:B------:R-:W-:Y:S02]  /*a4680*/  IMAD R30, R60, 0x100, R31 ;  /* 0x000001003c1e7824 */ /* 0x000fe400078e021f */
[----:B------:R-:W-:Y:S01]  /*a4690*/  IMAD R31, R0, 0x100, R61 ;  /* 0x00000100001f7824 */ /* 0x000fe200078e023d */
[----:B------:R-:W-:Y:S02]  /*a46a0*/  F2FP.F16.E5M2.UNPACK_B R29, R29 ;  /* 0x0000001dff1d723e */ /* 0x000fe400020004ff */
[----:B------:R-:W-:Y:S02]  /*a46b0*/  F2FP.F16.E5M2.UNPACK_B R30, R30 ;  /* 0x0000001eff1e723e */ /* 0x000fe400020004ff */
[----:B------:R-:W-:Y:S01]  /*a46c0*/  F2FP.F16.E5M2.UNPACK_B R31, R31 ;  /* 0x0000001fff1f723e */ /* 0x000fe200020004ff */
[----:B---3--:R-:W-:Y:S02]  /*a46d0*/  IMAD R28, R28, 0x100, R15 ;  /* 0x000001001c1c7824 */ /* 0x008fe400078e020f */
[C---:B----4-:R-:W-:Y:S06]  /*a46e0*/  HMMA.16816.F32 R12, R4.reuse, R10, R16 ;  /* 0x0000000a040c723c */ /* 0x050fec0000001810 */
[----:B------:R-:W-:Y:S01]  /*a46f0*/  STL [R1+0x778c], R11 ;  /* 0x00778c0b01007387 */ /* 0x000fe20000100800 */
[----:B--2---:R-:W-:-:S15]  /*a4700*/  HMMA.16816.F32 R16, R4, R8, R20 ;  /* 0x000000080410723c */ /* 0x004fde0000001814 */
[----:B------:R-:W-:-:S01]  /*a4710*/  NOP ;  /* 0x0000000000007918 */ /* 0x000fc20000000000 */
[----:B------:R-:W-:Y:S04]  /*a4720*/  STL.64 [R1+0x1c0], R12 ;  /* 0x0001c00c01007387 */ /* 0x000fe80000100a00 */
[----:B------:R0:W-:Y:S02]  /*a4730*/  STL.64 [R1+0x1c8], R14 ;  /* 0x0001c80e01007387 */ /* 0x0001e40000100a00 */
[C---:B0-----:R-:W-:Y:S06]  /*a4740*/  HMMA.16816.F32 R12, R4.reuse, R2, R44 ;  /* 0x00000002040c723c */ /* 0x041fec000000182c */
[----:B------:R-:W-:Y:S01]  /*a4750*/  HMMA.16816.F32 R4, R4, R38, R48 ;  /* 0x000000260404723c */ /* 0x000fe20000001830 */
[----:B------:R-:W-:Y:S01]  /*a4760*/  F2FP.F16.E5M2.UNPACK_B R28, R28 ;  /* 0x0000001cff1c723e */ /* 0x000fe200020004ff */
[----:B------:R-:W-:Y:S04]  /*a4770*/  STL.64 [R1+0x3a0], R16 ;  /* 0x0003a01001007387 */ /* 0x000fe80000100a00 */
[----:B------:R-:W-:Y:S04]  /*a4780*/  STL.64 [R1+0x3a8], R18 ;  /* 0x0003a81201007387 */ /* 0x000fe80000100a00 */
[----:B------:R-:W2:Y:S07]  /*a4790*/  LDL.LU R20, [R1+0x970] ;  /* 0x0009700001147983 */ /* 0x000eae0000300800 */
[----:B------:R-:W-:Y:S04]  /*a47a0*/  STL.64 [R1+0x390], R12 ;  /* 0x0003900c01007387 */ /* 0x000fe80000100a00 */
[----:B------:R-:W-:Y:S04]  /*a47b0*/  STL.64 [R1+0x398], R14 ;  /* 0x0003980e01007387 */ /* 0x000fe80000100a00 */
[----:B------:R-:W-:Y:S04]  /*a47c0*/  STL.64 [R1+0x1b0], R4 ;  /* 0x0001b00401007387 */ /* 0x000fe80000100a00 */
[----:B------:R0:W-:Y:S04]  /*a47d0*/  STL.64 [R1+0x1b8], R6 ;  /* 0x0001b80601007387 */ /* 0x0001e80000100a00 */
[----:B------:R-:W2:Y:S04]  /*a47e0*/  LDL.LU R21, [R1+0x974] ;  /* 0x0009740001157983 */ /* 0x000ea80000300800 */
[----:B------:R-:W2:Y:S04]  /*a47f0*/  LDL.LU R22, [R1+0x978] ;  /* 0x0009780001167983 */ /* 0x000ea80000300800 */
[----:B------:R-:W2:Y:S01]  /*a4800*/  LDL.LU R23, [R1+0x97c] ;  /* 0x00097c0001177983 */ /* 0x000ea20000300800 */
[----:B0-----:R-:W-:Y:S03]  /*a4810*/  HMMA.16816.F32 R4, R28, R40, R52 ;  /* 0x000000281c04723c */ /* 0x001fe60000001834 */
[----:B------:R-:W-:Y:S04]  /*a4820*/  STL.64 [R1+0x7748], R42 ;  /* 0x0077482a01007387 */ /* 0x000fe80000100a00 */
[----:B------:R-:W-:-:S15]  /*a4830*/  STL.64 [R1+0x7740], R40 ;  /* 0x0077402801007387 */ /* 0x000fde0000100a00 */
[----:B------:R-:W-:-:S01]  /*a4840*/  NOP ;  /* 0x0000000000007918 */ /* 0x000fc20000000000 */
        /* <DEDUP_REMOVED lines=8> */
[----:B------:R-:W3:Y:S04]  /*a48d0*/  LDL.LU R52, [R1+0xb10] ;  /* 0x000b100001347983 */ /* 0x000ee80000300800 */
[----:B------:R-:W3:Y:S04]  /*a48e0*/  LDL.LU R53, [R1+0xb14] ;  /* 0x000b140001357983 */ /* 0x000ee80000300800 */
[----:B------:R-:W4:Y:S04]  /*a48f0*/  LDL.LU R54, [R1+0xb18] ;  /* 0x000b180001367983 */ /* 0x000f280000300800 */
[----:B------:R-:W4:Y:S04]  /*a4900*/  LDL.LU R55, [R1+0xb1c] ;  /* 0x000b1c0001377983 */ /* 0x000f280000300800 */
[----:B----4-:R-:W-:Y:S04]  /*a4910*/  STL.64 [R1+0x7738], R54 ;  /* 0x0077383601007387 */ /* 0x010fe80000100a00 */
[----:B---3--:R-:W-:Y:S04]  /*a4920*/  STL.64 [R1+0x7730], R52 ;  /* 0x0077303401007387 */ /* 0x008fe80000100a00 */
        /* <DEDUP_REMOVED lines=9> */
[----:B------:R-:W4:Y:S01]  /*a49c0*/  LDL.LU R47, [R1+0xb3c] ;  /* 0x000b3c00012f7983 */ /* 0x000f220000300800 */
[C---:B--2---:R-:W-:Y:S03]  /*a49d0*/  HMMA.16816.F32 R4, R28.reuse, R34, R20 ;  /* 0x000000221c04723c */ /* 0x044fe60000001814 */
[----:B----4-:R-:W-:Y:S04]  /*a49e0*/  STL.64 [R1+0x7780], R46 ;  /* 0x0077802e01007387 */ /* 0x010fe80000100a00 */
[----:B---3--:R0:W-:Y:S04]  /*a49f0*/  STL.64 [R1+0x7778], R44 ;  /* 0x0077782c01007387 */ /* 0x0081e80000100a00 */
[----:B------:R-:W2:Y:S04]  /*a4a00*/  LDL.LU R56, [R1+0xb00] ;  /* 0x000b000001387983 */ /* 0x000ea80000300800 */
[----:B------:R-:W2:Y:S04]  /*a4a10*/  LDL.LU R57, [R1+0xb04] ;  /* 0x000b040001397983 */ /* 0x000ea80000300800 */
[----:B------:R-:W3:Y:S04]  /*a4a20*/  LDL.LU R58, [R1+0xb08] ;  /* 0x000b0800013a7983 */ /* 0x000ee80000300800 */
[----:B------:R-:W3:Y:S04]  /*a4a30*/  LDL.LU R59, [R1+0xb0c] ;  /* 0x000b0c00013b7983 */ /* 0x000ee80000300800 */
[----:B---3--:R-:W-:Y:S04]  /*a4a40*/  STL.64 [R1+0x7798], R58 ;  /* 0x0077983a01007387 */ /* 0x008fe80000100a00 */
[----:B--2---:R1:W-:Y:S04]  /*a4a50*/  STL.64 [R1+0x7790], R56 ;  /* 0x0077903801007387 */ /* 0x0043e80000100a00 */
[----:B------:R-:W2:Y:S04]  /*a4a60*/  LDL.LU R36, [R1+0xb80] ;  /* 0x000b800001247983 */ /* 0x000ea80000300800 */
[----:B------:R-:W-:Y:S04]  /*a4a70*/  STL.64 [R1+0x180], R4 ;  /* 0x0001800401007387 */ /* 0x000fe80000100a00 */
[----:B------:R-:W-:Y:S04]  /*a4a80*/  STL.64 [R1+0x188], R6 ;  /* 0x0001880601007387 */ /* 0x000fe80000100a00 */
[----:B------:R-:W2:Y:S04]  /*a4a90*/  LDL.LU R37, [R1+0xb84] ;  /* 0x000b840001257983 */ /* 0x000ea80000300800 */
[----:B------:R-:W3:Y:S04]  /*a4aa0*/  LDL.LU R38, [R1+0xb88] ;  /* 0x000b880001267983 */ /* 0x000ee80000300800 */
[----:B------:R-:W3:Y:S04]  /*a4ab0*/  LDL.LU R39, [R1+0xb8c] ;  /* 0x000b8c0001277983 */ /* 0x000ee80000300800 */
[----:B---3--:R-:W-:Y:S04]  /*a4ac0*/  STL.64 [R1+0x77a8], R38 ;  /* 0x0077a82601007387 */ /* 0x008fe80000100a00 */
[----:B--2---:R-:W-:Y:S04]  /*a4ad0*/  STL.64 [R1+0x77a0], R36 ;  /* 0x0077a02401007387 */ /* 0x004fe80000100a00 */
[----:B0-----:R-:W2:Y:S04]  /*a4ae0*/  LDL.LU R44, [R1+0xa60] ;  /* 0x000a6000012c7983 */ /* 0x001ea80000300800 */
[----:B------:R-:W2:Y:S04]  /*a4af0*/  LDL.LU R45, [R1+0xa64] ;  /* 0x000a6400012d7983 */ /* 0x000ea80000300800 */
[----:B------:R-:W3:Y:S04]  /*a4b00*/  LDL.LU R46, [R1+0xa68] ;  /* 0x000a6800012e7983 */ /* 0x000ee80000300800 */
[----:B------:R-:W3:Y:S04]  /*a4b10*/  LDL.LU R47, [R1+0xa6c] ;  /* 0x000a6c00012f7983 */ /* 0x000ee80000300800 */
[----:B---3--:R-:W-:Y:S04]  /*a4b20*/  STL.64 [R1+0x77c8], R46 ;  /* 0x0077c82e01007387 */ /* 0x008fe80000100a00 */
[----:B--2---:R0:W-:Y:S04]  /*a4b30*/  STL.64 [R1+0x77c0], R44 ;  /* 0x0077c02c01007387 */ /* 0x0041e80000100a00 */
[----:B-1----:R-:W2:Y:S04]  /*a4b40*/  LDL.LU R56, [R1+0xa50] ;  /* 0x000a500001387983 */ /* 0x002ea80000300800 */
[----:B------:R-:W2:Y:S04]  /*a4b50*/  LDL.LU R57, [R1+0xa54] ;  /* 0x000a540001397983 */ /* 0x000ea80000300800 */
[----:B------:R-:W3:Y:S04]  /*a4b60*/  LDL.LU R58, [R1+0xa58] ;  /* 0x000a5800013a7983 */ /* 0x000ee80000300800 */
[----:B------:R-:W3:Y:S04]  /*a4b70*/  LDL.LU R59, [R1+0xa5c] ;  /* 0x000a5c00013b7983 */ /* 0x000ee80000300800 */
[----:B---3--:R-:W-:Y:S04]  /*a4b80*/  STL.64 [R1+0x77e8], R58 ;  /* 0x0077e83a01007387 */ /* 0x008fe80000100a00 */
[----:B--2---:R1:W-:Y:S04]  /*a4b90*/  STL.64 [R1+0x77e0], R56 ;  /* 0x0077e03801007387 */ /* 0x0043e80000100a00 */
[----:B0-----:R-:W2:Y:S04]  /*a4ba0*/  LDL.LU R44, [R1+0xa10] ;  /* 0x000a1000012c7983 */ /* 0x001ea80000300800 */
        /* <DEDUP_REMOVED lines=9> */
[----:B-1----:R-:W3:Y:S04]  /*a4c40*/  LDL.LU R56, [R1+0x9e0] ;  /* 0x0009e00001387983 */ /* 0x002ee80000300800 */
        /* <DEDUP_REMOVED lines=41> */
[C---:B---3--:R-:W-:Y:S11]  /*a4ee0*/  HMMA.16816.F32 R20, R28.reuse, R24, R20 ;  /* 0x000000181c14723c */ /* 0x048ff60000001814 */
        /* <DEDUP_REMOVED lines=37> */
[----:B------:R0:W-:Y:S01]  /*a5140*/  STL.64 [R1+0x7718], R16 ;  /* 0x0077181001007387 */ /* 0x0001e20000100a00 */
[----:B------:R-:W-:-:S03]  /*a5150*/  IMAD R4, R4, 0x100, R11 ;  /* 0x0000010004047824 */ /* 0x000fc600078e020b */
        /* <DEDUP_REMOVED lines=14> */
[----:B------:R-:W4:Y:S04]  /*a5240*/  LDL.LU.64 R56, [R1+0x7790] ;  /* 0x0077900001387983 */ /* 0x000f280000300a00 */
[----:B------:R-:W3:Y:S01]  /*a5250*/  LDL.LU R11, [R1+0x778c] ;  /* 0x00778c00010b7983 */ /* 0x000ee20000300800 */
[----:B------:R-:W-:Y:S01]  /*a5260*/  HMMA.16816.F32 R48, R28, R8, R48 ;  /* 0x000000081c30723c */ /* 0x000fe20000001830 */
[----:B------:R-:W-:-:S02]  /*a5270*/  IMAD R5, R5, 0x100, R61 ;  /* 0x0000010005057824 */ /* 0x000fc400078e023d */
[----:B------:R-:W4:Y:S01]  /*a5280*/  LDL.LU R61, [R1+0x7788] ;  /* 0x00778800013d7983 */ /* 0x000f220000300800 */
[----:B------:R-:W-:Y:S02]  /*a5290*/  IMAD R6, R6, 0x100, R60 ;  /* 0x0000010006067824 */ /* 0x000fe400078e023c */
[----:B------:R-:W-:Y:S01]  /*a52a0*/  IMAD R7, R7, 0x100, R0 ;  /* 0x0000010007077824 */ /* 0x000fe200078e0200 */
[C---:B--2---:R-:W-:Y:S06]  /*a52b0*/  HMMA.16816.F32 R36, R28.reuse, R2, R36 ;  /* 0x000000021c24723c */ /* 0x044fec0000001824 */
[----:B---3--:R-:W-:-:S15]  /*a52c0*/  HMMA.16816.F32 R44, R28, R10, R44 ;  /* 0x0000000a1c2c723c */ /* 0x008fde000000182c */
[----:B------:R-:W-:-:S08]  /*a52d0*/  NOP ;  /* 0x0000000000007918 */ /* 0x000fd00000000000 */
[----:B------:R-:W-:Y:S04]  /*a52e0*/  STL.64 [R1+0xe0], R44 ;  /* 0x0000e02c01007387 */ /* 0x000fe80000100a00 */
[----:B------:R0:W-:Y:S04]  /*a52f0*/  STL.64 [R1+0xe8], R46 ;  /* 0x0000e82e01007387 */ /* 0x0001e80000100a00 */
[----:B0-----:R-:W2:Y:S04]  /*a5300*/  LDL.LU.64 R46, [R1+0x7780] ;  /* 0x00778000012e7983 */ /* 0x001ea80000300a00 */
[----:B------:R-:W2:Y:S04]  /*a5310*/  LDL.LU.64 R44, [R1+0x7778] ;  /* 0x00777800012c7983 */ /* 0x000ea80000300a00 */
[----:B------:R-:W3:Y:S04]  /*a5320*/  LDL.LU R60, [R1+0x7774] ;  /* 0x00777400013c7983 */ /* 0x000ee80000300800 */
[----:B------:R-:W3:Y:S04]  /*a5330*/  LDL.LU R0, [R1+0x7770] ;  /* 0x0077700001007983 */ /* 0x000ee80000300800 */
        /* <DEDUP_REMOVED lines=14> */
[----:B------:R-:W4:-:S15]  /*a5420*/  LDL.LU.64 R40, [R1+0x7740] ;  /* 0x0077400001287983 */ /* 0x000f1e0000300a00 */
[----:B------:R-:W-:-:S03]  /*a5430*/  NOP ;  /* 0x0000000000007918 */ /* 0x000fc60000000000 */
        /* <DEDUP_REMOVED lines=11> */
[----:B------:R-:W4:Y:S01]  /*a54f0*/  LDL.LU.64 R52, [R1+0x7730] ;  /* 0x0077300001347983 */ /* 0x000f220000300a00 */
[----:B---3--:R-:W-:-:S15]  /*a5500*/  HMMA.16816.F32 R28, R4, R36, R28 ;  /* 0x00000024041c723c */ /* 0x008fde000000181c */
[----:B------:R-:W-:-:S08]  /*a5510*/  NOP ;  /* 0x0000000000007918 */ /* 0x000fd00000000000 */
[----:B------:R-:W-:Y:S04]  /*a5520*/  STL.64 [R1+0xb0], R28 ;  /* 0x0000b01c01007387 */ /* 0x000fe80000100a00 */
[----:B------:R0:W-:Y:S02]  /*a5530*/  STL.64 [R1+0xb8], R30 ;  /* 0x0000b81e01007387 */ /* 0x0001e40000100a00 */
[C---:B0-----:R-:W-:Y:S06]  /*a5540*/  HMMA.16816.F32 R28, R4.reuse, R34, R16 ;  /* 0x00000022041c723c */ /* 0x041fec0000001810 */
[C---:B------:R-:W-:Y:S06]  /*a5550*/  HMMA.16816.F32 R32, R4.reuse, R32, R44 ;  /* 0x000000200420723c */ /* 0x040fec000000182c */
[C---:B------:R-:W-:Y:S11]  /*a5560*/  HMMA.16816.F32 R16, R4.reuse, R26, R48 ;  /* 0x0000001a0410723c */ /* 0x040ff60000001830 */
[----:B------:R-:W-:Y:S04]  /*a5570*/  STL.64 [R1+0xa0], R28 ;  /* 0x0000a01c01007387 */ /* 0x000fe80000100a00 */
[----:B------:R-:W-:Y:S04]  /*a5580*/  STL.64 [R1+0xa8], R30 ;  /* 0x0000a81e01007387 */ /* 0x000fe80000100a00 */
[----:B------:R-:W-:Y:S04]  /*a5590*/  STL.64 [R1+0x90], R32 ;  /* 0x0000902001007387 */ /* 0x000fe80000100a00 */
[----:B------:R-:W-:Y:S04]  /*a55a0*/  STL.64 [R1+0x98], R34 ;  /* 0x0000982201007387 */ /* 0x000fe80000100a00 */
[----:B------:R0:W-:Y:S04]  /*a55b0*/  STL.64 [R1+0x80], R16 ;  /* 0x0000801001007387 */ /* 0x0001e80000100a00 */
[----:B------:R1:W-:Y:S04]  /*a55c0*/  STL.64 [R1+0x88], R18 ;  /* 0x0000881201007387 */ /* 0x0003e80000100a00 */
[----:B0-----:R-:W3:Y:S01]  /*a55d0*/  LDL.LU R16, [R1+0xaf0] ;  /* 0x000af00001107983 */ /* 0x001ee20000300800 */
[C---:B----4-:R-:W-:Y:S06]  /*a55e0*/  HMMA.16816.F32 R28, R4.reuse, R24, R52 ;  /* 0x00000018041c723c */ /* 0x050fec0000001834 */
[----:B------:R-:W-:-:S15]  /*a55f0*/  HMMA.16816.F32 R24, R4, R22, R56 ;  /* 0x000000160418723c */ /* 0x000fde0000001838 */
[----:B------:R-:W-:-:S02]  /*a5600*/  NOP ;  /* 0x0000000000007918 */ /* 0x000fc40000000000 */
[----:B------:R-:W-:Y:S04]  /*a5610*/  STL.64 [R1+0x70], R28 ;  /* 0x0000701c01007387 */ /* 0x000fe80000100a00 */
[----:B------:R-:W-:Y:S04]  /*a5620*/  STL.64 [R1+0x78], R30 ;  /* 0x0000781e01007387 */ /* 0x000fe80000100a00 */
[----:B------:R0:W-:Y:S04]  /*a5630*/  STL.64 [R1+0x60], R24 ;  /* 0x0000601801007387 */ /* 0x0001e80000100a00 */
[----:B------:R4:W-:Y:S04]  /*a5640*/  STL.64 [R1+0x68], R26 ;  /* 0x0000681a01007387 */ /* 0x0009e80000100a00 */
[----:B------:R-:W3:Y:S04]  /*a5650*/  LDL.LU R17, [R1+0xaf4] ;  /* 0x000af40001117983 */ /* 0x000ee80000300800 */
[----:B-1----:R-:W3:Y:S04]  /*a5660*/  LDL.LU R18, [R1+0xaf8] ;  /* 0x000af80001127983 */ /* 0x002ee80000300800 */
[----:B------:R-:W3:Y:S04]  /*a5670*/  LDL.LU R19, [R1+0xafc] ;  /* 0x000afc0001137983 */ /* 0x000ee80000300800 */
[----:B0-----:R-:W3:Y:S04]  /*a5680*/  LDL.LU R24, [R1+0xae0] ;  /* 0x000ae00001187983 */ /* 0x001ee80000300800 */
        /* <DEDUP_REMOVED lines=29> */
[----:B--2---:R-:W-:-:S02]  /*a5860*/  IMAD.MOV.U32 R50, RZ, RZ, R43 ;  /* 0x000000ffff327224 */ /* 0x004fc400078e002b */
[----:B------:R-:W-:Y:S01]  /*a5870*/  IMAD.MOV.U32 R51, RZ, RZ, R42 ;  /* 0x000000ffff337224 */ /* 0x000fe200078e002a */
[----:B------:R-:W2:Y:S04]  /*a5880*/  LDL.LU R43, [R1+0x772c] ;  /* 0x00772c00012b7983 */ /* 0x000ea80000300800 */
[----:B------:R-:W4:Y:S01]  /*a5890*/  LDL.LU R42, [R1+0x7728] ;  /* 0x00772800012a7983 */ /* 0x000f220000300800 */
[----:B---3--:R-:W-:Y:S03]  /*a58a0*/  HMMA.16816.F32 R20, R4, R20, R16 ;  /* 0x000000140414723c */ /* 0x008fe60000001810 */
[----:B------:R-:W3:Y:S04]  /*a58b0*/  LDL.LU.64 R18, [R1+0x7720] ;  /* 0x0077200001127983 */ /* 0x000ee80000300a00 */
[----:B------:R-:W3:-:S15]  /*a58c0*/  LDL.LU.64 R16, [R1+0x7718] ;  /* 0x0077180001107983 */ /* 0x000ede0000300a00 */
[----:B------:R-:W-:-:S01]  /*a58d0*/  NOP ;  /* 0x0000000000007918 */ /* 0x000fc20000000000 */
[----:B------:R0:W-:Y:S04]  /*a58e0*/  STL.64 [R1+0x50], R20 ;  /* 0x0000501401007387 */ /* 0x0001e80000100a00 */
[----:B------:R4:W-:Y:S04]  /*a58f0*/  STL.64 [R1+0x58], R22 ;  /* 0x0000581601007387 */ /* 0x0009e80000100a00 */
[----:B0-----:R-:W3:Y:S04]  /*a5900*/  LDL.LU R20, [R1+0xac0] ;  /* 0x000ac00001147983 */ /* 0x001ee80000300800 */
[----:B------:R-:W3:Y:S01]  /*a5910*/  LDL.LU R21, [R1+0xac4] ;  /* 0x000ac40001157983 */ /* 0x000ee20000300800 */
[----:B----4-:R-:W-:-:S03]  /*a5920*/  IMAD.MOV.U32 R23, RZ, RZ, R42 ;  /* 0x000000ffff177224 */ /* 0x010fc600078e002a */
[----:B------:R-:W4:Y:S01]  /*a5930*/  LDL R42, [R1+0x1a70] ;  /* 0x001a7000012a7983 */ /* 0x000f220000100800 */
[----:B--2---:R-:W-:Y:S01]  /*a5940*/  IMAD.MOV.U32 R22, RZ, RZ, R43 ;  /* 0x000000ffff167224 */ /* 0x004fe200078e002b */
[C---:B---3--:R-:W-:Y:S06]  /*a5950*/  HMMA.16816.F32 R24, R4.reuse, R18, R24 ;  /* 0x000000120418723c */ /* 0x048fec0000001818 */
[----:B------:R-:W-:Y:S07]  /*a5960*/  HMMA.16816.F32 R16, R4, R16, R44 ;  /* 0x000000100410723c */ /* 0x000fee000000182c */
[----:B------:R-:W-:-:S10]  /*a5970*/  IMAD.MOV.U32 R47, RZ, RZ, R0 ;  /* 0x000000ffff2f7224 */ /* 0x000fd400078e0000 */
[----:B------:R0:W-:Y:S04]  /*a5980*/  STL.64 [R1+0x40], R24 ;  /* 0x0000401801007387 */ /* 0x0001e80000100a00 */
[----:B------:R1:W-:Y:S04]  /*a5990*/  STL.64 [R1+0x48], R26 ;  /* 0x0000481a01007387 */ /* 0x0003e80000100a00 */
[----:B------:R-:W2:Y:S04]  /*a59a0*/  LDL R43, [R1+0x1a74] ;  /* 0x001a7400012b7983 */ /* 0x000ea80000100800 */
[----:B------:R-:W-:Y:S04]  /*a59b0*/  STL.64 [R1+0x30], R16 ;  /* 0x0000301001007387 */ /* 0x000fe80000100a00 */
[----:B------:R3:W-:Y:S04]  /*a59c0*/  STL.64 [R1+0x38], R18 ;  /* 0x0000381201007387 */ /* 0x0007e80000100a00 */
[----:B------:R-:W2:Y:S04]  /*a59d0*/  LDL.LU R44, [R1+0xba0] ;  /* 0x000ba000012c7983 */ /* 0x000ea80000300800 */
[----:B------:R-:W2:Y:S04]  /*a59e0*/  LDL.LU R45, [R1+0xba4] ;  /* 0x000ba400012d7983 */ /* 0x000ea80000300800 */
[----:B------:R-:W2:Y:S04]  /*a59f0*/  LDL.LU R46, [R1+0xba8] ;  /* 0x000ba800012e7983 */ /* 0x000ea80000300800 */
[----:B------:R-:W2:Y:S04]  /*a5a00*/  LDL R0, [R1+0x1a80] ;  /* 0x001a800001007983 */ /* 0x000ea80000100800 */
[----:B0-----:R-:W2:Y:S04]  /*a5a10*/  LDL.LU R24, [R1+0xc10] ;  /* 0x000c100001187983 */ /* 0x001ea80000300800 */
[----:B------:R-:W2:Y:S01]  /*a5a20*/  LDL.LU R25, [R1+0xc14] ;  /* 0x000c140001197983 */ /* 0x000ea20000300800 */
[----:B-1----:R-:W-:-:S03]  /*a5a30*/  IMAD.MOV.U32 R26, RZ, RZ, R60 ;  /* 0x000000ffff1a7224 */ /* 0x002fc600078e003c */
[----:B------:R-:W2:Y:S01]  /*a5a40*/  LDL.LU R60, [R1+0x7710] ;  /* 0x00771000013c7983 */ /* 0x000ea20000300800 */
[----:B------:R-:W-:Y:S02]  /*a5a50*/  IMAD R28, R28, 0x100, R36 ;  /* 0x000001001c1c7824 */ /* 0x000fe400078e0224 */
[----:B------:R-:W-:Y:S02]  /*a5a60*/  IMAD R29, R29, 0x100, R37 ;  /* 0x000001001d1d7824 */ /* 0x000fe400078e0225 */
[----:B------:R-:W-:Y:S02]  /*a5a70*/  IMAD R30, R30, 0x100, R40 ;  /* 0x000001001e1e7824 */ /* 0x000fe400078e0228 */
[----:B------:R-:W-:Y:S01]  /*a5a80*/  IMAD R31, R31, 0x100, R41 ;  /* 0x000001001f1f7824 */ /* 0x000fe200078e0229 */
[C---:B---3--:R-:W-:Y:S06]  /*a5a90*/  HMMA.16816.F32 R16, R4.reuse, R12, R32 ;  /* 0x0000000c0410723c */ /* 0x048fec0000001820 */
[----:B------:R-:W-:Y:S01]  /*a5aa0*/  HMMA.16816.F32 R20, R4, R14, R20 ;  /* 0x0000000e0414723c */ /* 0x000fe20000001814 */
[----:B------:R-:W-:Y:S01]  /*a5ab0*/  IMAD.MOV.U32 R27, RZ, RZ, R61 ;  /* 0x000000ffff1b7224 */ /* 0x000fe200078e003d */
[----:B------:R-:W-:-:S02]  /*a5ac0*/  F2FP.F16.E5M2.UNPACK_B R28, R28 ;  /* 0x0000001cff1c723e */ /* 0x000fc400020004ff */
[----:B------:R-:W-:Y:S02]  /*a5ad0*/  F2FP.F16.E5M2.UNPACK_B R29, R29 ;  /* 0x0000001dff1d723e */ /* 0x000fe400020004ff */
[----:B------:R-:W-:Y:S02]  /*a5ae0*/  F2FP.F16.E5M2.UNPACK_B R30, R30 ;  /* 0x0000001eff1e723e */ /* 0x000fe400020004ff */
[----:B------:R-:W-:Y:S02]  /*a5af0*/  F2FP.F16.E5M2.UNPACK_B R31, R31 ;  /* 0x0000001fff1f723e */ /* 0x000fe400020004ff */
[----:B----4-:R-:W-:Y:S01]  /*a5b00*/  F2FP.F16.E5M2.UNPACK_B R40, R42 ;  /* 0x0000002aff28723e */ /* 0x010fe200020004ff */
[C---:B------:R-:W-:Y:S06]  /*a5b10*/  HMMA.16816.F32 R56, R4.reuse, R10, R56 ;  /* 0x0000000a0438723c */ /* 0x040fec0000001838 */
[C---:B------:R-:W-:Y:S06]  /*a5b20*/  HMMA.16816.F32 R52, R4.reuse, R8, R52 ;  /* 0x000000080434723c */ /* 0x040fec0000001834 */
[----:B------:R-:W-:Y:S01]  /*a5b30*/  HMMA.16816.F32 R48, R4, R2, R48 ;  /* 0x000000020430723c */ /* 0x000fe20000001830 */
[----:B------:R-:W-:Y:S01]  /*a5b40*/  STL.64 [R1+0x10], R16 ;  /* 0x0000101001007387 */ /* 0x000fe20000100a00 */
[----:B------:R-:W-:-:S03]  /*a5b50*/  IMAD.MOV.U32 R61, RZ, RZ, R19 ;  /* 0x000000ffff3d7224 */ /* 0x000fc600078e0013 */
[----:B------:R-:W-:Y:S04]  /*a5b60*/  STL.64 [R1+0x20], R20 ;  /* 0x0000201401007387 */ /* 0x000fe80000100a00 */
[----:B------:R-:W-:Y:S04]  /*a5b70*/  STL.64 [R1+0x28], R22 ;  /* 0x0000281601007387 */ /* 0x000fe80000100a00 */
[----:B------:R-:W-:Y:S04]  /*a5b80*/  STL [R1+0x18], R18 ;  /* 0x0000181201007387 */ /* 0x000fe80000100800 */
[----:B------:R-:W-:Y:S04]  /*a5b90*/  STL [R1+0x7100], R61 ;  /* 0x0071003d01007387 */ /* 0x000fe80000100800 */
[----:B------:R-:W-:Y:S04]  /*a5ba0*/  STL.64 [R1+0x6f88], R58 ;  /* 0x006f883a01007387 */ /* 0x000fe80000100a00 */
[----:B------:R-:W-:Y:S04]  /*a5bb0*/  STL.64 [R1+0x6f80], R56 ;  /* 0x006f803801007387 */ /* 0x000fe80000100a00 */
[----:B------:R-:W3:Y:S04]  /*a5bc0*/  LDL R34, [R1+0x1a90] ;  /* 0x001a900001227983 */ /* 0x000ee80000100800 */
[----:B------:R-:W4:Y:S04]  /*a5bd0*/  LDL R35, [R1+0x1a94] ;  /* 0x001a940001237983 */ /* 0x000f280000100800 */
[----:B------:R-:W-:Y:S04]  /*a5be0*/  STL.64 [R1+0x6f98], R54 ;  /* 0x006f983601007387 */ /* 0x000fe80000100a00 */
[----:B------:R-:W-:Y:S04]  /*a5bf0*/  STL.64 [R1+0x6f90], R52 ;  /* 0x006f903401007387 */ /* 0x000fe80000100a00 */
[----:B------:R-:W-:Y:S04]  /*a5c00*/  STL.64 [R1+0x6fa8], R50 ;  /* 0x006fa83201007387 */ /* 0x000fe80000100a00 */
[----:B------:R0:W-:Y:S01]  /*a5c10*/  STL.64 [R1+0x6fa0], R48 ;  /* 0x006fa03001007387 */ /* 0x0001e20000100a00 */
[----:B--2---:R-:W-:Y:S01]  /*a5c20*/  F2FP.F16.E5M2.UNPACK_B R41, R43 ;  /* 0x0000002bff29723e */ /* 0x004fe200020004ff */
[----:B------:R-:W-:Y:S06]  /*a5c30*/  HMMA.16816.F32 R44, R4, R38, R44 ;  /* 0x00000026042c723c */ /* 0x000fec000000182c */
[----:B------:R-:W-:Y:S01]  /*a5c40*/  HMMA.16816.F32 R4, R28, R40, R24 ;  /* 0x000000281c04723c */ /* 0x000fe20000001818 */
[----:B------:R-:W-:-:S02]  /*a5c50*/  F2FP.F16.E5M2.UNPACK_B R36, R0 ;  /* 0x00000000ff24723e */ /* 0x000fc400020004ff */
[----:B------:R-:W-:-:S14]  /*a5c60*/  F2FP.F16.E5M2.UNPACK_B R37, R60 ;  /* 0x0000003cff25723e */ /* 0x000fdc00020004ff */
[----:B------:R-:W-:Y:S04]  /*a5c70*/  STL.64 [R1+0x6fb8], R46 ;  /* 0x006fb82e01007387 */ /* 0x000fe80000100a00 */
[----:B------:R1:W-:Y:S04]  /*a5c80*/  STL.64 [R1+0x6fb0], R44 ;  /* 0x006fb02c01007387 */ /* 0x0003e80000100a00 */
[----:B------:R-:W-:Y:S01]  /*a5c90*/  STL [R1+0x76c8], R41 ;  /* 0x0076c82901007387 */ /* 0x000fe20000100800 */
[----:B------:R-:W-:Y:S02]  /*a5ca0*/  IMAD.MOV.U32 R43, RZ, RZ, R5 ;  /* 0x000000ffff2b7224 */ /* 0x000fe400078e0005 */
[----:B------:R-:W-:-:S02]  /*a5cb0*/  IMAD.MOV.U32 R42, RZ, RZ, R6 ;  /* 0x000000ffff2a7224 */ /* 0x000fc400078e0006 */
[----:B------:R-:W-:Y:S02]  /*a5cc0*/  IMAD.MOV.U32 R0, RZ, RZ, R7 ;  /* 0x000000ffff007224 */ /* 0x000fe400078e0007 */
[----:B------:R-:W-:Y:S01]  /*a5cd0*/  IMAD.MOV.U32 R60, RZ, RZ, R4 ;  /* 0x000000ffff3c7224 */ /* 0x000fe200078e0004 */
[----:B------:R-:W-:Y:S04]  /*a5ce0*/  STL.64 [R1+0x76e8], R42 ;  /* 0x0076e82a01007387 */ /* 0x000fe80000100a00 */
[----:B------:R-:W-:Y:S04]  /*a5cf0*/  STL [R1+0x76e0], R40 ;  /* 0x0076e02801007387 */ /* 0x000fe80000100800 */
[----:B------:R-:W-:Y:S04]  /*a5d00*/  STL [R1+0x7118], R0 ;  /* 0x0071180001007387 */ /* 0x000fe80000100800 */
[----:B------:R-:W-:Y:S04]  /*a5d10*/  STL [R1+0x7104], R60 ;  /* 0x0071043c01007387 */ /* 0x000fe80000100800 */
        /* <DEDUP_REMOVED lines=8> */
[----:B------:R-:W4:Y:S04]  /*a5da0*/  LDL.LU R50, [R1+0xea8] ;  /* 0x000ea80001327983 */ /* 0x000f280000300800 */
[----:B------:R-:W4:Y:S04]  /*a5db0*/  LDL.LU R51, [R1+0xeac] ;  /* 0x000eac0001337983 */ /* 0x000f280000300800 */
[----:B----4-:R-:W-:Y:S04]  /*a5dc0*/  STL.64 [R1+0x7708], R50 ;  /* 0x0077083201007387 */ /* 0x010fe80000100a00 */
[----:B---3--:R0:W-:Y:S04]  /*a5dd0*/  STL.64 [R1+0x7700], R48 ;  /* 0x0077003001007387 */ /* 0x0081e80000100a00 */
[----:B-1----:R-:W3:Y:S04]  /*a5de0*/  LDL.LU R44, [R1+0xde0] ;  /* 0x000de000012c7983 */ /* 0x002ee80000300800 */
[----:B------:R-:W3:Y:S04]  /*a5df0*/  LDL.LU R45, [R1+0xde4] ;  /* 0x000de400012d7983 */ /* 0x000ee80000300800 */
[----:B------:R-:W3:Y:S04]  /*a5e00*/  LDL.LU R46, [R1+0xde8] ;  /* 0x000de800012e7983 */ /* 0x000ee80000300800 */
[----:B------:R-:W3:Y:S04]  /*a5e10*/  LDL.LU R47, [R1+0xdec] ;  /* 0x000dec00012f7983 */ /* 0x000ee80000300800 */
[----:B--2---:R-:W2:Y:S04]  /*a5e20*/  LDL.LU R8, [R1+0xd20] ;  /* 0x000d200001087983 */ /* 0x004ea80000300800 */
[----:B------:R-:W2:Y:S04]  /*a5e30*/  LDL.LU R9, [R1+0xd24] ;  /* 0x000d240001097983 */ /* 0x000ea80000300800 */
[----:B------:R-:W2:Y:S04]  /*a5e40*/  LDL.LU R10, [R1+0xd28] ;  /* 0x000d2800010a7983 */ /* 0x000ea80000300800 */
[----:B------:R-:W2:Y:S04]  /*a5e50*/  LDL.LU R11, [R1+0xd2c] ;  /* 0x000d2c00010b7983 */ /* 0x000ea80000300800 */
[----:B0-----:R-:W4:Y:S04]  /*a5e60*/  LDL.LU R48, [R1+0xcc0] ;  /* 0x000cc00001307983 */ /* 0x001f280000300800 */
[----:B------:R-:W4:Y:S04]  /*a5e70*/  LDL.LU R49, [R1+0xcc4] ;  /* 0x000cc40001317983 */ /* 0x000f280000300800 */
[----:B------:R-:W4:Y:S04]  /*a5e80*/  LDL.LU R50, [R1+0xcc8] ;  /* 0x000cc80001327983 */ /* 0x000f280000300800 */
[----:B------:R-:W4:Y:S04]  /*a5e90*/  LDL.LU R51, [R1+0xccc] ;  /* 0x000ccc0001337983 */ /* 0x000f280000300800 */
[----:B------:R-:W3:Y:S04]  /*a5ea0*/  LDL R32, [R1+0x1aa0] ;  /* 0x001aa00001207983 */ /* 0x000ee80000100800 */
[----:B------:R-:W3:Y:S04]  /*a5eb0*/  LDL R33, [R1+0x1aa4] ;  /* 0x001aa40001217983 */ /* 0x000ee80000100800 */
        /* <DEDUP_REMOVED lines=30> */
[----:B------:R-:W-:-:S02]  /*a60a0*/  F2FP.F16.E5M2.UNPACK_B R34, R34 ;  /* 0x00000022ff22723e */ /* 0x000fc400020004ff */
[----:B------:R-:W-:Y:S01]  /*a60b0*/  F2FP.F16.E5M2.UNPACK_B R35, R35 ;  /* 0x00000023ff23723e */ /* 0x000fe200020004ff */
[----:B----4-:R-:W-:-:S15]  /*a60c0*/  HMMA.16816.F32 R48, R28, R36, R48 ;  /* 0x000000241c30723c */ /* 0x010fde0000001830 */
[----:B------:R-:W-:-:S08]  /*a60d0*/  NOP ;  /* 0x0000000000007918 */ /* 0x000fd00000000000 */
        /* <DEDUP_REMOVED lines=9> */
[----:B------:R-:W2:Y:S01]  /*a6170*/  LDL.LU.64 R8, [R1+0x76f0] ;  /* 0x0076f00001087983 */ /* 0x000ea20000300a00 */
[----:B---3--:R-:W-:-:S02]  /*a6180*/  F2FP.F16.E5M2.UNPACK_B R32, R32 ;  /* 0x00000020ff20723e */ /* 0x008fc400020004ff */
[----:B------:R-:W-:-:S07]  /*a6190*/  F2FP.F16.E5M2.UNPACK_B R33, R33 ;  /* 0x00000021ff21723e */ /* 0x000fce00020004ff */
[----:B------:R-:W-:Y:S01]  /*a61a0*/  HMMA.16816.F32 R40, R28, R32, R40 ;  /* 0x000000201c28723c */ /* 0x000fe20000001828 */
[----:B------:R-:W-:Y:S02]  /*a61b0*/  F2FP.F16.E5M2.UNPACK_B R26, R26 ;  /* 0x0000001aff1a723e */ /* 0x000fe400020004ff */
[----:B------:R-:W-:Y:S02]  /*a61c0*/  F2FP.F16.E5M2.UNPACK_B R27, R27 ;  /* 0x0000001bff1b723e */ /* 0x000fe400020004ff */
[----:B------:R-:W-:Y:S02]  /*a61d0*/  F2FP.F16.E5M2.UNPACK_B R24, R24 ;  /* 0x00000018ff18723e */ /* 0x000fe400020004ff */
[----:B------:R-:W-:-:S07]  /*a61e0*/  F2FP.F16.E5M2.UNPACK_B R25, R25 ;  /* 0x00000019ff19723e */ /* 0x000fce00020004ff */
[C---:B------:R-:W-:Y:S09]  /*a61f0*/  HMMA.16816.F32 R4, R28.reuse, R24, R4 ;  /* 0x000000181c04723c */ /* 0x040ff20000001804 */
[----:B------:R-:W-:Y:S04]  /*a6200*/  STL.64 [R1+0x4f0], R40 ;  /* 0x0004f02801007387 */ /* 0x000fe80000100a00 */
[----:B------:R0:W-:Y:S04]  /*a6210*/  STL.64 [R1+0x4f8], R42 ;  /* 0x0004f82a01007387 */ /* 0x0001e80000100a00 */
[----:B0-----:R-:W3:Y:S04]  /*a6220*/  LDL.LU.64 R42, [R1+0x76e8] ;  /* 0x0076e800012a7983 */ /* 0x001ee80000300a00 */
[----:B------:R-:W3:Y:S04]  /*a6230*/  LDL.LU R40, [R1+0x76e0] ;  /* 0x0076e00001287983 */ /* 0x000ee80000300800 */
[----:B------:R-:W-:Y:S04]  /*a6240*/  STL.64 [R1+0x76d8], R34 ;  /* 0x0076d82201007387 */ /* 0x000fe80000100a00 */
[----:B------:R0:W-:Y:S02]  /*a6250*/  STL.64 [R1+0x76d0], R32 ;  /* 0x0076d02001007387 */ /* 0x0001e40000100a00 */
[----:B0-----:R-:W-:Y:S01]  /*a6260*/  HMMA.16816.F32 R32, R28, R26, R44 ;  /* 0x0000001a1c20723c */ /* 0x001fe2000000182c */
[----:B------:R-:W-:-:S02]  /*a6270*/  F2FP.F16.E5M2.UNPACK_B R22, R22 ;  /* 0x00000016ff16723e */ /* 0x000fc400020004ff */
[----:B------:R-:W-:-:S15]  /*a6280*/  F2FP.F16.E5M2.UNPACK_B R23, R23 ;  /* 0x00000017ff17723e */ /* 0x000fde00020004ff */
[----:B------:R-:W-:-:S05]  /*a6290*/  NOP ;  /* 0x0000000000007918 */ /* 0x000fca0000000000 */
[----:B------:R-:W-:Y:S04]  /*a62a0*/  STL.64 [R1+0x550], R32 ;  /* 0x0005502001007387 */ /* 0x000fe80000100a00 */
[----:B------:R-:W-:Y:S04]  /*a62b0*/  STL.64 [R1+0x558], R34 ;  /* 0x0005582201007387 */ /* 0x000fe80000100a00 */
[----:B------:R-:W-:Y:S04]  /*a62c0*/  STL.64 [R1+0x76b0], R26 ;  /* 0x0076b01a01007387 */ /* 0x000fe80000100a00 */
[----:B------:R-:W-:Y:S04]  /*a62d0*/  STL.64 [R1+0x76a8], R24 ;  /* 0x0076a81801007387 */ /* 0x000fe80000100a00 */
[----:B------:R-:W-:Y:S04]  /*a62e0*/  STL.64 [R1+0x5f0], R4 ;  /* 0x0005f00401007387 */ /* 0x000fe80000100a00 */
[----:B------:R4:W-:Y:S01]  /*a62f0*/  STL.64 [R1+0x5f8], R6 ;  /* 0x0005f80601007387 */ /* 0x0009e20000100a00 */
[----:B------:R-:W-:-:S02]  /*a6300*/  F2FP.F16.E5M2.UNPACK_B R20, R20 ;  /* 0x00000014ff14723e */ /* 0x000fc400020004ff */
[----:B------:R-:W-:Y:S02]  /*a6310*/  F2FP.F16.E5M2.UNPACK_B R21, R21 ;  /* 0x00000015ff15723e */ /* 0x000fe400020004ff */
[----:B------:R-:W-:Y:S02]  /*a6320*/  F2FP.F16.E5M2.UNPACK_B R18, R18 ;  /* 0x00000012ff12723e */ /* 0x000fe400020004ff */
[----:B------:R-:W-:Y:S02]  /*a6330*/  F2FP.F16.E5M2.UNPACK_B R19, R19 ;  /* 0x00000013ff13723e */ /* 0x000fe400020004ff */
[----:B------:R-:W-:Y:S02]  /*a6340*/  F2FP.F16.E5M2.UNPACK_B R16, R16 ;  /* 0x00000010ff10723e */ /* 0x000fe400020004ff */
[----:B------:R-:W-:Y:S01]  /*a6350*/  F2FP.F16.E5M2.UNPACK_B R17, R17 ;  /* 0x00000011ff11723e */ /* 0x000fe200020004ff */
[----:B----4-:R-:W-:-:S15]  /*a6360*/  HMMA.16816.F32 R4, R28, R22, R48 ;  /* 0x000000161c04723c */ /* 0x010fde0000001830 */
[----:B------:R-:W-:-:S08]  /*a6370*/  NOP ;  /* 0x0000000000007918 */ /* 0x000fd00000000000 */
        /* <DEDUP_REMOVED lines=8> */
[----:B--2---:R-:W-:-:S15]  /*a6400*/  HMMA.16816.F32 R4, R28, R18, R8 ;  /* 0x000000121c04723c */ /* 0x004fde0000001808 */
[----:B------:R-:W-:-:S08]  /*a6410*/  NOP ;  /* 0x0000000000007918 */ /* 0x000fd00000000000 */
[----:B------:R-:W-:Y:S04]  /*a6420*/  STL.64 [R1+0x7e0], R4 ;  /* 0x0007e00401007387 */ /* 0x000fe80000100a00 */
[----:B------:R0:W-:Y:S02]  /*a6430*/  STL.64 [R1+0x7e8], R6 ;  /* 0x0007e80601007387 */ /* 0x0001e40000100a00 */
[----:B0-----:R-:W-:Y:S02]  /*a6440*/  HMMA.16816.F32 R4, R28, R16, R56 ;  /* 0x000000101c04723c */ /* 0x001fe40000001838 */
[----:B------:R-:W2:-:S15]  /*a6450*/  LDL.LU R56, [R1+0x12b0] ;  /* 0x0012b00001387983 */ /* 0x000e9e0000300800 */
[----:B------:R-:W-:-:S06]  /*a6460*/  NOP ;  /* 0x0000000000007918 */ /* 0x000fcc0000000000 */
        /* <DEDUP_REMOVED lines=17> */
[----:B------:R-:W4:Y:S04]  /*a6580*/  LDL R12, [R1+0x1b20] ;  /* 0x001b2000010c7983 */ /* 0x000f280000100800 */
[----:B------:R-:W3:Y:S04]  /*a6590*/  LDL R13, [R1+0x1b24] ;  /* 0x001b2400010d7983 */ /* 0x000ee80000100800 */
[----:B------:R-:W4:Y:S04]  /*a65a0*/  LDL.LU R41, [R1+0x21cc] ;  /* 0x0021cc0001297983 */ /* 0x000f280000300800 */
[----:B0-----:R-:W4:Y:S04]  /*a65b0*/  LDL.LU R4, [R1+0x21c8] ;  /* 0x0021c80001047983 */ /* 0x001f280000300800 */
[----:B------:R-:W3:Y:S04]  /*a65c0*/  LDL.LU R60, [R1+0x21d4] ;  /* 0x0021d400013c7983 */ /* 0x000ee80000300800 */
[----:B------:R-:W3:Y:S04]  /*a65d0*/  LDL.LU R5, [R1+0x21d0] ;  /* 0x0021d00001057983 */ /* 0x000ee80000300800 */
[----:B------:R-:W3:Y:S04]  /*a65e0*/  LDL.LU R0, [R1+0x21dc] ;  /* 0x0021dc0001007983 */ /* 0x000ee80000300800 */
[----:B-1----:R-:W3:Y:S04]  /*a65f0*/  LDL.LU R6, [R1+0x21d8] ;  /* 0x0021d80001067983 */ /* 0x002ee80000300800 */
[----:B------:R-:W3:Y:S04]  /*a6600*/  LDL R10, [R1+0x1b30] ;  /* 0x001b3000010a7983 */ /* 0x000ee80000100800 */
[----:B------:R-:W3:Y:S04]  /*a6610*/  LDL R11, [R1+0x1b34] ;  /* 0x001b3400010b7983 */ /* 0x000ee80000100800 */
        /* <DEDUP_REMOVED lines=26> */
[----:B------:R-:W-:-:S02]  /*a67c0*/  F2FP.F16.E5M2.UNPACK_B R14, R14 ;  /* 0x0000000eff0e723e */ /* 0x000fc400020004ff */
[----:B------:R-:W-:-:S07]  /*a67d0*/  F2FP.F16.E5M2.UNPACK_B R15, R15 ;  /* 0x0000000fff0f723e */ /* 0x000fce00020004ff */
[----:B--2---:R-:W-:Y:S01]  /*a67e0*/  HMMA.16816.F32 R32, R28, R14, R32 ;  /* 0x0000000e1c20723c */ /* 0x004fe20000001820 */
[----:B----4-:R-:W-:-:S15]  /*a67f0*/  IMAD R4, R4, 0x100, R41 ;  /* 0x0000010004047824 */ /* 0x010fde00078e0229 */
[----:B------:R-:W-:-:S07]  /*a6800*/  NOP ;  /* 0x0000000000007918 */ /* 0x000fce0000000000 */
[----:B------:R-:W-:Y:S04]  /*a6810*/  STL.64 [R1+0x880], R32 ;  /* 0x0008802001007387 */ /* 0x000fe80000100a00 */
[----:B------:R0:W-:Y:S04]  /*a6820*/  STL.64 [R1+0x888], R34 ;  /* 0x0008882201007387 */ /* 0x0001e80000100a00 */
[----:B0-----:R-:W2:Y:S04]  /*a6830*/  LDL.LU.64 R34, [R1+0x76d8] ;  /* 0x0076d80001227983 */ /* 0x001ea80000300a00 */
[----:B------:R-:W4:Y:S04]  /*a6840*/  LDL.LU.64 R32, [R1+0x76d0] ;  /* 0x0076d00001207983 */ /* 0x000f280000300a00 */
[----:B------:R-:W2:Y:S01]  /*a6850*/  LDL.LU R41, [R1+0x76c8] ;  /* 0x0076c80001297983 */ /* 0x000ea20000300800 */
[----:B------:R-:W-:-:S02]  /*a6860*/  F2FP.F16.E5M2.UNPACK_B R12, R12 ;  /* 0x0000000cff0c723e */ /* 0x000fc400020004ff */
[----:B---3--:R-:W-:Y:S02]  /*a6870*/  F2FP.F16.E5M2.UNPACK_B R13, R13 ;  /* 0x0000000dff0d723e */ /* 0x008fe400020004ff */
[----:B------:R-:W-:Y:S02]  /*a6880*/  F2FP.F16.E5M2.UNPACK_B R10, R10 ;  /* 0x0000000aff0a723e */ /* 0x000fe400020004ff */
[----:B------:R-:W-:Y:S01]  /*a6890*/  F2FP.F16.E5M2.UNPACK_B R11, R11 ;  /* 0x0000000bff0b723e */ /* 0x000fe200020004ff */
[----:B------:R-:W-:Y:S04]  /*a68a0*/  STL.64 [R1+0x76a0], R14 ;  /* 0x0076a00e01007387 */ /* 0x000fe80000100a00 */
[----:B------:R0:W-:Y:S01]  /*a68b0*/  STL.64 [R1+0x7698], R12 ;  /* 0x0076980c01007387 */ /* 0x0001e20000100a00 */
[C---:B------:R-:W-:Y:S06]  /*a68c0*/  HMMA.16816.F32 R16, R28.reuse, R12, R16 ;  /* 0x0000000c1c10723c */ /* 0x040fec0000001810 */
[----:B0-----:R-:W-:Y:S01]  /*a68d0*/  HMMA.16816.F32 R12, R28, R10, R20 ;  /* 0x0000000a1c0c723c */ /* 0x001fe20000001814 */
[----:B------:R-:W-:-:S02]  /*a68e0*/  F2FP.F16.E5M2.UNPACK_B R8, R8 ;  /* 0x00000008ff08723e */ /* 0x000fc400020004ff */
[----:B------:R-:W-:-:S14]  /*a68f0*/  F2FP.F16.E5M2.UNPACK_B R9, R9 ;  /* 0x00000009ff09723e */ /* 0x000fdc00020004ff */
[----:B------:R-:W-:Y:S04]  /*a6900*/  STL.64 [R1+0x8f0], R16 ;  /* 0x0008f01001007387 */ /* 0x000fe80000100a00 */
[----:B------:R-:W-:Y:S04]  /*a6910*/  STL.64 [R1+0x8f8], R18 ;  /* 0x0008f81201007387 */ /* 0x000fe80000100a00 */
[----:B------:R-:W-:Y:S04]  /*a6920*/  STL.64 [R1+0x930], R12 ;  /* 0x0009300c01007387 */ /* 0x000fe80000100a00 */
[----:B------:R0:W-:Y:S02]  /*a6930*/  STL.64 [R1+0x938], R14 ;  /* 0x0009380e01007387 */ /* 0x0001e40000100a00 */
[----:B0-----:R-:W-:Y:S01]  /*a6940*/  HMMA.16816.F32 R12, R28, R8, R24 ;  /* 0x000000081c0c723c */ /* 0x001fe20000001818 */
[----:B------:R-:W-:-:S02]  /*a6950*/  F2FP.F16.E5M2.UNPACK_B R2, R2 ;  /* 0x00000002ff02723e */ /* 0x000fc400020004ff */
[----:B------:R-:W-:Y:S01]  /*a6960*/  F2FP.F16.E5M2.UNPACK_B R3, R3 ;  /* 0x00000003ff03723e */ /* 0x000fe200020004ff */
[----:B------:R-:W-:Y:S02]  /*a6970*/  IMAD R5, R5, 0x100, R60 ;  /* 0x0000010005057824 */ /* 0x000fe400078e023c */
[----:B------:R-:W-:Y:S02]  /*a6980*/  IMAD R6, R6, 0x100, R0 ;  /* 0x0000010006067824 */ /* 0x000fe400078e0200 */
[----:B------:R-:W-:Y:S01]  /*a6990*/  IMAD R7, R38, 0x100, R7 ;  /* 0x0000010026077824 */ /* 0x000fe200078e0207 */
[----:B------:R-:W-:Y:S02]  /*a69a0*/  F2FP.F16.E5M2.UNPACK_B R38, R39 ;  /* 0x00000027ff26723e */ /* 0x000fe400020004ff */
[----:B------:R-:W-:Y:S02]  /*a69b0*/  F2FP.F16.E5M2.UNPACK_B R39, R61 ;  /* 0x0000003dff27723e */ /* 0x000fe400020004ff */
[----:B------:R-:W-:-:S02]  /*a69c0*/  F2FP.F16.E5M2.UNPACK_B R4, R4 ;  /* 0x00000004ff04723e */ /* 0x000fc400020004ff */
[----:B------:R-:W-:Y:S02]  /*a69d0*/  F2FP.F16.E5M2.UNPACK_B R5, R5 ;  /* 0x00000005ff05723e */ /* 0x000fe400020004ff */
[----:B------:R-:W-:Y:S01]  /*a69e0*/  F2FP.F16.E5M2.UNPACK_B R6, R6 ;  /* 0x00000006ff06723e */ /* 0x000fe200020004ff */
[----:B------:R-:W-:Y:S01]  /*a69f0*/  STL.64 [R1+0x76c0], R10 ;  /* 0x0076c00a01007387 */ /* 0x000fe20000100a00 */
[----:B------:R-:W-:-:S03]  /*a6a00*/  F2FP.F16.E5M2.UNPACK_B R7, R7 ;  /* 0x00000007ff07723e */ /* 0x000fc600020004ff */
[----:B------:R-:W-:Y:S01]  /*a6a10*/  STL.64 [R1+0x76b8], R8 ;  /* 0x0076b80801007387 */ /* 0x000fe20000100a00 */
[C---:B------:R-:W-:Y:S03]  /*a6a20*/  HMMA.16816.F32 R16, R28.reuse, R2, R44 ;  /* 0x000000021c10723c */ /* 0x040fe6000000182c */
[----:B------:R-:W-:Y:S04]  /*a6a30*/  STL.64 [R1+0x13d0], R12 ;  /* 0x0013d00c01007387 */ /* 0x000fe80000100a00 */
[----:B------:R0:W-:Y:S02]  /*a6a40*/  STL.64 [R1+0x13d8], R14 ;  /* 0x0013d80e01007387 */ /* 0x0001e40000100a00 */
[----:B0-----:R-:W-:-:S14]  /*a6a50*/  HMMA.16816.F32 R12, R28, R38, R48 ;  /* 0x000000261c0c723c */ /* 0x001fdc0000001830 */
[----:B------:R-:W-:Y:S04]  /*a6a60*/  STL.64 [R1+0x13c0], R16 ;  /* 0x0013c01001007387 */ /* 0x000fe80000100a00 */
[----:B------:R-:W-:Y:S04]  /*a6a70*/  STL.64 [R1+0x13c8], R18 ;  /* 0x0013c81201007387 */ /* 0x000fe80000100a00 */
[----:B------:R-:W-:Y:S04]  /*a6a80*/  STL.64 [R1+0x7660], R42 ;  /* 0x0076602a01007387 */ /* 0x000fe80000100a00 */
[----:B------:R-:W-:Y:S04]  /*a6a90*/  STL.64 [R1+0x950], R12 ;  /* 0x0009500c01007387 */ /* 0x000fe80000100a00 */
[----:B------:R-:W-:Y:S01]  /*a6aa0*/  STL.64 [R1+0x958], R14 ;  /* 0x0009580e01007387 */ /* 0x000fe20000100a00 */
[----:B--2---:R-:W-:Y:S06]  /*a6ab0*/  HMMA.16816.F32 R8, R4, R40, R52 ;  /* 0x000000280408723c */ /* 0x004fec0000001834 */
[----:B------:R-:W-:-:S15]  /*a6ac0*/  STL.64 [R1+0x7658], R40 ;  /* 0x0076582801007387 */ /* 0x000fde0000100a00 */
[----:B------:R-:W-:-:S02]  /*a6ad0*/  NOP ;  /* 0x0000000000007918 */ /* 0x000fc40000000000 */
        /* <DEDUP_REMOVED lines=249> */
[----:B------:R-:W-:Y:S01]  /*a7a70*/  STL.64 [R1+0x75c0], R22 ;  /* 0x0075c01601007387 */ /* 0x000fe20000100a00 */
[----:B----4-:R-:W-:-:S15]  /*a7a80*/  HMMA.16816.F32 R24, R28, R20, R40 ;  /* 0x000000141c18723c */ /* 0x010fde0000001828 */
        /* <DEDUP_REMOVED lines=22> */
[----:B------:R1:W-:Y:S04]  /*a7bf0*/  STL.64 [R1+0x11c8], R6 ;  /* 0x0011c80601007387 */ /* 0x0003e80000100a00 */
        /* <DEDUP_REMOVED lines=16> */
[----:B-1----:R-:W3:Y:S04]  /*a7d00*/  LDL.LU R7, [R1+0x2220] ;  /* 0x0022200001077983 */ /* 0x002ee80000300800 */
        /* <DEDUP_REMOVED lines=32> */
[----:B------:R-:W3:Y:S01]  /*a7f10*/  LDL.LU R59, [R1+0x10ec] ;  /* 0x0010ec00013b7983 */ /* 0x000ee20000300800 */
[C---:B--2---:R-:W-:Y:S06]  /*a7f20*/  HMMA.16816.F32 R12, R28.reuse, R10, R12 ;  /* 0x0000000a1c0c723c */ /* 0x044fec000000180c */
[C---:B----4-:R-:W-:Y:S06]  /*a7f30*/  HMMA.16816.F32 R36, R28.reuse, R2, R36 ;  /* 0x000000021c24723c */ /* 0x050fec0000001824 */
[----:B---3--:R-:W-:Y:S11]  /*a7f40*/  HMMA.16816.F32 R16, R28, R8, R16 ;  /* 0x000000081c10723c */ /* 0x008ff60000001810 */
        /* <DEDUP_REMOVED lines=139> */
[----:B---3--:R-:W-:Y:S01]  /*a8800*/  HMMA.16816.F32 R20, R4, R14, R20 ;  /* 0x0000000e0414723c */ /* 0x008fe20000001814 */
[----:B----4-:R-:W-:-:S15]  /*a8810*/  IMAD R28, R28, 0x100, R11 ;  /* 0x000001001c1c7824 */ /* 0x010fde00078e020b */
[----:B------:R-:W-:-:S07]  /*a8820*/  NOP ;  /* 0x0000000000007918 */ /* 0x000fce0000000000 */
        /* <DEDUP_REMOVED lines=40> */
[----:B------:R-:W-:Y:S02]  /*a8ab0*/  F2FP.F16.E5M2.UNPACK_B R28, R28 ;  /* 0x0000001cff1c723e */ /* 0x000fe400020004ff */
[----:B------:R-:W-:Y:S02]  /*a8ac0*/  F2FP.F16.E5M2.UNPACK_B R29, R29 ;  /* 0x0000001dff1d723e */ /* 0x000fe400020004ff */
[----:B------:R-:W-:Y:S02]  /*a8ad0*/  F2FP.F16.E5M2.UNPACK_B R30, R30 ;  /* 0x0000001eff1e723e */ /* 0x000fe400020004ff */
[----:B------:R-:W-:Y:S01]  /*a8ae0*/  F2FP.F16.E5M2.UNPACK_B R31, R31 ;  /* 0x0000001fff1f723e */ /* 0x000fe200020004ff */
[----:B---3--:R-:W-:Y:S06]  /*a8af0*/  HMMA.16816.F32 R8, R4, R38, R8 ;  /* 0x000000260408723c */ /* 0x008fec0000001808 */
[----:B----4-:R-:W-:Y:S01]  /*a8b00*/  HMMA.16816.F32 R4, R28, R40, R12 ;  /* 0x000000281c04723c */ /* 0x010fe2000000180c */
[----:B--2---:R-:W-:-:S15]  /*a8b10*/  STL.64 [R1+0x74f8], R42 ;  /* 0x0074f82a01007387 */ /* 0x004fde0000100a00 */
        /* <DEDUP_REMOVED lines=23> */
[----:B------:R0:W-:Y:S04]  /*a8c90*/  STL.64 [R1+0x1030], R8 ;  /* 0x0010300801007387 */ /* 0x0001e80000100a00 */
[----:B------:R1:W-:-:S13]  /*a8ca0*/  STL.64 [R1+0x1038], R10 ;  /* 0x0010380a01007387 */ /* 0x0003da0000100a00 */
        /* <DEDUP_REMOVED lines=35> */
[----:B----4-:R-:W3:Y:S04]  /*a8ee0*/  LDL.LU R6, [R1+0x2254] ;  /* 0x0022540001067983 */ /* 0x010ee80000300800 */
        /* <DEDUP_REMOVED lines=46> */
[----:B------:R0:W-:Y:S04]  /*a91d0*/  STL.64 [R1+0x7498], R18 ;  /* 0x0074981201007387 */ /* 0x0001e80000100a00 */
[----:B0-----:R-:W4:Y:S04]  /*a91e0*/  LDL.LU R19, [R1+0x2250] ;  /* 0x0022500001137983 */ /* 0x001f280000300800 */
[----:B------:R-:W-:Y:S01]  /*a91f0*/  STL.64 [R1+0x7490], R16 ;  /* 0x0074901001007387 */ /* 0x000fe20000100a00 */
        /* <DEDUP_REMOVED lines=12> */
[----:B------:R2:W-:Y:S01]  /*a92c0*/  STL.64 [R1+0x74b0], R12 ;  /* 0x0074b00c01007387 */ /* 0x0005e20000100a00 */
[----:B------:R-:W-:-:S02]  /*a92d0*/  IMAD R5, R6, 0x100, R5 ;  /* 0x0000010006057824 */ /* 0x000fc400078e0205 */
[----:B------:R-:W-:Y:S02]  /*a92e0*/  IMAD R6, R60, 0x100, R7 ;  /* 0x000001003c067824 */ /* 0x000fe400078e0207 */
[----:B----4-:R-:W-:Y:S02]  /*a92f0*/  IMAD R4, R4, 0x100, R19 ;  /* 0x0000010004047824 */ /* 0x010fe400078e0213 */
[----:B------:R-:W-:Y:S01]  /*a9300*/  IMAD R7, R61, 0x100, R0 ;  /* 0x000001003d077824 */ /* 0x000fe200078e0200 */
[----:B------:R-:W-:Y:S01]  /*a9310*/  HMMA.16816.F32 R16, R28, R2, R44 ;  /* 0x000000021c10723c */ /* 0x000fe2000000182c */
[----:B------:R-:W-:Y:S02]  /*a9320*/  F2FP.F16.E5M2.UNPACK_B R5, R5 ;  /* 0x00000005ff05723e */ /* 0x000fe400020004ff */
[----:B------:R-:W-:Y:S02]  /*a9330*/  F2FP.F16.E5M2.UNPACK_B R6, R6 ;  /* 0x00000006ff06723e */ /* 0x000fe400020004ff */
[----:B------:R-:W-:-:S02]  /*a9340*/  F2FP.F16.E5M2.UNPACK_B R4, R4 ;  /* 0x00000004ff04723e */ /* 0x000fc400020004ff */
[----:B------:R-:W-:Y:S01]  /*a9350*/  F2FP.F16.E5M2.UNPACK_B R7, R7 ;  /* 0x00000007ff07723e */ /* 0x000fe200020004ff */
[----:B--2---:R-:W-:-:S15]  /*a9360*/  HMMA.16816.F32 R12, R28, R10, R20 ;  /* 0x0000000a1c0c723c */ /* 0x004fde0000001814 */
        /* <DEDUP_REMOVED lines=807> */
[----:B------:R0:W-:Y:S01]  /*ac5e0*/  STL.64 [R1+0x7278], R8 ;  /* 0x0072780801007387 */ /* 0x0001e20000100a00 */
[----:B------:R-:W-:-:S02]  /*ac5f0*/  IMAD R28, R46, 0x100, R45 ;  /* 0x000001002e1c7824 */ /* 0x000fc400078e022d */
[----:B------:R-:W-:-:S14]  /*ac600*/  IMAD R29, R52, 0x100, R47 ;  /* 0x00000100341d7824 */ /* 0x000fdc00078e022f */
        /* <DEDUP_REMOVED lines=63> */
[----:B------:R-:W3:Y:S04]  /*aca00*/  LDL.LU.64 R42, [R1+0x7290] ;  /* 0x00729000012a7983 */ /* 0x000ee80000300a00 */
[----:B------:R-:W2:Y:S01]  /*aca10*/  LDL.LU.64 R40, [R1+0x7288] ;  /* 0x0072880001287983 */ /* 0x000ea20000300a00 */
        /* <DEDUP_REMOVED lines=71> */
[----:B---3--:R-:W-:-:S12]  /*ace90*/  HMMA.16816.F32 R4, R28, R16, R4 ;  /* 0x000000101c04723c */ /* 0x008fd80000001804 */
        /* <DEDUP_REMOVED lines=13> */
[----:B------:R0:W-:Y:S04]  /*acf70*/  STL.64 [R1+0x838], R6 ;  /* 0x0008380601007387 */ /* 0x0001e80000100a00 */
[----:B------:R-:W2:-:S13]  /*acf80*/  LDL.LU R56, [R1+0x450] ;  /* 0x0004500001387983 */ /* 0x000e9a0000300800 */
        /* <DEDUP_REMOVED lines=17> */
[----:B0-----:R-:W2:Y:S04]  /*ad0a0*/  LDL.LU R7, [R1+0x2320] ;  /* 0x0023200001077983 */ /* 0x001ea80000300800 */
[----:B------:R-:W2:Y:S01]  /*ad0b0*/  LDL.LU R60, [R1+0x231c] ;  /* 0x00231c00013c7983 */ /* 0x000ea20000300800 */
[----:B------:R-:W-:-:S03]  /*ad0c0*/  IMAD R5, R61, 0x100, R55 ;  /* 0x000001003d057824 */ /* 0x000fc600078e0237 */
[----:B------:R-:W2:Y:S04]  /*ad0d0*/  LDL.LU R0, [R1+0x2328] ;  /* 0x0023280001007983 */ /* 0x000ea80000300800 */
[----:B------:R-:W2:Y:S04]  /*ad0e0*/  LDL.LU R61, [R1+0x2324] ;  /* 0x00232400013d7983 */ /* 0x000ea80000300800 */
        /* <DEDUP_REMOVED lines=29> */
[----:B------:R-:W-:Y:S01]  /*ad2c0*/  STL [R1+0x71b0], R11 ;  /* 0x0071b00b01007387 */ /* 0x000fe20000100800 */
        /* <DEDUP_REMOVED lines=11> */
[----:B------:R-:W-:-:S02]  /*ad380*/  IMAD R6, R60, 0x100, R7 ;  /* 0x000001003c067824 */ /* 0x000fc400078e0207 */
[----:B------:R-:W-:Y:S01]  /*ad390*/  IMAD R7, R61, 0x100, R0 ;  /* 0x000001003d077824 */ /* 0x000fe200078e0200 */
[----:B------:R-:W-:Y:S02]  /*ad3a0*/  F2FP.F16.E5M2.UNPACK_B R4, R4 ;  /* 0x00000004ff04723e */ /* 0x000fe400020004ff */
[----:B------:R-:W-:Y:S01]  /*ad3b0*/  F2FP.F16.E5M2.UNPACK_B R5, R5 ;  /* 0x00000005ff05723e */ /* 0x000fe200020004ff */
[----:B---3--:R-:W-:Y:S01]  /*ad3c0*/  HMMA.16816.F32 R28, R28, R38, R40 ;  /* 0x000000261c1c723c */ /* 0x008fe20000001828 */
[----:B------:R-:W3:Y:S04]  /*ad3d0*/  LDL.LU.64 R42, [R1+0x7200] ;  /* 0x00720000012a7983 */ /* 0x000ee80000300a00 */
[----:B------:R-:W4:Y:S01]  /*ad3e0*/  LDL.LU.64 R40, [R1+0x71f8] ;  /* 0x0071f80001287983 */ /* 0x000f220000300a00 */
[----:B------:R-:W-:-:S02]  /*ad3f0*/  F2FP.F16.E5M2.UNPACK_B R6, R6 ;  /* 0x00000006ff06723e */ /* 0x000fc400020004ff */
[----:B------:R-:W-:-:S07]  /*ad400*/  F2FP.F16.E5M2.UNPACK_B R7, R7 ;  /* 0x00000007ff07723e */ /* 0x000fce00020004ff */
[C---:B--2---:R-:W-:Y:S08]  /*ad410*/  HMMA.16816.F32 R32, R4.reuse, R36, R32 ;  /* 0x000000240420723c */ /* 0x044ff00000001820 */
        /* <DEDUP_REMOVED lines=10> */
[----:B0-----:R-:W4:Y:S04]  /*ad4c0*/  LDL.LU.64 R18, [R1+0x71f0] ;  /* 0x0071f00001127983 */ /* 0x001f280000300a00 */
[----:B------:R-:W4:Y:S04]  /*ad4d0*/  LDL.LU.64 R16, [R1+0x71e8] ;  /* 0x0071e80001107983 */ /* 0x000f280000300a00 */
        /* <DEDUP_REMOVED lines=32> */
[----:B------:R-:W3:Y:S02]  /*ad6e0*/  LDL.LU R35, [R1+0x4dc] ;  /* 0x0004dc0001237983 */ /* 0x000ee40000300800 */
[----:B---3--:R-:W-:-:S15]  /*ad6f0*/  HMMA.16816.F32 R32, R4, R26, R32 ;  /* 0x0000001a0420723c */ /* 0x008fde0000001820 */
        /* <DEDUP_REMOVED lines=19> */
[----:B------:R0:W-:Y:S02]  /*ad830*/  STL.64 [R1+0x748], R26 ;  /* 0x0007481a01007387 */ /* 0x0001e40000100a00 */
[C---:B0-----:R-:W-:Y:S10]  /*ad840*/  HMMA.16816.F32 R24, R4.reuse, R14, R52 ;  /* 0x0000000e0418723c */ /* 0x041ff40000001834 */
[----:B------:R-:W-:Y:S04]  /*ad850*/  STL.64 [R1+0x730], R20 ;  /* 0x0007301401007387 */ /* 0x000fe80000100a00 */
[----:B------:R0:W-:Y:S02]  /*ad860*/  STL.64 [R1+0x738], R22 ;  /* 0x0007381601007387 */ /* 0x0001e40000100a00 */
[----:B0-----:R-:W-:Y:S02]  /*ad870*/  HMMA.16816.F32 R20, R4, R12, R56 ;  /* 0x0000000c0414723c */ /* 0x001fe40000001838 */
[----:B------:R-:W-:Y:S04]  /*ad880*/  STL.64 [R1+0x720], R28 ;  /* 0x0007201c01007387 */ /* 0x000fe80000100a00 */
[----:B------:R-:W-:Y:S04]  /*ad890*/  STL.64 [R1+0x728], R30 ;  /* 0x0007281e01007387 */ /* 0x000fe80000100a00 */
[----:B------:R-:W2:Y:S04]  /*ad8a0*/  LDL.LU R52, [R1+0x300] ;  /* 0x0003000001347983 */ /* 0x000ea80000300800 */
[----:B------:R-:W-:Y:S04]  /*ad8b0*/  STL.64 [R1+0x710], R24 ;  /* 0x0007101801007387 */ /* 0x000fe80000100a00 */
[----:B------:R-:W-:Y:S05]  /*ad8c0*/  STL.64 [R1+0x718], R26 ;  /* 0x0007181a01007387 */ /* 0x000fea0000100a00 */
        /* <DEDUP_REMOVED lines=51> */
[----:B---3--:R-:W-:-:S03]  /*adc00*/  IMAD R28, R28, 0x100, R11 ;  /* 0x000001001c1c7824 */ /* 0x008fc600078e020b */
[----:B------:R-:W3:Y:S01]  /*adc10*/  LDL.LU R11, [R1+0x71b0] ;  /* 0x0071b000010b7983 */ /* 0x000ee20000300800 */
[C---:B----4-:R-:W-:Y:S06]  /*adc20*/  HMMA.16816.F32 R36, R4.reuse, R2, R36 ;  /* 0x000000020424723c */ /* 0x050fec0000001824 */
[C---:B--2---:R-:W-:Y:S06]  /*adc30*/  HMMA.16816.F32 R24, R4.reuse, R8, R24 ;  /* 0x000000080418723c */ /* 0x044fec0000001818 */
[----:B---3--:R-:W-:-:S15]  /*adc40*/  HMMA.16816.F32 R20, R4, R10, R20 ;  /* 0x0000000a0414723c */ /* 0x008fde0000001814 */
        /* <DEDUP_REMOVED lines=17> */
[----:B------:R-:W-:Y:S01]  /*add60*/  F2FP.F16.E5M2.UNPACK_B R28, R28 ;  /* 0x0000001cff1c723e */ /* 0x000fe200020004ff */
[----:B---3--:R-:W-:Y:S01]  /*add70*/  HMMA.16816.F32 R4, R4, R38, R40 ;  /* 0x000000260404723c */ /* 0x008fe20000001828 */
[----:B------:R-:W3:Y:S04]  /*add80*/  LDL.LU.64 R42, [R1+0x7178] ;  /* 0x00717800012a7983 */ /* 0x000ee80000300a00 */
[----:B------:R-:W2:Y:S01]  /*add90*/  LDL.LU.64 R40, [R1+0x7170] ;  /* 0x0071700001287983 */ /* 0x000ea20000300a00 */
[----:B------:R-:W-:-:S02]  /*adda0*/  F2FP.F16.E5M2.UNPACK_B R29, R29 ;  /* 0x0000001dff1d723e */ /* 0x000fc400020004ff */
[----:B------:R-:W-:Y:S02]  /*addb0*/  F2FP.F16.E5M2.UNPACK_B R30, R30 ;  /* 0x0000001eff1e723e */ /* 0x000fe400020004ff */
[----:B------:R-:W-:-:S13]  /*addc0*/  F2FP.F16.E5M2.UNPACK_B R31, R31 ;  /* 0x0000001fff1f723e */ /* 0x000fda00020004ff */
        /* <DEDUP_REMOVED lines=19> */
[----:B----4-:R2:W-:Y:S01]  /*adf00*/  STL.64 [R1+0x7120], R36 ;  /* 0x0071202401007387 */ /* 0x0105e20000100a00 */
[C---:B---3--:R-:W-:Y:S06]  /*adf10*/  HMMA.16816.F32 R40, R28.reuse, R36, R40 ;  /* 0x000000241c28723c */ /* 0x048fec0000001828 */
[C---:B--2---:R-:W-:Y:S06]  /*adf20*/  HMMA.16816.F32 R36, R28.reuse, R34, R4 ;  /* 0x000000221c24723c */ /* 0x044fec0000001804 */
[C---:B------:R-:W-:Y:S06]  /*adf30*/  HMMA.16816.F32 R4, R28.reuse, R32, R12 ;  /* 0x000000201c04723c */ /* 0x040fec000000180c */
[C---:B------:R-:W-:Y:S05]  /*adf40*/  HMMA.16816.F32 R12, R28.reuse, R26, R44 ;  /* 0x0000001a1c0c723c */ /* 0x040fea000000182c */
[----:B------:R-:W-:Y:S04]  /*adf50*/  STL.64 [R1+0x690], R40 ;  /* 0x0006902801007387 */ /* 0x000fe80000100a00 */
[----:B------:R-:W-:Y:S04]  /*adf60*/  STL.64 [R1+0x698], R42 ;  /* 0x0006982a01007387 */ /* 0x000fe80000100a00 */
        /* <DEDUP_REMOVED lines=15> */
[----:B------:R-:W2:Y:S07]  /*ae060*/  LDL.LU R56, [R1+0x250] ;  /* 0x0002500001387983 */ /* 0x000eae0000300800 */
[----:B------:R0:W-:Y:S04]  /*ae070*/  STL.64 [R1+0x640], R12 ;  /* 0x0006400c01007387 */ /* 0x0001e80000100a00 */
[----:B------:R1:W-:Y:S10]  /*ae080*/  STL.64 [R1+0x648], R14 ;  /* 0x0006480e01007387 */ /* 0x0003f40000100a00 */
        /* <DEDUP_REMOVED lines=68> */
[----:B---3--:R-:W-:Y:S01]  /*ae4d0*/  IMAD R4, R4, 0x100, R11 ;  /* 0x0000010004047824 */ /* 0x008fe200078e020b */
        /* <DEDUP_REMOVED lines=18> */
[----:B------:R-:W-:-:S03]  /*ae600*/  IMAD R5, R5, 0x100, R0 ;  /* 0x0000010005057824 */ /* 0x000fc600078e0200 */
[----:B------:R-:W2:Y:S01]  /*ae610*/  LDL.LU R0, [R1+0x7118] ;  /* 0x0071180001007983 */ /* 0x000ea20000300800 */
[----:B----4-:R-:W-:-:S15]  /*ae620*/  HMMA.16816.F32 R40, R28, R10, R40 ;  /* 0x0000000a1c28723c */ /* 0x010fde0000001828 */
[----:B------:R-:W-:-:S08]  /*ae630*/  NOP ;  /* 0x0000000000007918 */ /* 0x000fd00000000000 */
[----:B------:R-:W-:Y:S04]  /*ae640*/  STL.64 [R1+0x5d0], R40 ;  /* 0x0005d02801007387 */ /* 0x000fe80000100a00 */
[----:B------:R0:W-:Y:S04]  /*ae650*/  STL.64 [R1+0x5d8], R42 ;  /* 0x0005d82a01007387 */ /* 0x0001e80000100a00 */
[----:B0-----:R-:W4:Y:S04]  /*ae660*/  LDL.LU.64 R42, [R1+0x7110] ;  /* 0x00711000012a7983 */ /* 0x001f280000300a00 */
[----:B------:R-:W2:Y:S01]  /*ae670*/  LDL.LU.64 R40, [R1+0x7108] ;  /* 0x0071080001287983 */ /* 0x000ea20000300a00 */
[----:B---3--:R-:W-:Y:S01]  /*ae680*/  HMMA.16816.F32 R12, R28, R8, R12 ;  /* 0x000000081c0c723c */ /* 0x008fe2000000180c */
[----:B------:R-:W-:-:S02]  /*ae690*/  IMAD R6, R6, 0x100, R60 ;  /* 0x0000010006067824 */ /* 0x000fc400078e023c */
[----:B------:R-:W-:Y:S01]  /*ae6a0*/  IMAD R7, R7, 0x100, R61 ;  /* 0x0000010007077824 */ /* 0x000fe200078e023d */
[----:B------:R-:W3:Y:S04]  /*ae6b0*/  LDL.LU R60, [R1+0x7104] ;  /* 0x00710400013c7983 */ /* 0x000ee80000300800 */
[----:B------:R-:W3:Y:S01]  /*ae6c0*/  LDL.LU R61, [R1+0x7100] ;  /* 0x00710000013d7983 */ /* 0x000ee20000300800 */
[----:B------:R-:W-:Y:S02]  /*ae6d0*/  F2FP.F16.E5M2.UNPACK_B R4, R4 ;  /* 0x00000004ff04723e */ /* 0x000fe400020004ff */
[----:B------:R-:W-:Y:S02]  /*ae6e0*/  F2FP.F16.E5M2.UNPACK_B R5, R5 ;  /* 0x00000005ff05723e */ /* 0x000fe400020004ff */
[----:B------:R-:W-:Y:S01]  /*ae6f0*/  F2FP.F16.E5M2.UNPACK_B R6, R6 ;  /* 0x00000006ff06723e */ /* 0x000fe200020004ff */
[----:B------:R-:W-:Y:S01]  /*ae700*/  STL.64 [R1+0x70b8], R10 ;  /* 0x0070b80a01007387 */ /* 0x000fe20000100a00 */
[----:B------:R-:W-:-:S03]  /*ae710*/  F2FP.F16.E5M2.UNPACK_B R7, R7 ;  /* 0x00000007ff07723e */ /* 0x000fc600020004ff */
[----:B------:R-:W-:Y:S01]  /*ae720*/  STL.64 [R1+0x70b0], R8 ;  /* 0x0070b00801007387 */ /* 0x000fe20000100a00 */
[C---:B------:R-:W-:Y:S04]  /*ae730*/  HMMA.16816.F32 R16, R28.reuse, R2, R16 ;  /* 0x000000021c10723c */ /* 0x040fe80000001810 */
[----:B------:R-:W-:Y:S04]  /*ae740*/  STL.64 [R1+0x5c0], R12 ;  /* 0x0005c00c01007387 */ /* 0x000fe80000100a00 */
[----:B------:R0:W-:Y:S02]  /*ae750*/  STL.64 [R1+0x5c8], R14 ;  /* 0x0005c80e01007387 */ /* 0x0001e40000100a00 */
[----:B0-----:R-:W-:-:S13]  /*ae760*/  HMMA.16816.F32 R12, R28, R38, R20 ;  /* 0x000000261c0c723c */ /* 0x001fda0000001814 */
[----:B------:R-:W-:Y:S04]  /*ae770*/  STL.64 [R1+0x5b0], R16 ;  /* 0x0005b01001007387 */ /* 0x000fe80000100a00 */
[----:B------:R-:W-:Y:S01]  /*ae780*/  STL.64 [R1+0x5b8], R18 ;  /* 0x0005b81201007387 */ /* 0x000fe20000100a00 */
[C---:B--2---:R-:W-:Y:S03]  /*ae790*/  HMMA.16816.F32 R8, R4.reuse, R40, R44 ;  /* 0x000000280408723c */ /* 0x044fe6000000182c */
[----:B----4-:R-:W-:Y:S04]  /*ae7a0*/  STL.64 [R1+0x70d8], R42 ;  /* 0x0070d82a01007387 */ /* 0x010fe80000100a00 */
[----:B------:R-:W-:Y:S04]  /*ae7b0*/  STL.64 [R1+0x5a0], R12 ;  /* 0x0005a00c01007387 */ /* 0x000fe80000100a00 */
[----:B------:R-:W-:Y:S04]  /*ae7c0*/  STL.64 [R1+0x5a8], R14 ;  /* 0x0005a80e01007387 */ /* 0x000fe80000100a00 */
[----:B------:R-:W-:Y:S08]  /*ae7d0*/  STL.64 [R1+0x70d0], R40 ;  /* 0x0070d02801007387 */ /* 0x000ff00000100a00 */
        /* <DEDUP_REMOVED lines=22> */
[----:B----4-:R-:W4:Y:S04]  /*ae940*/  LDL.LU R8, [R1+0x200] ;  /* 0x0002000001087983 */ /* 0x010f280000300800 */
[----:B------:R-:W4:Y:S04]  /*ae950*/  LDL.LU R9, [R1+0x204] ;  /* 0x0002040001097983 */ /* 0x000f280000300800 */
[----:B---3--:R-:W4:Y:S04]  /*ae960*/  LDL.LU R10, [R1+0x208] ;  /* 0x00020800010a7983 */ /* 0x008f280000300800 */
        /* <DEDUP_REMOVED lines=104> */
[----:B---3--:R1:W-:Y:S01]  /*aeff0*/  STL.64 [R1+0x7090], R8 ;  /* 0x0070900801007387 */ /* 0x0083e20000100a00 */
        /* <DEDUP_REMOVED lines=140> */
[----:B------:R-:W-:Y:S04]  /*af8c0*/  STL.64 [R1+0x3a0], R4 ;  /* 0x0003a00401007387 */ /* 0x000fe80000100a00 */
[----:B------:R0:W-:Y:S02]  /*af8d0*/  STL.64 [R1+0x3a8], R6 ;  /* 0x0003a80601007387 */ /* 0x0001e40000100a00 */
[----:B0-----:R-:W-:-:S02]  /*af8e0*/  IMAD R6, R57, 0x100, R56 ;  /* 0x0000010039067824 */ /* 0x001fc400078e0238 */
[----:B------:R-:W-:-:S13]  /*af8f0*/  IMAD R7, R59, 0x100, R58 ;  /* 0x000001003b077824 */ /* 0x000fda00078e023a */
        /* <DEDUP_REMOVED lines=97> */
[----:B------:R-:W3:Y:S04]  /*aff10*/  LDL.LU.64 R26, [R1+0x6fd8] ;  /* 0x006fd800011a7983 */ /* 0x000ee80000300a00 */
[----:B------:R-:W2:Y:S04]  /*aff20*/  LDL.LU.64 R24, [R1+0x6fd0] ;  /* 0x006fd00001187983 */ /* 0x000ea80000300a00 */
[----:B------:R0:W-:Y:S04]  /*aff30*/  STL.64 [R1+0x310], R32 ;  /* 0x0003102001007387 */ /* 0x0001e80000100a00 */
[----:B------:R1:W-:Y:S04]  /*aff40*/  STL.64 [R1+0x318], R34 ;  /* 0x0003182201007387 */ /* 0x0003e80000100a00 */
[----:B0-----:R-:W4:Y:S04]  /*aff50*/  LDL.LU R32, [R1+0x20] ;  /* 0x0000200001207983 */ /* 0x001f280000300800 */
[----:B------:R-:W4:Y:S04]  /*aff60*/  LDL.LU R33, [R1+0x24] ;  /* 0x0000240001217983 */ /* 0x000f280000300800 */
[----:B-1----:R-:W4:Y:S04]  /*aff70*/  LDL.LU R34, [R1+0x28] ;  /* 0x0000280001227983 */ /* 0x002f280000300800 */
[----:B------:R-:W4:Y:S01]  /*aff80*/  LDL.LU R35, [R1+0x2c] ;  /* 0x00002c0001237983 */ /* 0x000f220000300800 */
[C---:B---3--:R-:W-:Y:S06]  /*aff90*/  HMMA.16816.F32 R28, R4.reuse, R26, R28 ;  /* 0x0000001a041c723c */ /* 0x048fec000000181c */
[----:B--2---:R-:W-:-:S15]  /*affa0*/  HMMA.16816.F32 R20, R4, R24, R20 ;  /* 0x000000180414723c */ /* 0x004fde0000001814 */
[----:B------:R-:W-:-:S02]  /*affb0*/  NOP ;  /* 0x0000000000007918 */ /* 0x000fc40000000000 */
[----:B------:R0:W-:Y:S04]  /*affc0*/  STL.64 [R1+0x300], R28 ;  /* 0x0003001c01007387 */ /* 0x0001e80000100a00 */
[----:B------:R1:W-:Y:S04]  /*affd0*/  STL.64 [R1+0x308], R30 ;  /* 0x0003081e01007387 */ /* 0x0003e80000100a00 */
[----:B0-----:R-:W2:Y:S04]  /*affe0*/  LDL.LU R28, [R1+0x23ac] ;  /* 0x0023ac00011c7983 */ /* 0x001ea80000300800 */
[----:B------:R-:W3:Y:S04]  /*afff0*/  LDL.LU R29, [R1+0x23b4] ;  /* 0x0023b400011d7983 */ /* 0x000ee80000300800 */
[----:B------:R-:W3:Y:S04]  /*b0000*/  LDL.LU R26, [R1+0x23c0] ;  /* 0x0023c000011a7983 */ /* 0x000ee80000300800 */
[----:B-1----:R-:W3:Y:S04]  /*b0010*/  LDL.LU R30, [R1+0x23bc] ;  /* 0x0023bc00011e7983 */ /* 0x002ee80000300800 */
[----:B------:R-:W3:Y:S04]  /*b0020*/  LDL.LU R27, [R1+0x23c8] ;  /* 0x0023c800011b7983 */ /* 0x000ee80000300800 */
[----:B------:R-:W3:Y:S04]  /*b0030*/  LDL.LU R31, [R1+0x23c4] ;  /* 0x0023c400011f7983 */ /* 0x000ee80000300800 */
[----:B------:R-:W-:Y:S04]  /*b0040*/  STL.64 [R1+0x2f0], R20 ;  /* 0x0002f01401007387 */ /* 0x000fe80000100a00 */
[----:B------:R0:W-:Y:S04]  /*b0050*/  STL.64 [R1+0x2f8], R22 ;  /* 0x0002f81601007387 */ /* 0x0001e80000100a00 */
[----:B0-----:R-:W2:Y:S04]  /*b0060*/  LDL.LU.64 R22, [R1+0x6fc8] ;  /* 0x006fc80001167983 */ /* 0x001ea80000300a00 */
[----:B------:R-:W3:Y:S04]  /*b0070*/  LDL.LU.64 R20, [R1+0x6fc0] ;  /* 0x006fc00001147983 */ /* 0x000ee80000300a00 */
[----:B------:R-:W3:Y:S04]  /*b0080*/  LDL.LU R24, [R1+0x23b0] ;  /* 0x0023b00001187983 */ /* 0x000ee80000300800 */
[----:B------:R-:W3:Y:S01]  /*b0090*/  LDL.LU R25, [R1+0x23b8] ;  /* 0x0023b80001197983 */ /* 0x000ee20000300800 */
[C---:B------:R-:W-:Y:S06]  /*b00a0*/  HMMA.16816.F32 R52, R4.reuse, R18, R52 ;  /* 0x000000120434723c */ /* 0x040fec0000001834 */
[C---:B----4-:R-:W-:Y:S06]  /*b00b0*/  HMMA.16816.F32 R16, R4.reuse, R16, R56 ;  /* 0x000000100410723c */ /* 0x050fec0000001838 */
        /* <DEDUP_REMOVED lines=9> */
[----:B------:R0:W-:Y:S04]  /*b0150*/  STL.64 [R1+0x2d0], R20 ;  /* 0x0002d01401007387 */ /* 0x0001e80000100a00 */
[----:B------:R1:W-:Y:S04]  /*b0160*/  STL.64 [R1+0x2d8], R22 ;  /* 0x0002d81601007387 */ /* 0x0003e80000100a00 */
[----:B0-----:R-:W4:Y:S04]  /*b0170*/  LDL.LU R20, [R1+0x10] ;  /* 0x0000100001147983 */ /* 0x001f280000300800 */
[----:B------:R-:W4:Y:S04]  /*b0180*/  LDL.LU R21, [R1+0x14] ;  /* 0x0000140001157983 */ /* 0x000f280000300800 */
[----:B-1----:R-:W4:Y:S04]  /*b0190*/  LDL.LU R22, [R1+0x18] ;  /* 0x0000180001167983 */ /* 0x002f280000300800 */
[----:B------:R-:W-:Y:S04]  /*b01a0*/  STL.64 [R1+0x100], R52 ;  /* 0x0001003401007387 */ /* 0x000fe80000100a00 */
[----:B------:R0:W-:Y:S04]  /*b01b0*/  STL.64 [R1+0x108], R54 ;  /* 0x0001083601007387 */ /* 0x0001e80000100a00 */
[----:B0-----:R-:W3:Y:S04]  /*b01c0*/  LDL.LU.64 R54, [R1+0x6f98] ;  /* 0x006f980001367983 */ /* 0x001ee80000300a00 */
[----:B------:R-:W3:Y:S04]  /*b01d0*/  LDL.LU.64 R52, [R1+0x6f90] ;  /* 0x006f900001347983 */ /* 0x000ee80000300a00 */
[----:B------:R-:W3:Y:S04]  /*b01e0*/  LDL.LU.64 R58, [R1+0x6f88] ;  /* 0x006f8800013a7983 */ /* 0x000ee80000300a00 */
[----:B------:R-:W3:Y:S04]  /*b01f0*/  LDL.LU.64 R56, [R1+0x6f80] ;  /* 0x006f800001387983 */ /* 0x000ee80000300a00 */
[----:B------:R-:W-:Y:S04]  /*b0200*/  STL.64 [R1+0xe0], R16 ;  /* 0x0000e01001007387 */ /* 0x000fe80000100a00 */
[----:B------:R0:W-:Y:S04]  /*b0210*/  STL.64 [R1+0xe8], R18 ;  /* 0x0000e81201007387 */ /* 0x0001e80000100a00 */
[----:B------:R-:W3:Y:S04]  /*b0220*/  LDL.LU R40, [R1+0x1a70] ;  /* 0x001a700001287983 */ /* 0x000ee80000300800 */
[----:B------:R-:W3:Y:S01]  /*b0230*/  LDL.LU R41, [R1+0x1a74] ;  /* 0x001a740001297983 */ /* 0x000ee20000300800 */
[----:B------:R-:W-:Y:S01]  /*b0240*/  IMAD.MOV.U32 R23, RZ, RZ, R61 ;  /* 0x000000ffff177224 */ /* 0x000fe200078e003d */
[----:B0-----:R-:W-:Y:S07]  /*b0250*/  HMMA.16816.F32 R16, R4, R14, R32 ;  /* 0x0000000e0410723c */ /* 0x001fee0000001820 */
[----:B------:R-:W-:-:S02]  /*b0260*/  IMAD.MOV.U32 R33, RZ, RZ, R43 ;  /* 0x000000ffff217224 */ /* 0x000fc400078e002b */
[----:B------:R-:W-:-:S14]  /*b0270*/  IMAD.MOV.U32 R34, RZ, RZ, R42 ;  /* 0x000000ffff227224 */ /* 0x000fdc00078e002a */
[----:B------:R-:W-:Y:S04]  /*b0280*/  STL.64 [R1+0xb0], R16 ;  /* 0x0000b01001007387 */ /* 0x000fe80000100a00 */
[----:B------:R3:W-:Y:S04]  /*b0290*/  STL.64 [R1+0xb8], R18 ;  /* 0x0000b81201007387 */ /* 0x0007e80000100a00 */
[----:B------:R-:W3:Y:S04]  /*b02a0*/  LDL.LU R36, [R1+0x1a80] ;  /* 0x001a800001247983 */ /* 0x000ee80000300800 */
[----:B------:R-:W3:Y:S01]  /*b02b0*/  LDL.LU R37, [R1+0x1a84] ;  /* 0x001a840001257983 */ /* 0x000ee20000300800 */
[----:B------:R-:W-:-:S02]  /*b02c0*/  IMAD.MOV.U32 R35, RZ, RZ, R0 ;  /* 0x000000ffff237224 */ /* 0x000fc400078e0000 */
[----:B------:R-:W-:Y:S02]  /*b02d0*/  IMAD.MOV.U32 R32, RZ, RZ, R60 ;  /* 0x000000ffff207224 */ /* 0x000fe400078e003c */
[----:B------:R-:W-:Y:S02]  /*b02e0*/  IMAD R28, R28, 0x100, R24 ;  /* 0x000001001c1c7824 */ /* 0x000fe400078e0218 */
[----:B------:R-:W-:Y:S02]  /*b02f0*/  IMAD R29, R29, 0x100, R25 ;  /* 0x000001001d1d7824 */ /* 0x000fe400078e0219 */
[----:B------:R-:W-:Y:S02]  /*b0300*/  IMAD R30, R30, 0x100, R26 ;  /* 0x000001001e1e7824 */ /* 0x000fe400078e021a */
[----:B------:R-:W-:Y:S01]  /*b0310*/  IMAD R31, R31, 0x100, R27 ;  /* 0x000001001f1f7824 */ /* 0x000fe200078e021b */
[----:B------:R-:W-:Y:S02]  /*b0320*/  F2FP.F16.E5M2.UNPACK_B R28, R28 ;  /* 0x0000001cff1c723e */ /* 0x000fe400020004ff */
[----:B------:R-:W-:-:S02]  /*b0330*/  F2FP.F16.E5M2.UNPACK_B R29, R29 ;  /* 0x0000001dff1d723e */ /* 0x000fc400020004ff */
[----:B------:R-:W-:Y:S02]  /*b0340*/  F2FP.F16.E5M2.UNPACK_B R30, R30 ;  /* 0x0000001eff1e723e */ /* 0x000fe400020004ff */
[----:B------:R-:W-:Y:S01]  /*b0350*/  F2FP.F16.E5M2.UNPACK_B R31, R31 ;  /* 0x0000001fff1f723e */ /* 0x000fe200020004ff */
[C---:B----4-:R-:W-:Y:S06]  /*b0360*/  HMMA.16816.F32 R12, R4.reuse, R12, R20 ;  /* 0x0000000c040c723c */ /* 0x050fec0000001814 */
[C---:B--2---:R-:W-:Y:S06]  /*b0370*/  HMMA.16816.F32 R44, R4.reuse, R38, R44 ;  /* 0x00000026042c723c */ /* 0x044fec000000182c */
[----:B---3--:R-:W-:Y:S11]  /*b0380*/  HMMA.16816.F32 R16, R4, R10, R56 ;  /* 0x0000000a0410723c */ /* 0x008ff60000001838 */
[----:B------:R0:W-:Y:S01]  /*b0390*/  STL.64 [R1+0x80], R12 ;  /* 0x0000800c01007387 */ /* 0x0001e20000100a00 */
[----:B------:R-:W-:-:S02]  /*b03a0*/  IMAD.MOV.U32 R43, RZ, RZ, R14 ;  /* 0x000000ffff2b7224 */ /* 0x000fc400078e000e */
[----:B------:R-:W-:Y:S02]  /*b03b0*/  IMAD.MOV.U32 R42, RZ, RZ, R15 ;  /* 0x000000ffff2a7224 */ /* 0x000fe400078e000f */
[C---:B0-----:R-:W-:Y:S06]  /*b03c0*/  HMMA.16816.F32 R12, R4.reuse, R8, R52 ;  /* 0x00000008040c723c */ /* 0x041fec0000001834 */
[----:B------:R-:W-:Y:S01]  /*b03d0*/  HMMA.16816.F32 R52, R4, R2, R48 ;  /* 0x000000020434723c */ /* 0x000fe20000001830 */
[----:B------:R0:W-:Y:S04]  /*b03e0*/  STL [R1+0x68b0], R43 ;  /* 0x0068b02b01007387 */ /* 0x0001e80000100800 */
[----:B------:R-:W-:Y:S04]  /*b03f0*/  STL.64 [R1+0x50], R16 ;  /* 0x0000501001007387 */ /* 0x000fe80000100a00 */
[----:B------:R-:W-:Y:S01]  /*b0400*/  STL.64 [R1+0x58], R18 ;  /* 0x0000581201007387 */ /* 0x000fe20000100a00 */
[----:B------:R-:W-:-:S02]  /*b0410*/  F2FP.F16.E5M2.UNPACK_B R40, R40.H1 ;  /* 0x00000028ff28723e */ /* 0x000fc400030004ff */
[----:B------:R-:W-:-:S06]  /*b0420*/  F2FP.F16.E5M2.UNPACK_B R41, R41.H1 ;  /* 0x00000029ff29723e */ /* 0x000fcc00030004ff */
[----:B------:R-:W-:Y:S02]  /*b0430*/  IMAD.MOV.U32 R0, RZ, RZ, R15 ;  /* 0x000000ffff007224 */ /* 0x000fe400078e000f */
[----:B------:R-:W-:Y:S02]  /*b0440*/  IMAD.MOV.U32 R60, RZ, RZ, R14 ;  /* 0x000000ffff3c7224 */ /* 0x000fe400078e000e */
[----:B------:R-:W-:Y:S01]  /*b0450*/  IMAD.MOV.U32 R61, RZ, RZ, R13 ;  /* 0x000000ffff3d7224 */ /* 0x000fe200078e000d */
[----:B------:R-:W-:Y:S04]  /*b0460*/  STL [R1+0x6b20], R0 ;  /* 0x006b200001007387 */ /* 0x000fe80000100800 */
[----:B------:R-:W-:Y:S04]  /*b0470*/  STL [R1+0x69bc], R60 ;  /* 0x0069bc3c01007387 */ /* 0x000fe80000100800 */
[----:B------:R-:W-:Y:S04]  /*b0480*/  STL [R1+0x69b8], R61 ;  /* 0x0069b83d01007387 */ /* 0x000fe80000100800 */
[----:B------:R-:W-:Y:S04]  /*b0490*/  STL.64 [R1+0x6868], R54 ;  /* 0x0068683601007387 */ /* 0x000fe80000100a00 */
[----:B------:R1:W-:Y:S04]  /*b04a0*/  STL.64 [R1+0x6860], R52 ;  /* 0x0068603401007387 */ /* 0x0003e80000100a00 */
[----:B------:R-:W-:Y:S01]  /*b04b0*/  STL.64 [R1+0x6878], R46 ;  /* 0x0068782e01007387 */ /* 0x000fe20000100a00 */
[----:B0-----:R-:W-:-:S03]  /*b04c0*/  IMAD.MOV.U32 R43, RZ, RZ, R12 ;  /* 0x000000ffff2b7224 */ /* 0x001fc600078e000c */
[----:B------:R-:W-:Y:S04]  /*b04d0*/  STL.64 [R1+0x6870], R44 ;  /* 0x0068702c01007387 */ /* 0x000fe80000100a00 */
[----:B------:R-:W2:Y:S04]  /*b04e0*/  LDL.LU R12, [R1+0x5f0] ;  /* 0x0005f000010c7983 */ /* 0x000ea80000300800 */
[----:B------:R-:W2:Y:S04]  /*b04f0*/  LDL.LU R13, [R1+0x5f4] ;  /* 0x0005f400010d7983 */ /* 0x000ea80000300800 */
[----:B------:R-:W2:Y:S04]  /*b0500*/  LDL.LU R14, [R1+0x5f8] ;  /* 0x0005f800010e7983 */ /* 0x000ea80000300800 */
[----:B------:R-:W2:Y:S04]  /*b0510*/  LDL.LU R15, [R1+0x5fc] ;  /* 0x0005fc00010f7983 */ /* 0x000ea80000300800 */
[----:B------:R-:W3:Y:S04]  /*b0520*/  LDL.LU R56, [R1+0x3e0] ;  /* 0x0003e00001387983 */ /* 0x000ee80000300800 */
[----:B------:R-:W3:Y:S04]  /*b0530*/  LDL.LU R57, [R1+0x3e4] ;  /* 0x0003e40001397983 */ /* 0x000ee80000300800 */
[----:B------:R-:W3:Y:S01]  /*b0540*/  LDL.LU R58, [R1+0x3e8] ;  /* 0x0003e800013a7983 */ /* 0x000ee20000300800 */
[----:B------:R-:W-:Y:S03]  /*b0550*/  HMMA.16816.F32 R48, R28, R40, R32 ;  /* 0x000000281c30723c */ /* 0x000fe60000001820 */
[----:B------:R-:W3:Y:S04]  /*b0560*/  LDL.LU R59, [R1+0x3ec] ;  /* 0x0003ec00013b7983 */ /* 0x000ee80000300800 */
[----:B------:R-:W4:Y:S04]  /*b0570*/  LDL.LU R34, [R1+0x1a90] ;  /* 0x001a900001227983 */ /* 0x000f280000300800 */
[----:B------:R-:W2:Y:S04]  /*b0580*/  LDL.LU R35, [R1+0x1a94] ;  /* 0x001a940001237983 */ /* 0x000ea80000300800 */
        /* <DEDUP_REMOVED lines=26> */
[----:B------:R-:W-:-:S02]  /*b0730*/  F2FP.F16.E5M2.UNPACK_B R36, R36.H1 ;  /* 0x00000024ff24723e */ /* 0x000fc400030004ff */
[----:B------:R-:W-:Y:S01]  /*b0740*/  F2FP.F16.E5M2.UNPACK_B R37, R37.H1 ;  /* 0x00000025ff25723e */ /* 0x000fe200030004ff */
[----:B------:R-:W-:Y:S04]  /*b0750*/  STL.64 [R1+0x6f50], R42 ;  /* 0x006f502a01007387 */ /* 0x000fe80000100a00 */
[----:B------:R-:W-:Y:S04]  /*b0760*/  STL.64 [R1+0x6f48], R40 ;  /* 0x006f482801007387 */ /* 0x000fe80000100a00 */
[----:B------:R-:W-:Y:S04]  /*b0770*/  STL.64 [R1+0x6888], R50 ;  /* 0x0068883201007387 */ /* 0x000fe80000100a00 */
[----:B------:R-:W-:Y:S04]  /*b0780*/  STL.64 [R1+0x6880], R48 ;  /* 0x0068803001007387 */ /* 0x000fe80000100a00 */
[----:B------:R-:W-:Y:S01]  /*b0790*/  STL.64 [R1+0x6f78], R36 ;  /* 0x006f782401007387 */ /* 0x000fe20000100a00 */
[----:B----4-:R-:W-:-:S02]  /*b07a0*/  F2FP.F16.E5M2.UNPACK_B R34, R34.H1 ;  /* 0x00000022ff22723e */ /* 0x010fc400030004ff */
[----:B--2---:R-:W-:Y:S01]  /*b07b0*/  F2FP.F16.E5M2.UNPACK_B R35, R35.H1 ;  /* 0x00000023ff23723e */ /* 0x004fe200030004ff */
[C---:B---3--:R-:W-:Y:S06]  /*b07c0*/  HMMA.16816.F32 R56, R28.reuse, R36, R56 ;  /* 0x000000241c38723c */ /* 0x048fec0000001838 */
[----:B------:R-:W-:Y:S01]  /*b07d0*/  HMMA.16816.F32 R4, R28, R34, R4 ;  /* 0x000000221c04723c */ /* 0x000fe20000001804 */
[----:B------:R-:W-:Y:S02]  /*b07e0*/  F2FP.F16.E5M2.UNPACK_B R32, R32.H1 ;  /* 0x00000020ff20723e */ /* 0x000fe400030004ff */
[----:B------:R-:W-:-:S14]  /*b07f0*/  F2FP.F16.E5M2.UNPACK_B R33, R33.H1 ;  /* 0x00000021ff21723e */ /* 0x000fdc00030004ff */
[----:B------:R-:W-:Y:S04]  /*b0800*/  STL [R1+0x685c], R56 ;  /* 0x00685c3801007387 */ /* 0x000fe80000100800 */
[----:B------:R-:W-:Y:S04]  /*b0810*/  STL [R1+0x6858], R57 ;  /* 0x0068583901007387 */ /* 0x000fe80000100800 */
[----:B------:R-:W-:Y:S04]  /*b0820*/  STL [R1+0x6854], R58 ;  /* 0x0068543a01007387 */ /* 0x000fe80000100800 */
[----:B------:R-:W-:Y:S04]  /*b0830*/  STL [R1+0x6850], R59 ;  /* 0x0068503b01007387 */ /* 0x000fe80000100800 */
[----:B------:R-:W-:Y:S04]  /*b0840*/  STL.64 [R1], R4 ;  /* 0x0000000401007387 */ /* 0x000fe80000100a00 */
[----:B------:R0:W-:Y:S02]  /*b0850*/  STL.64 [R1+0x8], R6 ;  /* 0x0000080601007387 */ /* 0x0001e40000100a00 */
[----:B0-----:R-:W-:Y:S01]  /*b0860*/  HMMA.16816.F32 R4, R28, R32, R52 ;  /* 0x000000201c04723c */ /* 0x001fe20000001834 */
[----:B------:R-:W-:-:S02]  /*b0870*/  F2FP.F16.E5M2.UNPACK_B R26, R26.H1 ;  /* 0x0000001aff1a723e */ /* 0x000fc400030004ff */
[----:B------:R-:W-:Y:S01]  /*b0880*/  F2FP.F16.E5M2.UNPACK_B R27, R27.H1 ;  /* 0x0000001bff1b723e */ /* 0x000fe200030004ff */
[----:B------:R-:W-:Y:S04]  /*b0890*/  STL.64 [R1+0x6f30], R34 ;  /* 0x006f302201007387 */ /* 0x000fe80000100a00 */
[----:B------:R-:W-:-:S15]  /*b08a0*/  STL.64 [R1+0x6f28], R32 ;  /* 0x006f282001007387 */ /* 0x000fde0000100a00 */
[----:B------:R-:W-:Y:S04]  /*b08b0*/  STL.64 [R1+0x10], R4 ;  /* 0x0000100401007387 */ /* 0x000fe80000100a00 */
[----:B------:R0:W-:Y:S02]  /*b08c0*/  STL.64 [R1+0x18], R6 ;  /* 0x0000180601007387 */ /* 0x0001e40000100a00 */
[----:B0-----:R-:W-:Y:S01]  /*b08d0*/  HMMA.16816.F32 R4, R28, R26, R8 ;  /* 0x0000001a1c04723c */ /* 0x001fe20000001808 */
[----:B------:R-:W-:Y:S02]  /*b08e0*/  F2FP.F16.E5M2.UNPACK_B R24, R24.H1 ;  /* 0x00000018ff18723e */ /* 0x000fe400030004ff */
[----:B------:R-:W-:Y:S02]  /*b08f0*/  F2FP.F16.E5M2.UNPACK_B R25, R25.H1 ;  /* 0x00000019ff19723e */ /* 0x000fe400030004ff */
[----:B------:R-:W-:-:S15]  /*b0900*/  F2FP.F16.E5M2.UNPACK_B R22, R22.H1 ;  /* 0x00000016ff16723e */ /* 0x000fde00030004ff */
[----:B------:R-:W-:-:S03]  /*b0910*/  NOP ;  /* 0x0000000000007918 */ /* 0x000fc60000000000 */
[----:B------:R-:W-:Y:S04]  /*b0920*/  STL.64 [R1+0x30], R4 ;  /* 0x0000300401007387 */ /* 0x000fe80000100a00 */
[----:B------:R0:W-:Y:S02]  /*b0930*/  STL.64 [R1+0x38], R6 ;  /* 0x0000380601007387 */ /* 0x0001e40000100a00 */
[----:B0-----:R-:W-:Y:S01]  /*b0940*/  HMMA.16816.F32 R4, R28, R24, R12 ;  /* 0x000000181c04723c */ /* 0x001fe2000000180c */
[----:B------:R-:W-:Y:S01]  /*b0950*/  F2FP.F16.E5M2.UNPACK_B R23, R23.H1 ;  /* 0x00000017ff17723e */ /* 0x000fe200030004ff */
[----:B------:R-:W-:Y:S04]  /*b0960*/  STL.64 [R1+0x6f20], R26 ;  /* 0x006f201a01007387 */ /* 0x000fe80000100a00 */
[----:B------:R-:W-:-:S15]  /*b0970*/  STL.64 [R1+0x6f18], R24 ;  /* 0x006f181801007387 */ /* 0x000fde0000100a00 */
[----:B------:R-:W-:-:S02]  /*b0980*/  NOP ;  /* 0x0000000000007918 */ /* 0x000fc40000000000 */
        /* <DEDUP_REMOVED lines=44> */
[----:B------:R-:W-:-:S02]  /*b0c50*/  F2FP.F16.E5M2.UNPACK_B R20, R20.H1 ;  /* 0x00000014ff14723e */ /* 0x000fc400030004ff */
[----:B------:R-:W-:Y:S01]  /*b0c60*/  F2FP.F16.E5M2.UNPACK_B R21, R21.H1 ;  /* 0x00000015ff15723e */ /* 0x000fe200030004ff */
[----:B------:R-:W2:Y:S04]  /*b0c70*/  LDL.LU R8, [R1+0x1b40] ;  /* 0x001b400001087983 */ /* 0x000ea80000300800 */
[----:B------:R-:W2:Y:S04]  /*b0c80*/  LDL.LU R9, [R1+0x1b44] ;  /* 0x001b440001097983 */ /* 0x000ea80000300800 */
[----:B------:R-:W-:Y:S04]  /*b0c90*/  STL.64 [R1+0x6f40], R22 ;  /* 0x006f401601007387 */ /* 0x000fe80000100a00 */
[----:B------:R0:W-:Y:S01]  /*b0ca0*/  STL.64 [R1+0x6f38], R20 ;  /* 0x006f381401007387 */ /* 0x0001e20000100a00 */
[----:B---3--:R-:W-:-:S02]  /*b0cb0*/  F2FP.F16.E5M2.UNPACK_B R18, R18.H1 ;  /* 0x00000012ff12723e */ /* 0x008fc400030004ff */
[----:B----4-:R-:W-:Y:S01]  /*b0cc0*/  F2FP.F16.E5M2.UNPACK_B R19, R19.H1 ;  /* 0x00000013ff13723e */ /* 0x010fe200030004ff */
[C---:B--2---:R-:W-:Y:S06]  /*b0cd0*/  HMMA.16816.F32 R24, R28.reuse, R20, R56 ;  /* 0x000000141c18723c */ /* 0x044fec0000001838 */
[----:B0-----:R-:W-:Y:S01]  /*b0ce0*/  HMMA.16816.F32 R20, R28, R18, R48 ;  /* 0x000000121c14723c */ /* 0x001fe20000001830 */
[----:B------:R-:W-:Y:S02]  /*b0cf0*/  F2FP.F16.E5M2.UNPACK_B R16, R16.H1 ;  /* 0x00000010ff10723e */ /* 0x000fe400030004ff */
[----:B------:R-:W-:-:S02]  /*b0d00*/  F2FP.F16.E5M2.UNPACK_B R17, R17.H1 ;  /* 0x00000011ff11723e */ /* 0x000fc400030004ff */
[----:B------:R-:W-:Y:S02]  /*b0d10*/  F2FP.F16.E5M2.UNPACK_B R14, R14.H1 ;  /* 0x0000000eff0e723e */ /* 0x000fe400030004ff */
[----:B------:R-:W-:-:S11]  /*b0d20*/  F2FP.F16.E5M2.UNPACK_B R15, R15.H1 ;  /* 0x0000000fff0f723e */ /* 0x000fd600030004ff */
[----:B------:R-:W-:Y:S02]  /*b0d30*/  IMAD.MOV.U32 R58, RZ, RZ, R26 ;  /* 0x000000ffff3a7224 */ /* 0x000fe400078e001a */
[----:B------:R-:W-:Y:S02]  /*b0d40*/  IMAD.MOV.U32 R59, RZ, RZ, R27 ;  /* 0x000000ffff3b7224 */ /* 0x000fe400078e001b */
[----:B------:R-:W-:Y:S02]  /*b0d50*/  IMAD.MOV.U32 R56, RZ, RZ, R24 ;  /* 0x000000ffff387224 */ /* 0x000fe400078e0018 */
[----:B------:R-:W-:Y:S01]  /*b0d60*/  IMAD.MOV.U32 R57, RZ, RZ, R25 ;  /* 0x000000ffff397224 */ /* 0x000fe200078e0019 */
        /* <DEDUP_REMOVED lines=9> */
[----:B------:R-:W-:-:S14]  /*b0e00*/  F2FP.F16.E5M2.UNPACK_B R13, R13.H1 ;  /* 0x0000000dff0d723e */ /* 0x000fdc00030004ff */
[----:B------:R-:W-:Y:S04]  /*b0e10*/  STL.64 [R1+0xa0], R20 ;  /* 0x0000a01401007387 */ /* 0x000fe80000100a00 */
[----:B------:R-:W-:Y:S04]  /*b0e20*/  STL.64 [R1+0xa8], R22 ;  /* 0x0000a81601007387 */ /* 0x000fe80000100a00 */
[----:B------:R-:W-:Y:S04]  /*b0e30*/  STL.64 [R1+0xc0], R16 ;  /* 0x0000c01001007387 */ /* 0x000fe80000100a00 */
[----:B------:R0:W-:Y:S02]  /*b0e40*/  STL.64 [R1+0xc8], R18 ;  /* 0x0000c81201007387 */ /* 0x0001e40000100a00 */
[----:B0-----:R-:W-:Y:S02]  /*b0e50*/  HMMA.16816.F32 R16, R28, R12, R52 ;  /* 0x0000000c1c10723c */ /* 0x001fe40000001834 */
[----:B------:R-:W-:Y:S04]  /*b0e60*/  STL.64 [R1+0x6f70], R14 ;  /* 0x006f700e01007387 */ /* 0x000fe80000100a00 */
[----:B------:R-:W-:Y:S01]  /*b0e70*/  STL.64 [R1+0x6f68], R12 ;  /* 0x006f680c01007387 */ /* 0x000fe20000100a00 */
[----:B------:R-:W-:-:S02]  /*b0e80*/  IMAD R4, R38, 0x100, R7 ;  /* 0x0000010026047824 */ /* 0x000fc400078e0207 */
[----:B------:R-:W-:-:S14]  /*b0e90*/  IMAD R5, R2, 0x100, R39 ;  /* 0x0000010002057824 */ /* 0x000fdc00078e0227 */
[----:B------:R0:W-:Y:S04]  /*b0ea0*/  STL.64 [R1+0xd0], R16 ;  /* 0x0000d01001007387 */ /* 0x0001e80000100a00 */
        /* <DEDUP_REMOVED lines=19> */
[----:B------:R-:W3:Y:S01]  /*b0fe0*/  LDL.LU R14, [R1+0x13d8] ;  /* 0x0013d800010e7983 */ /* 0x000ee20000300800 */
[----:B------:R-:W-:-:S03]  /*b0ff0*/  IMAD R6, R61, 0x100, R3 ;  /* 0x000001003d067824 */ /* 0x000fc600078e0203 */
[----:B------:R-:W3:Y:S04]  /*b1000*/  LDL.LU R15, [R1+0x13dc] ;  /* 0x0013dc00010f7983 */ /* 0x000ee80000300800 */
        /* <DEDUP_REMOVED lines=9> */
[----:B------:R-:W-:-:S02]  /*b10a0*/  F2FP.F16.E5M2.UNPACK_B R10, R10.H1 ;  /* 0x0000000aff0a723e */ /* 0x000fc400030004ff */
[----:B------:R-:W-:Y:S02]  /*b10b0*/  F2FP.F16.E5M2.UNPACK_B R11, R11.H1 ;  /* 0x0000000bff0b723e */ /* 0x000fe400030004ff */
[----:B------:R-:W-:Y:S02]  /*b10c0*/  F2FP.F16.E5M2.UNPACK_B R8, R8.H1 ;  /* 0x00000008ff08723e */ /* 0x000fe400030004ff */
[----:B------:R-:W-:Y:S01]  /*b10d0*/  F2FP.F16.E5M2.UNPACK_B R9, R9.H1 ;  /* 0x00000009ff09723e */ /* 0x000fe200030004ff */
        /* <DEDUP_REMOVED lines=21> */
[----:B---3--:R-:W-:Y:S01]  /*b1230*/  HMMA.16816.F32 R12, R28, R8, R12 ;  /* 0x000000081c0c723c */ /* 0x008fe2000000180c */
[----:B----4-:R-:W-:-:S02]  /*b1240*/  F2FP.F16.E5M2.UNPACK_B R2, R3.H1 ;  /* 0x00000003ff02723e */ /* 0x010fc400030004ff */
[----:B------:R-:W-:-:S07]  /*b1250*/  F2FP.F16.E5M2.UNPACK_B R3, R61.H1 ;  /* 0x0000003dff03723e */ /* 0x000fce00030004ff */
[----:B------:R-:W-:Y:S07]  /*b1260*/  HMMA.16816.F32 R16, R28, R2, R16 ;  /* 0x000000021c10723c */ /* 0x000fee0000001810 */
[----:B------:R0:W-:Y:S04]  /*b1270*/  STL.64 [R1+0xf0], R36 ;  /* 0x0000f02401007387 */ /* 0x0001e80000100a00 */
[----:B------:R1:W-:Y:S04]  /*b1280*/  STL.64 [R1+0xf8], R38 ;  /* 0x0000f82601007387 */ /* 0x0003e80000100a00 */
[----:B0-----:R-:W2:Y:S04]  /*b1290*/  LDL.LU.64 R36, [R1+0x6f78] ;  /* 0x006f780001247983 */ /* 0x001ea80000300a00 */
[----:B------:R-:W-:Y:S01]  /*b12a0*/  STL [R1+0x6ef0], R11 ;  /* 0x006ef00b01007387 */ /* 0x000fe20000100800 */
[----:B-1----:R-:W-:-:S02]  /*b12b0*/  F2FP.F16.E5M2.UNPACK_B R38, R60.H1 ;  /* 0x0000003cff26723e */ /* 0x002fc400030004ff */
[----:B------:R-:W-:Y:S01]  /*b12c0*/  F2FP.F16.E5M2.UNPACK_B R39, R0.H1 ;  /* 0x00000000ff27723e */ /* 0x000fe200030004ff */
[----:B------:R-:W-:Y:S04]  /*b12d0*/  STL.64 [R1+0xe30], R12 ;  /* 0x000e300c01007387 */ /* 0x000fe80000100a00 */
[----:B------:R0:W-:Y:S02]  /*b12e0*/  STL.64 [R1+0xe38], R14 ;  /* 0x000e380e01007387 */ /* 0x0001e40000100a00 */
[----:B------:R-:W-:Y:S02]  /*b12f0*/  HMMA.16816.F32 R28, R28, R38, R40 ;  /* 0x000000261c1c723c */ /* 0x000fe40000001828 */
[----:B0-----:R-:W3:Y:S04]  /*b1300*/  LDL.LU.64 R14, [R1+0x6f70] ;  /* 0x006f7000010e7983 */ /* 0x001ee80000300a00 */
[----:B------:R-:W4:Y:S04]  /*b1310*/  LDL.LU.64 R12, [R1+0x6f68] ;  /* 0x006f6800010c7983 */ /* 0x000f280000300a00 */
[----:B------:R-:W-:Y:S04]  /*b1320*/  STL.64 [R1+0xdf0], R16 ;  /* 0x000df01001007387 */ /* 0x000fe80000100a00 */
[----:B------:R0:W-:Y:S04]  /*b1330*/  STL.64 [R1+0xdf8], R18 ;  /* 0x000df81201007387 */ /* 0x0001e80000100a00 */
[----:B0-----:R-:W3:Y:S04]  /*b1340*/  LDL.LU.64 R18, [R1+0x6f60] ;  /* 0x006f600001127983 */ /* 0x001ee80000300a00 */
[----:B------:R-:W4:Y:S04]  /*b1350*/  LDL.LU.64 R16, [R1+0x6f58] ;  /* 0x006f580001107983 */ /* 0x000f280000300a00 */
[----:B------:R-:W3:Y:S04]  /*b1360*/  LDL.LU.64 R42, [R1+0x6f50] ;  /* 0x006f5000012a7983 */ /* 0x000ee80000300a00 */
[----:B------:R-:W4:Y:S01]  /*b1370*/  LDL.LU.64 R40, [R1+0x6f48] ;  /* 0x006f480001287983 */ /* 0x000f220000300a00 */
        /* <DEDUP_REMOVED lines=29> */
[----:B0-----:R-:W4:Y:S04]  /*b1550*/  LDL.LU R36, [R1+0x9e0] ;  /* 0x0009e00001247983 */ /* 0x001f280000300800 */
        /* <DEDUP_REMOVED lines=8> */
[----:B------:R-:W2:Y:S01]  /*b15e0*/  LDL.LU.64 R24, [R1+0x6f18] ;  /* 0x006f180001187983 */ /* 0x000ea20000300a00 */
[----:B----4-:R-:W-:Y:S03]  /*b15f0*/  HMMA.16816.F32 R36, R4, R32, R36 ;  /* 0x000000200424723c */ /* 0x010fe60000001824 */
[----:B------:R-:W-:Y:S04]  /*b1600*/  STL.64 [R1+0x6ee8], R34 ;  /* 0x006ee82201007387 */ /* 0x000fe80000100a00 */
[----:B------:R3:W-:-:S15]  /*b1610*/  STL.64 [R1+0x6ee0], R32 ;  /* 0x006ee02001007387 */ /* 0x0007de0000100a00 */
[----:B------:R-:W-:-:S01]  /*b1620*/  NOP ;  /* 0x0000000000007918 */ /* 0x000fc20000000000 */
[----:B------:R-:W-:Y:S04]  /*b1630*/  STL.64 [R1+0x280], R36 ;  /* 0x0002802401007387 */ /* 0x000fe80000100a00 */
[----:B------:R-:W-:Y:S01]  /*b1640*/  STL.64 [R1+0x288], R38 ;  /* 0x0002882601007387 */ /* 0x000fe20000100a00 */
        /* <DEDUP_REMOVED lines=401> */
[----:B------:R-:W-:-:S15]  /*b2f60*/  IMAD R28, R44, 0x100, R59 ;  /* 0x000001002c1c7824 */ /* 0x000fde00078e023b */
[----:B------:R-:W-:-:S07]  /*b2f70*/  NOP ;  /* 0x0000000000007918 */ /* 0x000fce0000000000 */
        /* <DEDUP_REMOVED lines=161> */
[----:B------:R-:W4:Y:S01]  /*b3990*/  LDL.LU R15, [R1+0xfbc] ;  /* 0x000fbc00010f7983 */ /* 0x000f220000300800 */
[----:B-1----:R-:W-:-:S03]  /*b39a0*/  IMAD R4, R61, 0x100, R55 ;  /* 0x000001003d047824 */ /* 0x002fc600078e0237 */
[----:B--2---:R-:W2:Y:S01]  /*b39b0*/  LDL.LU R7, [R1+0x5418] ;  /* 0x0054180001077983 */ /* 0x004ea20000300800 */
[----:B------:R-:W-:-:S03]  /*b39c0*/  IMAD R5, R0, 0x100, R60 ;  /* 0x0000010000057824 */ /* 0x000fc600078e023c */
        /* <DEDUP_REMOVED lines=997> */
[----:B------:R-:W4:Y:S04]  /*b7820*/  LDL.LU R19, [R1+0x54d8] ;  /* 0x0054d80001137983 */ /* 0x000f280000300800 */
        /* <DEDUP_REMOVED lines=15> */
[----:B----4-:R-:W-:Y:S02]  /*b7920*/  IMAD R4, R4, 0x100, R18 ;  /* 0x0000010004047824 */ /* 0x010fe400078e0212 */
[----:B------:R-:W-:Y:S02]  /*b7930*/  IMAD R5, R5, 0x100, R19 ;  /* 0x0000010005057824 */ /* 0x000fe400078e0213 */
        /* <DEDUP_REMOVED lines=150> */
[----:B------:R-:W-:-:S15]  /*b82a0*/  IMAD R28, R59, 0x100, R58 ;  /* 0x000001003b1c7824 */ /* 0x000fde00078e023a */
[----:B------:R-:W-:-:S01]  /*b82b0*/  NOP ;  /* 0x0000000000007918 */ /* 0x000fc20000000000 */
        /* <DEDUP_REMOVED lines=58> */
[----:B------:R-:W-:Y:S01]  /*b8660*/  IMAD R29, R45, 0x100, R44 ;  /* 0x000001002d1d7824 */ /* 0x000fe200078e022c */
[----:B------:R-:W-:-:S02]  /*b8670*/  F2FP.F16.E5M2.UNPACK_B R28, R28 ;  /* 0x0000001cff1c723e */ /* 0x000fc400020004ff */
[----:B------:R-:W-:Y:S02]  /*b8680*/  F2FP.F16.E5M2.UNPACK_B R30, R30 ;  /* 0x0000001eff1e723e */ /* 0x000fe400020004ff */
[----:B------:R-:W-:Y:S01]  /*b8690*/  F2FP.F16.E5M2.UNPACK_B R31, R31 ;  /* 0x0000001fff1f723e */ /* 0x000fe200020004ff */
[----:B---3--:R-:W-:Y:S01]  /*b86a0*/  HMMA.16816.F32 R4, R4, R38, R40 ;  /* 0x000000260404723c */ /* 0x008fe20000001828 */
[----:B------:R-:W3:Y:S04]  /*b86b0*/  LDL.LU.64 R42, [R1+0x6a28] ;  /* 0x006a2800012a7983 */ /* 0x000ee80000300a00 */
[----:B------:R-:W2:Y:S01]  /*b86c0*/  LDL.LU.64 R40, [R1+0x6a20] ;  /* 0x006a200001287983 */ /* 0x000ea20000300a00 */
        /* <DEDUP_REMOVED lines=86> */
[----:B------:R-:W2:-:S13]  /*b8c30*/  LDL.LU R48, [R1+0x500] ;  /* 0x0005000001307983 */ /* 0x000e9a0000300800 */
[----:B------:R-:W-:Y:S04]  /*b8c40*/  STL.64 [R1+0xb40], R12 ;  /* 0x000b400c01007387 */ /* 0x000fe80000100a00 */
[----:B------:R-:W-:Y:S04]  /*b8c50*/  STL.64 [R1+0xb48], R14 ;  /* 0x000b480e01007387 */ /* 0x000fe80000100a00 */
[----:B------:R-:W2:Y:S04]  /*b8c60*/  LDL.LU R49, [R1+0x504] ;  /* 0x0005040001317983 */ /* 0x000ea80000300800 */
[----:B------:R-:W3:Y:S04]  /*b8c70*/  LDL.LU R50, [R1+0x508] ;  /* 0x0005080001327983 */ /* 0x000ee80000300800 */
[----:B------:R-:W3:Y:S01]  /*b8c80*/  LDL.LU R51, [R1+0x50c] ;  /* 0x00050c0001337983 */ /* 0x000ee20000300800 */
[----:B0-----:R-:W-:-:S03]  /*b8c90*/  IMAD R5, R60, 0x100, R61 ;  /* 0x000001003c057824 */ /* 0x001fc600078e023d */
        /* <DEDUP_REMOVED lines=15> */
[----:B-1----:R-:W2:Y:S04]  /*b8d90*/  LDL.LU R6, [R1+0x551c] ;  /* 0x00551c0001067983 */ /* 0x002ea80000300800 */
        /* <DEDUP_REMOVED lines=35> */
[----:B----4-:R-:W-:Y:S01]  /*b8fd0*/  HMMA.16816.F32 R36, R28, R8, R36 ;  /* 0x000000081c24723c */ /* 0x010fe20000001824 */
[----:B--2---:R-:W-:-:S02]  /*b8fe0*/  IMAD R6, R6, 0x100, R60 ;  /* 0x0000010006067824 */ /* 0x004fc400078e023c */
[----:B---3--:R-:W-:Y:S01]  /*b8ff0*/  IMAD R7, R7, 0x100, R61 ;  /* 0x0000010007077824 */ /* 0x008fe200078e023d */
[----:B------:R-:W2:Y:S04]  /*b9000*/  LDL.LU R60, [R1+0x69bc] ;  /* 0x0069bc00013c7983 */ /* 0x000ea80000300800 */
[----:B------:R-:W3:-:S15]  /*b9010*/  LDL.LU R61, [R1+0x69b8] ;  /* 0x0069b800013d7983 */ /* 0x000ede0000300800 */
[----:B------:R-:W-:Y:S04]  /*b9020*/  STL.64 [R1+0x1920], R36 ;  /* 0x0019202401007387 */ /* 0x000fe80000100a00 */
[----:B------:R0:W-:Y:S04]  /*b9030*/  STL.64 [R1+0x1928], R38 ;  /* 0x0019282601007387 */ /* 0x0001e80000100a00 */
[----:B0-----:R-:W4:Y:S01]  /*b9040*/  LDL.LU.64 R38, [R1+0x69b0] ;  /* 0x0069b00001267983 */ /* 0x001f220000300a00 */
[----:B------:R-:W-:Y:S03]  /*b9050*/  HMMA.16816.F32 R52, R28, R2, R52 ;  /* 0x000000021c34723c */ /* 0x000fe60000001834 */
[----:B------:R-:W2:-:S15]  /*b9060*/  LDL.LU.64 R36, [R1+0x69a8] ;  /* 0x0069a80001247983 */ /* 0x000e9e0000300a00 */
[----:B------:R-:W-:-:S05]  /*b9070*/  NOP ;  /* 0x0000000000007918 */ /* 0x000fca0000000000 */
[----:B------:R0:W-:Y:S04]  /*b9080*/  STL.64 [R1+0x1910], R52 ;  /* 0x0019103401007387 */ /* 0x0001e80000100a00 */
[----:B------:R1:W-:Y:S04]  /*b9090*/  STL.64 [R1+0x1918], R54 ;  /* 0x0019183601007387 */ /* 0x0003e80000100a00 */
[----:B0-----:R-:W3:Y:S04]  /*b90a0*/  LDL.LU R52, [R1+0x4c0] ;  /* 0x0004c00001347983 */ /* 0x001ee80000300800 */
[----:B------:R-:W3:Y:S04]  /*b90b0*/  LDL.LU R53, [R1+0x4c4] ;  /* 0x0004c40001357983 */ /* 0x000ee80000300800 */
[----:B-1----:R-:W3:Y:S04]  /*b90c0*/  LDL.LU R54, [R1+0x4c8] ;  /* 0x0004c80001367983 */ /* 0x002ee80000300800 */
[----:B------:R-:W3:Y:S01]  /*b90d0*/  LDL.LU R55, [R1+0x4cc] ;  /* 0x0004cc0001377983 */ /* 0x000ee20000300800 */
[----:B----4-:R-:W-:Y:S03]  /*b90e0*/  HMMA.16816.F32 R28, R28, R38, R40 ;  /* 0x000000261c1c723c */ /* 0x010fe60000001828 */
[----:B------:R-:W4:Y:S04]  /*b90f0*/  LDL.LU.64 R42, [R1+0x69a0] ;  /* 0x0069a000012a7983 */ /* 0x000f280000300a00 */
[----:B------:R-:W3:Y:S01]  /*b9100*/  LDL.LU.64 R40, [R1+0x6998] ;  /* 0x0069980001287983 */ /* 0x000ee20000300a00 */
[----:B------:R-:W-:-:S02]  /*b9110*/  F2FP.F16.E5M2.UNPACK_B R4, R4 ;  /* 0x00000004ff04723e */ /* 0x000fc400020004ff */
[----:B------:R-:W-:Y:S02]  /*b9120*/  F2FP.F16.E5M2.UNPACK_B R5, R5 ;  /* 0x00000005ff05723e */ /* 0x000fe400020004ff */
[----:B------:R-:W-:Y:S02]  /*b9130*/  F2FP.F16.E5M2.UNPACK_B R6, R6 ;  /* 0x00000006ff06723e */ /* 0x000fe400020004ff */
[----:B------:R-:W-:-:S07]  /*b9140*/  F2FP.F16.E5M2.UNPACK_B R7, R7 ;  /* 0x00000007ff07723e */ /* 0x000fce00020004ff */
[C---:B--2---:R-:W-:Y:S02]  /*b9150*/  HMMA.16816.F32 R32, R4.reuse, R36, R32 ;  /* 0x000000240420723c */ /* 0x044fe40000001820 */
        /* <DEDUP_REMOVED lines=11> */
[----:B------:R-:W3:Y:S04]  /*b9210*/  LDL.LU.64 R48, [R1+0x6988] ;  /* 0x0069880001307983 */ /* 0x000ee80000300a00 */
[----:B----4-:R-:W-:Y:S04]  /*b9220*/  STL.64 [R1+0x6930], R42 ;  /* 0x0069302a01007387 */ /* 0x010fe80000100a00 */
        /* <DEDUP_REMOVED lines=31> */
[C---:B------:R-:W-:Y:S06]  /*b9420*/  HMMA.16816.F32 R28, R4.reuse, R14, R28 ;  /* 0x0000000e041c723c */ /* 0x040fec000000181c */
[----:B---3--:R-:W-:-:S15]  /*b9430*/  HMMA.16816.F32 R40, R4, R22, R40 ;  /* 0x000000160428723c */ /* 0x008fde0000001828 */
[----:B------:R-:W-:-:S08]  /*b9440*/  NOP ;  /* 0x0000000000007918 */ /* 0x000fd00000000000 */
[----:B------:R-:W-:Y:S04]  /*b9450*/  STL.64 [R1+0x1170], R40 ;  /* 0x0011702801007387 */ /* 0x000fe80000100a00 */
[----:B------:R2:W-:Y:S02]  /*b9460*/  STL.64 [R1+0x1178], R42 ;  /* 0x0011782a01007387 */ /* 0x0005e40000100a00 */
[C---:B--2---:R-:W-:Y:S02]  /*b9470*/  HMMA.16816.F32 R40, R4.reuse, R20, R56 ;  /* 0x000000140428723c */ /* 0x044fe40000001838 */
[----:B------:R-:W-:Y:S04]  /*b9480*/  STL.64 [R1+0x6920], R22 ;  /* 0x0069201601007387 */ /* 0x000fe80000100a00 */
[----:B------:R4:W-:Y:S02]  /*b9490*/  STL.64 [R1+0x6918], R20 ;  /* 0x0069181401007387 */ /* 0x0009e40000100a00 */
[----:B----4-:R-:W-:-:S15]  /*b94a0*/  HMMA.16816.F32 R20, R4, R16, R44 ;  /* 0x000000100414723c */ /* 0x010fde000000182c */
[----:B------:R-:W-:Y:S04]  /*b94b0*/  STL.64 [R1+0x1160], R40 ;  /* 0x0011602801007387 */ /* 0x000fe80000100a00 */
[----:B------:R0:W-:Y:S02]  /*b94c0*/  STL.64 [R1+0x1168], R42 ;  /* 0x0011682a01007387 */ /* 0x0001e40000100a00 */
[----:B0-----:R-:W-:Y:S02]  /*b94d0*/  HMMA.16816.F32 R40, R4, R18, R48 ;  /* 0x000000120428723c */ /* 0x001fe40000001830 */
[----:B------:R-:W2:-:S15]  /*b94e0*/  LDL.LU R48, [R1+0x4b0] ;  /* 0x0004b00001307983 */ /* 0x000e9e0000300800 */
[----:B------:R-:W-:-:S06]  /*b94f0*/  NOP ;  /* 0x0000000000007918 */ /* 0x000fcc0000000000 */
[----:B------:R-:W-:Y:S04]  /*b9500*/  STL.64 [R1+0x1150], R40 ;  /* 0x0011502801007387 */ /* 0x000fe80000100a00 */
[----:B------:R-:W-:Y:S04]  /*b9510*/  STL.64 [R1+0x1158], R42 ;  /* 0x0011582a01007387 */ /* 0x000fe80000100a00 */
[----:B------:R0:W-:Y:S04]  /*b9520*/  STL.64 [R1+0x1140], R20 ;  /* 0x0011401401007387 */ /* 0x0001e80000100a00 */
[----:B------:R-:W-:Y:S04]  /*b9530*/  STL.64 [R1+0x1148], R22 ;  /* 0x0011481601007387 */ /* 0x000fe80000100a00 */
[----:B------:R-:W2:Y:S04]  /*b9540*/  LDL.LU R49, [R1+0x4b4] ;  /* 0x0004b40001317983 */ /* 0x000ea80000300800 */
        /* <DEDUP_REMOVED lines=12> */
[----:B0-----:R-:W4:Y:S01]  /*b9610*/  LDL.LU R20, [R1+0x470] ;  /* 0x0004700001147983 */ /* 0x001f220000300800 */
[----:B-1----:R-:W-:Y:S03]  /*b9620*/  HMMA.16816.F32 R16, R4, R12, R52 ;  /* 0x0000000c0410723c */ /* 0x002fe60000001834 */
[----:B------:R-:W-:Y:S04]  /*b9630*/  STL.64 [R1+0x1130], R28 ;  /* 0x0011301c01007387 */ /* 0x000fe80000100a00 */
[----:B------:R-:W-:-:S15]  /*b9640*/  STL.64 [R1+0x1138], R30 ;  /* 0x0011381e01007387 */ /* 0x000fde0000100a00 */
[----:B------:R-:W-:-:S01]  /*b9650*/  NOP ;  /* 0x0000000000007918 */ /* 0x000fc20000000000 */
[----:B------:R0:W-:Y:S04]  /*b9660*/  STL.64 [R1+0xb30], R16 ;  /* 0x000b301001007387 */ /* 0x0001e80000100a00 */
[----:B------:R1:W-:Y:S04]  /*b9670*/  STL.64 [R1+0xb38], R18 ;  /* 0x000b381201007387 */ /* 0x0003e80000100a00 */
        /* <DEDUP_REMOVED lines=22> */
[----:B---3--:R-:W-:-:S02]  /*b97e0*/  IMAD R28, R57, 0x100, R56 ;  /* 0x00000100391c7824 */ /* 0x008fc400078e0238 */
[----:B----4-:R-:W-:Y:S02]  /*b97f0*/  IMAD R30, R45, 0x100, R44 ;  /* 0x000001002d1e7824 */ /* 0x010fe400078e022c */
[----:B------:R-:W-:Y:S02]  /*b9800*/  IMAD R31, R47, 0x100, R46 ;  /* 0x000001002f1f7824 */ /* 0x000fe400078e022e */
[----:B------:R-:W-:-:S15]  /*b9810*/  IMAD R29, R59, 0x100, R58 ;  /* 0x000001003b1d7824 */ /* 0x000fde00078e023a */
[----:B------:R-:W-:-:S01]  /*b9820*/  NOP ;  /* 0x0000000000007918 */ /* 0x000fc20000000000 */
        /* <DEDUP_REMOVED lines=14> */
[----:B------:R-:W-:-:S15]  /*b9910*/  HMMA.16816.F32 R40, R4, R8, R40 ;  /* 0x000000080428723c */ /* 0x000fde0000001828 */
[----:B------:R-:W-:-:S08]  /*b9920*/  NOP ;  /* 0x0000000000007918 */ /* 0x000fd00000000000 */
[----:B------:R-:W-:Y:S04]  /*b9930*/  STL.64 [R1+0x1900], R40 ;  /* 0x0019002801007387 */ /* 0x000fe80000100a00 */
[----:B------:R0:W-:Y:S04]  /*b9940*/  STL.64 [R1+0x1908], R42 ;  /* 0x0019082a01007387 */ /* 0x0001e80000100a00 */
[----:B0-----:R-:W2:Y:S04]  /*b9950*/  LDL.LU.64 R42, [R1+0x6930] ;  /* 0x00693000012a7983 */ /* 0x001ea80000300a00 */
[----:B------:R-:W3:Y:S01]  /*b9960*/  LDL.LU.64 R40, [R1+0x6928] ;  /* 0x0069280001287983 */ /* 0x000ee20000300a00 */
[C---:B------:R-:W-:Y:S03]  /*b9970*/  HMMA.16816.F32 R12, R4.reuse, R2, R12 ;  /* 0x00000002040c723c */ /* 0x040fe6000000180c */
[----:B------:R-:W-:Y:S04]  /*b9980*/  STL.64 [R1+0x68e0], R10 ;  /* 0x0068e00a01007387 */ /* 0x000fe80000100a00 */
[----:B------:R0:W-:Y:S02]  /*b9990*/  STL.64 [R1+0x68d8], R8 ;  /* 0x0068d80801007387 */ /* 0x0001e40000100a00 */
[----:B0-----:R-:W-:Y:S01]  /*b99a0*/  HMMA.16816.F32 R8, R4, R38, R16 ;  /* 0x000000260408723c */ /* 0x001fe20000001810 */
[----:B------:R-:W-:-:S02]  /*b99b0*/  F2FP.F16.E5M2.UNPACK_B R28, R28 ;  /* 0x0000001cff1c723e */ /* 0x000fc400020004ff */
[----:B------:R-:W-:Y:S02]  /*b99c0*/  F2FP.F16.E5M2.UNPACK_B R29, R29 ;  /* 0x0000001dff1d723e */ /* 0x000fe400020004ff */
[----:B------:R-:W-:Y:S02]  /*b99d0*/  F2FP.F16.E5M2.UNPACK_B R30, R30 ;  /* 0x0000001eff1e723e */ /* 0x000fe400020004ff */
[----:B------:R-:W-:-:S07]  /*b99e0*/  F2FP.F16.E5M2.UNPACK_B R31, R31 ;  /* 0x0000001fff1f723e */ /* 0x000fce00020004ff */
[----:B------:R-:W-:Y:S04]  /*b99f0*/  STL.64 [R1+0x18f0], R12 ;  /* 0x0018f00c01007387 */ /* 0x000fe80000100a00 */
[----:B------:R-:W-:Y:S04]  /*b9a00*/  STL.64 [R1+0x18f8], R14 ;  /* 0x0018f80e01007387 */ /* 0x000fe80000100a00 */
[----:B--2---:R-:W-:Y:S01]  /*b9a10*/  STL.64 [R1+0x68f0], R42 ;  /* 0x0068f02a01007387 */ /* 0x004fe20000100a00 */
[C---:B---3--:R-:W-:Y:S03]  /*b9a20*/  HMMA.16816.F32 R4, R28.reuse, R40, R20 ;  /* 0x000000281c04723c */ /* 0x048fe60000001814 */
[----:B------:R-:W-:Y:S04]  /*b9a30*/  STL.64 [R1+0x1120], R8 ;  /* 0x0011200801007387 */ /* 0x000fe80000100a00 */
[----:B------:R0:W-:Y:S02]  /*b9a40*/  STL.64 [R1+0x1128], R10 ;  /* 0x0011280a01007387 */ /* 0x0001e40000100a00 */
[----:B0-----:R-:W-:Y:S02]  /*b9a50*/  HMMA.16816.F32 R8, R28, R36, R52 ;  /* 0x000000241c08723c */ /* 0x001fe40000001834 */
[----:B------:R-:W-:-:S12]  /*b9a60*/  STL.64 [R1+0x68e8], R40 ;  /* 0x0068e82801007387 */ /* 0x000fd80000100a00 */
[----:B------:R0:W-:Y:S04]  /*b9a70*/  STL.64 [R1+0x1110], R4 ;  /* 0x0011100401007387 */ /* 0x0001e80000100a00 */
[----:B------:R1:W-:Y:S04]  /*b9a80*/  STL.64 [R1+0x1118], R6 ;  /* 0x0011180601007387 */ /* 0x0003e80000100a00 */
[----:B0-----:R-:W2:Y:S04]  /*b9a90*/  LDL.LU R4, [R1+0x400] ;  /* 0x0004000001047983 */ /* 0x001ea80000300800 */
[----:B------:R-:W-:Y:S04]  /*b9aa0*/  STL.64 [R1+0x1100], R8 ;  /* 0x0011000801007387 */ /* 0x000fe80000100a00 */
[----:B------:R0:W-:Y:S04]  /*b9ab0*/  STL.64 [R1+0x1108], R10 ;  /* 0x0011080a01007387 */ /* 0x0001e80000100a00 */
[----:B------:R-:W2:Y:S04]  /*b9ac0*/  LDL.LU R5, [R1+0x404] ;  /* 0x0004040001057983 */ /* 0x000ea80000300800 */
[----:B-1----:R-:W2:Y:S04]  /*b9ad0*/  LDL.LU R6, [R1+0x408] ;  /* 0x0004080001067983 */ /* 0x002ea80000300800 */
[----:B------:R-:W2:Y:S04]  /*b9ae0*/  LDL.LU R7, [R1+0x40c] ;  /* 0x00040c0001077983 */ /* 0x000ea80000300800 */
[----:B------:R-:W3:Y:S04]  /*b9af0*/  LDL.LU R20, [R1+0x420] ;  /* 0x0004200001147983 */ /* 0x000ee80000300800 */
[----:B------:R-:W3:Y:S04]  /*b9b00*/  LDL.LU R21, [R1+0x424] ;  /* 0x0004240001157983 */ /* 0x000ee80000300800 */
[----:B------:R-:W3:Y:S04]  /*b9b10*/  LDL.LU R22, [R1+0x428] ;  /* 0x0004280001167983 */ /* 0x000ee80000300800 */
[----:B------:R-:W3:Y:S01]  /*b9b20*/  LDL.LU R23, [R1+0x42c] ;  /* 0x00042c0001177983 */ /* 0x000ee20000300800 */
[C---:B------:R-:W-:Y:S06]  /*b9b30*/  HMMA.16816.F32 R12, R28.reuse, R34, R56 ;  /* 0x000000221c0c723c */ /* 0x040fec0000001838 */
[C---:B----4-:R-:W-:Y:S06]  /*b9b40*/  HMMA.16816.F32 R40, R28.reuse, R32, R48 ;  /* 0x000000201c28723c */ /* 0x050fec0000001830 */
[C---:B0-----:R-:W-:Y:S01]  /*b9b50*/  HMMA.16816.F32 R8, R28.reuse, R26, R44 ;  /* 0x0000001a1c08723c */ /* 0x041fe2000000182c */
        /* <DEDUP_REMOVED lines=8> */
[----:B------:R0:W-:Y:S04]  /*b9be0*/  STL.64 [R1+0x10f0], R12 ;  /* 0x0010f00c01007387 */ /* 0x0001e80000100a00 */
[----:B------:R1:W-:Y:S04]  /*b9bf0*/  STL.64 [R1+0x10f8], R14 ;  /* 0x0010f80e01007387 */ /* 0x0003e80000100a00 */
[----:B0-----:R-:W2:Y:S04]  /*b9c00*/  LDL.LU R12, [R1+0x3c0] ;  /* 0x0003c000010c7983 */ /* 0x001ea80000300800 */
[----:B------:R-:W-:Y:S04]  /*b9c10*/  STL.64 [R1+0x10e0], R40 ;  /* 0x0010e02801007387 */ /* 0x000fe80000100a00 */
[----:B------:R-:W-:Y:S04]  /*b9c20*/  STL.64 [R1+0x10e8], R42 ;  /* 0x0010e82a01007387 */ /* 0x000fe80000100a00 */
[----:B------:R0:W-:Y:S04]  /*b9c30*/  STL.64 [R1+0x10d0], R8 ;  /* 0x0010d00801007387 */ /* 0x0001e80000100a00 */
[----:B------:R0:W-:Y:S04]  /*b9c40*/  STL.64 [R1+0x10d8], R10 ;  /* 0x0010d80a01007387 */ /* 0x0001e80000100a00 */
[----:B------:R-:W2:Y:S04]  /*b9c50*/  LDL.LU R13, [R1+0x3c4] ;  /* 0x0003c400010d7983 */ /* 0x000ea80000300800 */
[----:B-1----:R-:W2:Y:S04]  /*b9c60*/  LDL.LU R14, [R1+0x3c8] ;  /* 0x0003c800010e7983 */ /* 0x002ea80000300800 */
        /* <DEDUP_REMOVED lines=36> */
[----:B------:R3:W-:Y:S04]  /*b9eb0*/  STL.64 [R1+0x10a8], R6 ;  /* 0x0010a80601007387 */ /* 0x0007e80000100a00 */
[----:B0-----:R-:W2:Y:S01]  /*b9ec0*/  LDL.LU R20, [R1+0x360] ;  /* 0x0003600001147983 */ /* 0x001ea20000300800 */
[C---:B---3--:R-:W-:Y:S06]  /*b9ed0*/  HMMA.16816.F32 R4, R28.reuse, R18, R52 ;  /* 0x000000121c04723c */ /* 0x048fec0000001834 */
[----:B----4-:R-:W-:-:S15]  /*b9ee0*/  HMMA.16816.F32 R12, R28, R16, R12 ;  /* 0x000000101c0c723c */ /* 0x010fde000000180c */
[----:B------:R-:W-:-:S02]  /*b9ef0*/  NOP ;  /* 0x0000000000007918 */ /* 0x000fc40000000000 */
[----:B------:R-:W-:Y:S04]  /*b9f00*/  STL.64 [R1+0x1090], R4 ;  /* 0x0010900401007387 */ /* 0x000fe80000100a00 */
[----:B------:R0:W-:Y:S04]  /*b9f10*/  STL.64 [R1+0x1098], R6 ;  /* 0x0010980601007387 */ /* 0x0001e80000100a00 */
[----:B------:R-:W2:Y:S04]  /*b9f20*/  LDL.LU R21, [R1+0x364] ;  /* 0x0003640001157983 */ /* 0x000ea80000300800 */
[----:B------:R-:W2:Y:S04]  /*b9f30*/  LDL.LU R22, [R1+0x368] ;  /* 0x0003680001167983 */ /* 0x000ea80000300800 */
[----:B------:R-:W2:Y:S04]  /*b9f40*/  LDL.LU R23, [R1+0x36c] ;  /* 0x00036c0001177983 */ /* 0x000ea80000300800 */
[----:B0-----:R-:W3:Y:S04]  /*b9f50*/  LDL.LU R7, [R1+0x5564] ;  /* 0x0055640001077983 */ /* 0x001ee80000300800 */
[----:B------:R-:W4:Y:S04]  /*b9f60*/  LDL.LU R52, [R1+0x350] ;  /* 0x0003500001347983 */ /* 0x000f280000300800 */
        /* <DEDUP_REMOVED lines=25> */
[----:B0-----:R-:W3:Y:S01]  /*ba100*/  LDL.LU R15, [R1+0x5568] ;  /* 0x00556800010f7983 */ /* 0x001ee20000300800 */
[----:B------:R-:W-:-:S03]  /*ba110*/  IMAD R4, R59, 0x100, R58 ;  /* 0x000001003b047824 */ /* 0x000fc600078e023a */
[----:B------:R2:W-:Y:S01]  /*ba120*/  STL.64 [R1+0x68c8], R12 ;  /* 0x0068c80c01007387 */ /* 0x0005e20000100a00 */
[----:B------:R-:W-:Y:S02]  /*ba130*/  IMAD R5, R45, 0x100, R44 ;  /* 0x000001002d057824 */ /* 0x000fe400078e022c */
[----:B------:R-:W-:Y:S01]  /*ba140*/  IMAD R6, R47, 0x100, R46 ;  /* 0x000001002f067824 */ /* 0x000fe200078e022e */
[----:B----4-:R-:W-:Y:S01]  /*ba150*/  HMMA.16816.F32 R56, R28, R10, R48 ;  /* 0x0000000a1c38723c */ /* 0x010fe20000001830 */
[----:B------:R-:W4:Y:S01]  /*ba160*/  LDL.LU R48, [R1+0x330] ;  /* 0x0003300001307983 */ /* 0x000f220000300800 */
[----:B---3--:R-:W-:-:S04]  /*ba170*/  IMAD R7, R7, 0x100, R15 ;  /* 0x0000010007077824 */ /* 0x008fc800078e020f */
[----:B--2---:R-:W-:-:S15]  /*ba180*/  HMMA.16816.F32 R12, R28, R8, R16 ;  /* 0x000000081c0c723c */ /* 0x004fde0000001810 */
[----:B------:R-:W-:-:S02]  /*ba190*/  NOP ;  /* 0x0000000000007918 */ /* 0x000fc40000000000 */
[----:B------:R0:W-:Y:S04]  /*ba1a0*/  STL.64 [R1+0xcc0], R56 ;  /* 0x000cc03801007387 */ /* 0x0001e80000100a00 */
[----:B------:R1:W-:Y:S04]  /*ba1b0*/  STL.64 [R1+0xcc8], R58 ;  /* 0x000cc83a01007387 */ /* 0x0003e80000100a00 */
        /* <DEDUP_REMOVED lines=10> */
[----:B------:R-:W3:Y:S01]  /*ba260*/  LDL.LU R47, [R1+0x32c] ;  /* 0x00032c00012f7983 */ /* 0x000ee20000300800 */
[C---:B------:R-:W-:Y:S03]  /*ba270*/  HMMA.16816.F32 R16, R28.reuse, R2, R20 ;  /* 0x000000021c10723c */ /* 0x040fe60000001814 */
[----:B------:R-:W-:Y:S04]  /*ba280*/  STL.64 [R1+0x18e0], R12 ;  /* 0x0018e00c01007387 */ /* 0x000fe80000100a00 */
[----:B------:R0:W-:Y:S02]  /*ba290*/  STL.64 [R1+0x18e8], R14 ;  /* 0x0018e80e01007387 */ /* 0x0001e40000100a00 */
[----:B0-----:R-:W-:Y:S02]  /*ba2a0*/  HMMA.16816.F32 R12, R28, R38, R52 ;  /* 0x000000261c0c723c */ /* 0x001fe40000001834 */
[----:B------:R-:W3:-:S12]  /*ba2b0*/  LDL.LU R52, [R1+0x310] ;  /* 0x0003100001347983 */ /* 0x000ed80000300800 */
[----:B------:R-:W-:Y:S04]  /*ba2c0*/  STL.64 [R1+0x18d0], R16 ;  /* 0x0018d01001007387 */ /* 0x000fe80000100a00 */
[----:B------:R-:W-:Y:S05]  /*ba2d0*/  STL.64 [R1+0x18d8], R18 ;  /* 0x0018d81201007387 */ /* 0x000fea0000100a00 */
[----:B------:R0:W-:Y:S04]  /*ba2e0*/  STL.64 [R1+0xd00], R12 ;  /* 0x000d000c01007387 */ /* 0x0001e80000100a00 */
[----:B------:R1:W-:Y:S04]  /*ba2f0*/  STL.64 [R1+0xd08], R14 ;  /* 0x000d080e01007387 */ /* 0x0003e80000100a00 */
        /* <DEDUP_REMOVED lines=10> */
[----:B------:R-:W3:Y:S01]  /*ba3a0*/  LDL.LU R15, [R1+0x30c] ;  /* 0x00030c00010f7983 */ /* 0x000ee20000300800 */
        /* <DEDUP_REMOVED lines=14> */
[----:B---3--:R-:W-:-:S15]  /*ba490*/  HMMA.16816.F32 R44, R4, R34, R44 ;  /* 0x00000022042c723c */ /* 0x008fde000000182c */
[----:B------:R-:W-:-:S02]  /*ba4a0*/  NOP ;  /* 0x0000000000007918 */ /* 0x000fc40000000000 */
[----:B------:R0:W-:Y:S04]  /*ba4b0*/  STL.64 [R1+0xce0], R56 ;  /* 0x000ce03801007387 */ /* 0x0001e80000100a00 */
[----:B------:R1:W-:Y:S04]  /*ba4c0*/  STL.64 [R1+0xce8], R58 ;  /* 0x000ce83a01007387 */ /* 0x0003e80000100a00 */
[----:B0-----:R-:W2:Y:S04]  /*ba4d0*/  LDL.LU R56, [R1+0x2d0] ;  /* 0x0002d00001387983 */ /* 0x001ea80000300800 */
[----:B------:R0:W-:Y:S04]  /*ba4e0*/  STL.64 [R1+0xcb0], R48 ;  /* 0x000cb03001007387 */ /* 0x0001e80000100a00 */
[----:B------:R3:W-:Y:S04]  /*ba4f0*/  STL.64 [R1+0xcb8], R50 ;  /* 0x000cb83201007387 */ /* 0x0007e80000100a00 */
[----:B------:R4:W-:Y:S01]  /*ba500*/  STL.64 [R1+0xb10], R44 ;  /* 0x000b102c01007387 */ /* 0x0009e20000100a00 */
[C---:B------:R-:W-:Y:S03]  /*ba510*/  HMMA.16816.F32 R52, R4.reuse, R32, R52 ;  /* 0x000000200434723c */ /* 0x040fe60000001834 */
        /* <DEDUP_REMOVED lines=8> */
[----:B----4-:R-:W4:Y:S04]  /*ba5a0*/  LDL.LU R44, [R1+0xe0] ;  /* 0x0000e000012c7983 */ /* 0x010f280000300800 */
[----:B------:R-:W4:Y:S01]  /*ba5b0*/  LDL.LU R45, [R1+0xe4] ;  /* 0x0000e400012d7983 */ /* 0x000f220000300800 */
[C---:B------:R-:W-:Y:S03]  /*ba5c0*/  HMMA.16816.F32 R12, R4.reuse, R26, R12 ;  /* 0x0000001a040c723c */ /* 0x040fe6000000180c */
[----:B------:R-:W4:Y:S04]  /*ba5d0*/  LDL.LU R46, [R1+0xe8] ;  /* 0x0000e800012e7983 */ /* 0x000f280000300800 */
[----:B------:R-:W4:Y:S04]  /*ba5e0*/  LDL.LU R47, [R1+0xec] ;  /* 0x0000ec00012f7983 */ /* 0x000f280000300800 */
[----:B------:R-:W4:Y:S04]  /*ba5f0*/  LDL.LU R34, [R1+0x5580] ;  /* 0x0055800001227983 */ /* 0x000f280000300800 */
[----:B------:R-:W4:Y:S04]  /*ba600*/  LDL.LU R35, [R1+0x5588] ;  /* 0x0055880001237983 */ /* 0x000f280000300800 */
[----:B------:R0:W-:Y:S04]  /*ba610*/  STL.64 [R1+0x1070], R52 ;  /* 0x0010703401007387 */ /* 0x0001e80000100a00 */
[----:B------:R1:W-:Y:S01]  /*ba620*/  STL.64 [R1+0x1078], R54 ;  /* 0x0010783601007387 */ /* 0x0003e20000100a00 */
[----:B------:R-:W-:Y:S03]  /*ba630*/  HMMA.16816.F32 R24, R4, R24, R20 ;  /* 0x000000180418723c */ /* 0x000fe60000001814 */
[----:B0-----:R-:W3:Y:S04]  /*ba640*/  LDL.LU R52, [R1+0xb0] ;  /* 0x0000b00001347983 */ /* 0x001ee80000300800 */
[----:B------:R-:W3:Y:S04]  /*ba650*/  LDL.LU R53, [R1+0xb4] ;  /* 0x0000b40001357983 */ /* 0x000ee80000300800 */
[----:B-1----:R-:W3:Y:S04]  /*ba660*/  LDL.LU R54, [R1+0xb8] ;  /* 0x0000b80001367983 */ /* 0x002ee80000300800 */
[----:B------:R-:W3:Y:S04]  /*ba670*/  LDL.LU R55, [R1+0xbc] ;  /* 0x0000bc0001377983 */ /* 0x000ee80000300800 */
[----:B------:R-:W4:Y:S04]  /*ba680*/  LDL.LU R32, [R1+0x5570] ;  /* 0x0055700001207983 */ /* 0x000f280000300800 */
[----:B------:R-:W4:Y:S04]  /*ba690*/  LDL.LU R33, [R1+0x5578] ;  /* 0x0055780001217983 */ /* 0x000f280000300800 */
[----:B------:R-:W-:Y:S04]  /*ba6a0*/  STL.64 [R1+0x1060], R12 ;  /* 0x0010600c01007387 */ /* 0x000fe80000100a00 */
[----:B------:R0:W-:Y:S04]  /*ba6b0*/  STL.64 [R1+0x1068], R14 ;  /* 0x0010680e01007387 */ /* 0x0001e80000100a00 */
[----:B0-----:R-:W3:Y:S04]  /*ba6c0*/  LDL.LU.64 R14, [R1+0x68d0] ;  /* 0x0068d000010e7983 */ /* 0x001ee80000300a00 */
[----:B------:R-:W4:Y:S04]  /*ba6d0*/  LDL.LU.64 R12, [R1+0x68c8] ;  /* 0x0068c800010c7983 */ /* 0x000f280000300a00 */
[----:B------:R-:W2:Y:S04]  /*ba6e0*/  LDL.LU.64 R22, [R1+0x68c0] ;  /* 0x0068c00001167983 */ /* 0x000ea80000300a00 */
[----:B------:R-:W3:Y:S04]  /*ba6f0*/  LDL.LU.64 R20, [R1+0x68b8] ;  /* 0x0068b80001147983 */ /* 0x000ee80000300a00 */
[----:B------:R0:W-:Y:S04]  /*ba700*/  STL.64 [R1+0x1050], R24 ;  /* 0x0010501801007387 */ /* 0x0001e80000100a00 */
[----:B------:R1:W-:Y:S01]  /*ba710*/  STL.64 [R1+0x1058], R26 ;  /* 0x0010581a01007387 */ /* 0x0003e20000100a00 */
[----:B0-----:R-:W-:-:S02]  /*ba720*/  IMAD.MOV.U32 R24, RZ, RZ, R43 ;  /* 0x000000ffff187224 */ /* 0x001fc400078e002b */
[----:B-1----:R-:W-:Y:S01]  /*ba730*/  IMAD.MOV.U32 R26, RZ, RZ, R60 ;  /* 0x000000ffff1a7224 */ /* 0x002fe200078e003c */
[----:B------:R-:W4:Y:S01]  /*ba740*/  LDL.LU R43, [R1+0x68b0] ;  /* 0x0068b000012b7983 */ /* 0x000f220000300800 */
[----:B------:R-:W-:Y:S02]  /*ba750*/  IMAD.MOV.U32 R27, RZ, RZ, R0 ;  /* 0x000000ffff1b7224 */ /* 0x000fe400078e0000 */
[----:B------:R-:W-:Y:S01]  /*ba760*/  IMAD.MOV.U32 R25, RZ, RZ, R61 ;  /* 0x000000ffff197224 */ /* 0x000fe200078e003d */
[----:B--2---:R-:W-:-:S15]  /*ba770*/  HMMA.16816.F32 R16, R4, R22, R16 ;  /* 0x000000160410723c */ /* 0x004fde0000001810 */
[----:B------:R-:W-:-:S08]  /*ba780*/  NOP ;  /* 0x0000000000007918 */ /* 0x000fd00000000000 */
[----:B------:R0:W-:Y:S01]  /*ba790*/  STL [R1+0x1040], R16 ;  /* 0x0010401001007387 */ /* 0x0001e20000100800 */
[----:B------:R-:W-:Y:S02]  /*ba7a0*/  IMAD.MOV.U32 R60, RZ, RZ, R18 ;  /* 0x000000ffff3c7224 */ /* 0x000fe400078e0012 */
[----:B------:R-:W-:Y:S02]  /*ba7b0*/  IMAD.MOV.U32 R0, RZ, RZ, R19 ;  /* 0x000000ffff007224 */ /* 0x000fe400078e0013 */
[----:B------:R-:W2:Y:S01]  /*ba7c0*/  LDL.LU.64 R18, [R1+0x68a8] ;  /* 0x0068a80001127983 */ /* 0x000ea20000300a00 */
[----:B------:R-:W-:-:S03]  /*ba7d0*/  IMAD.MOV.U32 R61, RZ, RZ, R17 ;  /* 0x000000ffff3d7224 */ /* 0x000fc600078e0011 */
[----:B0-----:R-:W4:Y:S01]  /*ba7e0*/  LDL.LU.64 R16, [R1+0x68a0] ;  /* 0x0068a00001107983 */ /* 0x001f220000300a00 */
[C---:B---3--:R-:W-:Y:S03]  /*ba7f0*/  HMMA.16816.F32 R20, R4.reuse, R20, R56 ;  /* 0x000000140414723c */ /* 0x048fe60000001838 */
[----:B------:R-:W3:Y:S04]  /*ba800*/  LDL R40, [R1+0x1a78] ;  /* 0x001a780001287983 */ /* 0x000ee80000100800 */
[----:B------:R-:W3:Y:S04]  /*ba810*/  LDL R41, [R1+0x1a7c] ;  /* 0x001a7c0001297983 */ /* 0x000ee80000100800 */
[----:B------:R-:W-:Y:S04]  /*ba820*/  STL [R1+0x61a8], R0 ;  /* 0x0061a80001007387 */ /* 0x000fe80000100800 */
[----:B------:R-:W-:Y:S04]  /*ba830*/  STL [R1+0x6194], R60 ;  /* 0x0061943c01007387 */ /* 0x000fe80000100800 */
[----:B------:R-:W-:Y:S04]  /*ba840*/  STL [R1+0x6190], R61 ;  /* 0x0061903d01007387 */ /* 0x000fe80000100800 */
[----:B------:R-:W3:Y:S04]  /*ba850*/  LDL.LU.64 R58, [R1+0x6898] ;  /* 0x00689800013a7983 */ /* 0x000ee80000300a00 */
[----:B------:R-:W3:Y:S04]  /*ba860*/  LDL.LU.64 R56, [R1+0x6890] ;  /* 0x0068900001387983 */ /* 0x000ee80000300a00 */
[----:B------:R0:W-:Y:S04]  /*ba870*/  STL.64 [R1+0x1030], R20 ;  /* 0x0010301401007387 */ /* 0x0001e80000100a00 */
[----:B------:R1:W-:Y:S04]  /*ba880*/  STL.64 [R1+0x1038], R22 ;  /* 0x0010381601007387 */ /* 0x0003e80000100a00 */
[----:B0-----:R-:W3:Y:S04]  /*ba890*/  LDL.LU R20, [R1+0x50] ;  /* 0x0000500001147983 */ /* 0x001ee80000300800 */
[----:B------:R-:W3:Y:S04]  /*ba8a0*/  LDL.LU R21, [R1+0x54] ;  /* 0x0000540001157983 */ /* 0x000ee80000300800 */
[----:B-1----:R-:W3:Y:S04]  /*ba8b0*/  LDL.LU R22, [R1+0x58] ;  /* 0x0000580001167983 */ /* 0x002ee80000300800 */
[----:B------:R-:W3:Y:S01]  /*ba8c0*/  LDL.LU R23, [R1+0x5c] ;  /* 0x00005c0001177983 */ /* 0x000ee20000300800 */
[C---:B------:R-:W-:Y:S06]  /*ba8d0*/  HMMA.16816.F32 R52, R4.reuse, R14, R52 ;  /* 0x0000000e0434723c */ /* 0x040fec0000001834 */
[C---:B--2---:R-:W-:Y:S06]  /*ba8e0*/  HMMA.16816.F32 R48, R4.reuse, R18, R48 ;  /* 0x000000120430723c */ /* 0x044fec0000001830 */
[----:B----4-:R-:W-:-:S15]  /*ba8f0*/  HMMA.16816.F32 R16, R4, R16, R44 ;  /* 0x000000100410723c */ /* 0x010fde000000182c */
[----:B------:R-:W-:-:S02]  /*ba900*/  NOP ;  /* 0x0000000000007918 */ /* 0x000fc40000000000 */
[----:B------:R-:W-:Y:S04]  /*ba910*/  STL.64 [R1+0x1020], R48 ;  /* 0x0010203001007387 */ /* 0x000fe80000100a00 */
[----:B------:R0:W-:Y:S04]  /*ba920*/  STL.64 [R1+0x1028], R50 ;  /* 0x0010283201007387 */ /* 0x0001e80000100a00 */
[----:B0-----:R-:W2:Y:S04]  /*ba930*/  LDL.LU.64 R50, [R1+0x6888] ;  /* 0x0068880001327983 */ /* 0x001ea80000300a00 */
[----:B------:R-:W2:Y:S04]  /*ba940*/  LDL.LU.64 R48, [R1+0x6880] ;  /* 0x0068800001307983 */ /* 0x000ea80000300a00 */
[----:B------:R-:W4:Y:S04]  /*ba950*/  LDL R36, [R1+0x1a88] ;  /* 0x001a880001247983 */ /* 0x000f280000100800 */
[----:B------:R-:W4:Y:S04]  /*ba960*/  LDL R37, [R1+0x1a8c] ;  /* 0x001a8c0001257983 */ /* 0x000f280000100800 */
[----:B------:R-:W2:Y:S04]  /*ba970*/  LDL.LU.64 R46, [R1+0x6878] ;  /* 0x00687800012e7983 */ /* 0x000ea80000300a00 */
[----:B------:R-:W2:Y:S04]  /*ba980*/  LDL.LU.64 R44, [R1+0x6870] ;  /* 0x00687000012c7983 */ /* 0x000ea80000300a00 */
[----:B------:R0:W-:Y:S04]  /*ba990*/  STL.64 [R1+0x1010], R16 ;  /* 0x0010101001007387 */ /* 0x0001e80000100a00 */
[----:B------:R-:W-:Y:S04]  /*ba9a0*/  STL.64 [R1+0x1018], R18 ;  /* 0x0010181201007387 */ /* 0x000fe80000100a00 */
[----:B0-----:R-:W4:Y:S04]  /*ba9b0*/  LDL.LU R16, [R1+0x80] ;  /* 0x0000800001107983 */ /* 0x001f280000300800 */
[----:B------:R-:W4:Y:S04]  /*ba9c0*/  LDL.LU R17, [R1+0x84] ;  /* 0x0000840001117983 */ /* 0x000f280000300800 */
[----:B------:R-:W-:Y:S04]  /*ba9d0*/  STL.64 [R1+0x1000], R52 ;  /* 0x0010003401007387 */ /* 0x000fe80000100a00 */
[----:B------:R0:W-:Y:S04]  /*ba9e0*/  STL.64 [R1+0x1008], R54 ;  /* 0x0010083601007387 */ /* 0x0001e80000100a00 */
[----:B0-----:R-:W2:Y:S04]  /*ba9f0*/  LDL.LU.64 R54, [R1+0x6868] ;  /* 0x0068680001367983 */ /* 0x001ea80000300a00 */
[----:B------:R-:W2:Y:S01]  /*baa00*/  LDL.LU.64 R52, [R1+0x6860] ;  /* 0x0068600001347983 */ /* 0x000ea20000300a00 */
[----:B------:R-:W-:-:S02]  /*baa10*/  IMAD.MOV.U32 R18, RZ, RZ, R43 ;  /* 0x000000ffff127224 */ /* 0x000fc400078e002b */
[----:B------:R-:W-:Y:S02]  /*baa20*/  IMAD.MOV.U32 R19, RZ, RZ, R42 ;  /* 0x000000ffff137224 */ /* 0x000fe400078e002a */
[----:B------:R-:W-:Y:S02]  /*baa30*/  IMAD R28, R28, 0x100, R32 ;  /* 0x000001001c1c7824 */ /* 0x000fe400078e0220 */
[----:B------:R-:W-:Y:S02]  /*baa40*/  IMAD R29, R29, 0x100, R33 ;  /* 0x000001001d1d7824 */ /* 0x000fe400078e0221 */
[----:B------:R-:W-:Y:S02]  /*baa50*/  IMAD R30, R30, 0x100, R34 ;  /* 0x000001001e1e7824 */ /* 0x000fe400078e0222 */
[----:B------:R-:W-:Y:S01]  /*baa60*/  IMAD R31, R31, 0x100, R35 ;  /* 0x000001001f1f7824 */ /* 0x000fe200078e0223 */
[----:B---3--:R-:W-:Y:S02]  /*baa70*/  F2FP.F16.E5M2.UNPACK_B R40, R40 ;  /* 0x00000028ff28723e */ /* 0x008fe400020004ff */
[----:B------:R-:W-:-:S02]  /*baa80*/  F2FP.F16.E5M2.UNPACK_B R28, R28 ;  /* 0x0000001cff1c723e */ /* 0x000fc400020004ff */
[----:B------:R-:W-:Y:S02]  /*baa90*/  F2FP.F16.E5M2.UNPACK_B R29, R29 ;  /* 0x0000001dff1d723e */ /* 0x000fe400020004ff */
[----:B------:R-:W-:Y:S02]  /*baaa0*/  F2FP.F16.E5M2.UNPACK_B R30, R30 ;  /* 0x0000001eff1e723e */ /* 0x000fe400020004ff */
[----:B------:R-:W-:Y:S02]  /*baab0*/  F2FP.F16.E5M2.UNPACK_B R31, R31 ;  /* 0x0000001fff1f723e */ /* 0x000fe400020004ff */
[----:B------:R-:W-:Y:S01]  /*baac0*/  F2FP.F16.E5M2.UNPACK_B R41, R41 ;  /* 0x00000029ff29723e */ /* 0x000fe200020004ff */
[C---:B----4-:R-:W-:Y:S06]  /*baad0*/  HMMA.16816.F32 R12, R4.reuse, R12, R16 ;  /* 0x0000000c040c723c */ /* 0x050fec0000001810 */
[C---:B------:R-:W-:Y:S06]  /*baae0*/  HMMA.16816.F32 R16, R4.reuse, R10, R20 ;  /* 0x0000000a0410723c */ /* 0x040fec0000001814 */
[C---:B--2---:R-:W-:Y:S11]  /*baaf0*/  HMMA.16816.F32 R44, R4.reuse, R38, R44 ;  /* 0x00000026042c723c */ /* 0x044ff6000000182c */
[----:B------:R-:W-:Y:S04]  /*bab00*/  STL.64 [R1+0xfd0], R12 ;  /* 0x000fd00c01007387 */ /* 0x000fe80000100a00 */
[----:B------:R0:W-:Y:S02]  /*bab10*/  STL.64 [R1+0xfd8], R14 ;  /* 0x000fd80e01007387 */ /* 0x0001e40000100a00 */
[C---:B0-----:R-:W-:Y:S06]  /*bab20*/  HMMA.16816.F32 R12, R4.reuse, R8, R24 ;  /* 0x00000008040c723c */ /* 0x041fec0000001818 */
[----:B------:R-:W-:Y:S06]  /*bab30*/  HMMA.16816.F32 R8, R4, R2, R52 ;  /* 0x000000020408723c */ /* 0x000fec0000001834 */
[----:B------:R-:W-:Y:S01]  /*bab40*/  HMMA.16816.F32 R4, R28, R40, R48 ;  /* 0x000000281c04723c */ /* 0x000fe20000001830 */
[----:B------:R-:W-:Y:S04]  /*bab50*/  STL.64 [R1+0xfc0], R16 ;  /* 0x000fc01001007387 */ /* 0x000fe80000100a00 */
[----:B------:R-:W-:-:S13]  /*bab60*/  STL.64 [R1+0xfc8], R18 ;  /* 0x000fc81201007387 */ /* 0x000fda0000100a00 */
[----:B------:R-:W-:Y:S02]  /*bab70*/  IMAD.MOV.U32 R55, RZ, RZ, R8 ;  /* 0x000000ffff377224 */ /* 0x000fe400078e0008 */
[----:B------:R-:W-:Y:S02]  /*bab80*/  IMAD.MOV.U32 R54, RZ, RZ, R9 ;  /* 0x000000ffff367224 */ /* 0x000fe400078e0009 */
[----:B------:R-:W-:Y:S02]  /*bab90*/  IMAD.MOV.U32 R53, RZ, RZ, R10 ;  /* 0x000000ffff357224 */ /* 0x000fe400078e000a */
[----:B------:R-:W-:Y:S01]  /*baba0*/  IMAD.MOV.U32 R52, RZ, RZ, R11 ;  /* 0x000000ffff347224 */ /* 0x000fe200078e000b */
[----:B------:R-:W-:Y:S04]  /*babb0*/  STL.64 [R1+0xf90], R12 ;  /* 0x000f900c01007387 */ /* 0x000fe80000100a00 */
[----:B------:R-:W-:Y:S04]  /*babc0*/  STL.64 [R1+0x6108], R54 ;  /* 0x0061083601007387 */ /* 0x000fe80000100a00 */
[----:B------:R-:W-:Y:S04]  /*babd0*/  STL.64 [R1+0x6100], R52 ;  /* 0x0061003401007387 */ /* 0x000fe80000100a00 */
[----:B------:R0:W-:Y:S04]  /*babe0*/  STL [R1+0x60fc], R44 ;  /* 0x0060fc2c01007387 */ /* 0x0001e80000100800 */
[----:B------:R1:W-:Y:S04]  /*babf0*/  STL [R1+0x60f8], R45 ;  /* 0x0060f82d01007387 */ /* 0x0003e80000100800 */
[----:B------:R2:W-:Y:S04]  /*bac00*/  STL [R1+0x60f4], R46 ;  /* 0x0060f42e01007387 */ /* 0x0005e80000100800 */
[----:B------:R3:W-:Y:S04]  /*bac10*/  STL [R1+0x60f0], R47 ;  /* 0x0060f02f01007387 */ /* 0x0007e80000100800 */
[----:B------:R-:W4:Y:S04]  /*bac20*/  LDL.LU R8, [R1+0x60] ;  /* 0x0000600001087983 */ /* 0x000f280000300800 */
[----:B------:R-:W4:Y:S04]  /*bac30*/  LDL.LU R9, [R1+0x64] ;  /* 0x0000640001097983 */ /* 0x000f280000300800 */
[----:B------:R-:W4:Y:S04]  /*bac40*/  LDL.LU R10, [R1+0x68] ;  /* 0x00006800010a7983 */ /* 0x000f280000300800 */
[----:B------:R-:W4:Y:S01]  /*bac50*/  LDL.LU R11, [R1+0x6c] ;  /* 0x00006c00010b7983 */ /* 0x000f220000300800 */
[----:B0-----:R-:W-:-:S02]  /*bac60*/  IMAD.MOV.U32 R44, RZ, RZ, R4 ;  /* 0x000000ffff2c7224 */ /* 0x001fc400078e0004 */
[----:B-1----:R-:W-:Y:S01]  /*bac70*/  IMAD.MOV.U32 R45, RZ, RZ, R5 ;  /* 0x000000ffff2d7224 */ /* 0x002fe200078e0005 */
[----:B------:R-:W4:Y:S01]  /*bac80*/  LDL.LU R4, [R1+0x30] ;  /* 0x0000300001047983 */ /* 0x000f220000300800 */
[----:B--2---:R-:W-:-:S03]  /*bac90*/  IMAD.MOV.U32 R46, RZ, RZ, R6 ;  /* 0x000000ffff2e7224 */ /* 0x004fc600078e0006 */
[----:B------:R-:W4:Y:S01]  /*baca0*/  LDL.LU R5, [R1+0x34] ;  /* 0x0000340001057983 */ /* 0x000f220000300800 */
[----:B---3--:R-:W-:-:S03]  /*bacb0*/  IMAD.MOV.U32 R47, RZ, RZ, R7 ;  /* 0x000000ffff2f7224 */ /* 0x008fc600078e0007 */
[----:B------:R-:W4:Y:S04]  /*bacc0*/  LDL.LU R6, [R1+0x38] ;  /* 0x0000380001067983 */ /* 0x000f280000300800 */
[----:B------:R-:W4:Y:S04]  /*bacd0*/  LDL.LU R7, [R1+0x3c] ;  /* 0x00003c0001077983 */ /* 0x000f280000300800 */
[----:B------:R-:W2:Y:S04]  /*bace0*/  LDL R34, [R1+0x1a98] ;  /* 0x001a980001227983 */ /* 0x000ea80000100800 */
[----:B------:R-:W3:Y:S04]  /*bacf0*/  LDL R35, [R1+0x1a9c] ;  /* 0x001a9c0001237983 */ /* 0x000ee80000100800 */
        /* <DEDUP_REMOVED lines=19> */
[----:B------:R-:W4:Y:S01]  /*bae30*/  LDL R61, [R1+0x1afc] ;  /* 0x001afc00013d7983 */ /* 0x000f220000100800 */
[----:B------:R-:W-:-:S02]  /*bae40*/  IMAD.MOV.U32 R12, RZ, RZ, R56 ;  /* 0x000000ffff0c7224 */ /* 0x000fc400078e0038 */
[----:B------:R-:W-:Y:S02]  /*bae50*/  IMAD.MOV.U32 R43, RZ, RZ, R14 ;  /* 0x000000ffff2b7224 */ /* 0x000fe400078e000e */
[----:B------:R-:W-:Y:S01]  /*bae60*/  IMAD.MOV.U32 R42, RZ, RZ, R15 ;  /* 0x000000ffff2a7224 */ /* 0x000fe200078e000f */
[----:B------:R-:W4:Y:S01]  /*bae70*/  LDL.LU R56, [R1+0x685c] ;  /* 0x00685c0001387983 */ /* 0x000f220000300800 */
[----:B------:R-:W-:-:S03]  /*bae80*/  IMAD.MOV.U32 R13, RZ, RZ, R57 ;  /* 0x000000ffff0d7224 */ /* 0x000fc600078e0039 */
[----:B------:R-:W4:Y:S01]  /*bae90*/  LDL.LU R57, [R1+0x6858] ;  /* 0x0068580001397983 */ /* 0x000f220000300800 */
[----:B------:R-:W-:Y:S02]  /*baea0*/  IMAD.MOV.U32 R14, RZ, RZ, R58 ;  /* 0x000000ffff0e7224 */ /* 0x000fe400078e003a */
[----:B------:R-:W-:Y:S01]  /*baeb0*/  IMAD.MOV.U32 R15, RZ, RZ, R59 ;  /* 0x000000ffff0f7224 */ /* 0x000fe200078e003b */
[----:B------:R-:W4:Y:S04]  /*baec0*/  LDL.LU R58, [R1+0x6854] ;  /* 0x00685400013a7983 */ /* 0x000f280000300800 */
[----:B------:R-:W4:Y:S04]  /*baed0*/  LDL.LU R59, [R1+0x6850] ;  /* 0x00685000013b7983 */ /* 0x000f280000300800 */
[----:B------:R-:W4:Y:S04]  /*baee0*/  LDL R60, [R1+0x1b08] ;  /* 0x001b0800013c7983 */ /* 0x000f280000100800 */
[----:B------:R-:W4:Y:S04]  /*baef0*/  LDL R0, [R1+0x1b0c] ;  /* 0x001b0c0001007983 */ /* 0x000f280000100800 */
[----:B------:R-:W-:Y:S04]  /*baf00*/  STL.64 [R1+0x6838], R42 ;  /* 0x0068382a01007387 */ /* 0x000fe80000100a00 */
[----:B------:R0:W-:Y:S04]  /*baf10*/  STL.64 [R1+0x6830], R40 ;  /* 0x0068302801007387 */ /* 0x0001e80000100a00 */
[----:B0-----:R-:W4:Y:S04]  /*baf20*/  LDL.LU R40, [R1] ;  /* 0x0000000001287983 */ /* 0x001f280000300800 */
[----:B------:R-:W4:Y:S04]  /*baf30*/  LDL.LU R41, [R1+0x4] ;  /* 0x0000040001297983 */ /* 0x000f280000300800 */
[----:B------:R-:W4:Y:S04]  /*baf40*/  LDL.LU R42, [R1+0x8] ;  /* 0x00000800012a7983 */ /* 0x000f280000300800 */
[----:B------:R-:W4:Y:S01]  /*baf50*/  LDL.LU R43, [R1+0xc] ;  /* 0x00000c00012b7983 */ /* 0x000f220000300800 */
[----:B------:R-:W-:-:S02]  /*baf60*/  F2FP.F16.E5M2.UNPACK_B R36, R36 ;  /* 0x00000024ff24723e */ /* 0x000fc400020004ff */
[----:B------:R-:W-:Y:S01]  /*baf70*/  F2FP.F16.E5M2.UNPACK_B R37, R37 ;  /* 0x00000025ff25723e */ /* 0x000fe200020004ff */
[----:B------:R-:W-:Y:S04]  /*baf80*/  STL.64 [R1+0x6118], R46 ;  /* 0x0061182e01007387 */ /* 0x000fe80000100a00 */
[----:B------:R0:W-:Y:S01]  /*baf90*/  STL.64 [R1+0x6110], R44 ;  /* 0x0061102c01007387 */ /* 0x0001e20000100a00 */
[----:B--2---:R-:W-:Y:S02]  /*bafa0*/  F2FP.F16.E5M2.UNPACK_B R34, R34 ;  /* 0x00000022ff22723e */ /* 0x004fe400020004ff */
[----:B---3--:R-:W-:Y:S02]  /*bafb0*/  F2FP.F16.E5M2.UNPACK_B R35, R35 ;  /* 0x00000023ff23723e */ /* 0x008fe400020004ff */
[----:B----4-:R-:W-:-:S02]  /*bafc0*/  F2FP.F16.E5M2.UNPACK_B R26, R26 ;  /* 0x0000001aff1a723e */ /* 0x010fc400020004ff */
[----:B------:R-:W-:Y:S02]  /*bafd0*/  F2FP.F16.E5M2.UNPACK_B R27, R27 ;  /* 0x0000001bff1b723e */ /* 0x000fe400020004ff */
[----:B------:R-:W-:Y:S02]  /*bafe0*/  F2FP.F16.E5M2.UNPACK_B R32, R32 ;  /* 0x00000020ff20723e */ /* 0x000fe400020004ff */
[----:B------:R-:W-:Y:S01]  /*baff0*/  F2FP.F16.E5M2.UNPACK_B R33, R33 ;  /* 0x00000021ff21723e */ /* 0x000fe200020004ff */
[C---:B0-----:R-:W-:Y:S06]  /*bb000*/  HMMA.16816.F32 R44, R28.reuse, R36, R56 ;  /* 0x000000241c2c723c */ /* 0x041fec0000001838 */
[----:B------:R-:W-:-:S15]  /*bb010*/  HMMA.16816.F32 R40, R28, R34, R40 ;  /* 0x000000221c28723c */ /* 0x000fde0000001828 */
[----:B------:R-:W-:-:S02]  /*bb020*/  NOP ;  /* 0x0000000000007918 */ /* 0x000fc40000000000 */
[----:B------:R-:W-:Y:S04]  /*bb030*/  STL.64 [R1+0xf60], R44 ;  /* 0x000f602c01007387 */ /* 0x000fe80000100a00 */
[----:B------:R-:W-:Y:S01]  /*bb040*/  STL.64 [R1+0xf68], R46 ;  /* 0x000f682e01007387 */ /* 0x000fe20000100a00 */
[C---:B------:R-:W-:Y:S03]  /*bb050*/  HMMA.16816.F32 R4, R28.reuse, R26, R4 ;  /* 0x0000001a1c04723c */ /* 0x040fe60000001804 */
        /* <DEDUP_REMOVED lines=8> */
[----:B------:R-:W-:Y:S04]  /*bb0e0*/  STL.64 [R1+0xf48], R42 ;  /* 0x000f482a01007387 */ /* 0x000fe80000100a00 */
        /* <DEDUP_REMOVED lines=35> */
[----:B------:R-:W3:Y:S04]  /*bb320*/  LDL R12, [R1+0x1b28] ;  /* 0x001b2800010c7983 */ /* 0x000ee80000100800 */
[----:B------:R-:W3:Y:S04]  /*bb330*/  LDL R13, [R1+0x1b2c] ;  /* 0x001b2c00010d7983 */ /* 0x000ee80000100800 */
[----:B------:R-:W3:Y:S04]  /*bb340*/  LDL.LU R47, [R1+0x5590] ;  /* 0x00559000012f7983 */ /* 0x000ee80000300800 */
[----:B0-----:R-:W3:Y:S04]  /*bb350*/  LDL.LU R4, [R1+0x558c] ;  /* 0x00558c0001047983 */ /* 0x001ee80000300800 */
[----:B------:R-:W3:Y:S04]  /*bb360*/  LDL.LU R5, [R1+0x5598] ;  /* 0x0055980001057983 */ /* 0x000ee80000300800 */
[----:B-1----:R-:W3:Y:S04]  /*bb370*/  LDL.LU R6, [R1+0x5594] ;  /* 0x0055940001067983 */ /* 0x002ee80000300800 */
        /* <DEDUP_REMOVED lines=15> */
[----:B------:R-:W3:Y:S01]  /*bb470*/  LDL.LU R51, [R1+0xfc] ;  /* 0x0000fc0001337983 */ /* 0x000ee20000300800 */
[----:B------:R-:W-:-:S02]  /*bb480*/  F2FP.F16.E5M2.UNPACK_B R18, R19 ;  /* 0x00000013ff12723e */ /* 0x000fc400020004ff */
[----:B------:R-:W-:Y:S02]  /*bb490*/  F2FP.F16.E5M2.UNPACK_B R19, R61 ;  /* 0x0000003dff13723e */ /* 0x000fe400020004ff */
[----:B------:R-:W-:Y:S02]  /*bb4a0*/  F2FP.F16.E5M2.UNPACK_B R16, R60 ;  /* 0x0000003cff10723e */ /* 0x000fe400020004ff */
[----:B------:R-:W-:Y:S01]  /*bb4b0*/  F2FP.F16.E5M2.UNPACK_B R17, R0 ;  /* 0x00000000ff11723e */ /* 0x000fe200020004ff */
        /* <DEDUP_REMOVED lines=8> */
[----:B----4-:R-:W-:Y:S01]  /*bb540*/  HMMA.16816.F32 R20, R28, R18, R24 ;  /* 0x000000121c14723c */ /* 0x010fe20000001818 */
[----:B--2---:R-:W-:-:S02]  /*bb550*/  F2FP.F16.E5M2.UNPACK_B R14, R14 ;  /* 0x0000000eff0e723e */ /* 0x004fc400020004ff */
[----:B---3--:R-:W-:-:S15]  /*bb560*/  F2FP.F16.E5M2.UNPACK_B R15, R15 ;  /* 0x0000000fff0f723e */ /* 0x008fde00020004ff */
[----:B------:R-:W-:-:S05]  /*bb570*/  NOP ;  /* 0x0000000000007918 */ /* 0x000fca0000000000 */
[----:B------:R-:W-:Y:S04]  /*bb580*/  STL.64 [R1+0xef0], R20 ;  /* 0x000ef01401007387 */ /* 0x000fe80000100a00 */
[----:B------:R0:W-:Y:S04]  /*bb590*/  STL.64 [R1+0xef8], R22 ;  /* 0x000ef81601007387 */ /* 0x0001e80000100a00 */
[----:B------:R-:W-:Y:S04]  /*bb5a0*/  STL.64 [R1+0x6808], R18 ;  /* 0x0068081201007387 */ /* 0x000fe80000100a00 */
[----:B------:R1:W-:Y:S01]  /*bb5b0*/  STL.64 [R1+0x6800], R16 ;  /* 0x0068001001007387 */ /* 0x0003e20000100a00 */
[C---:B0-----:R-:W-:Y:S06]  /*bb5c0*/  HMMA.16816.F32 R20, R28.reuse, R16, R32 ;  /* 0x000000101c14723c */ /* 0x041fec0000001820 */
[----:B-1----:R-:W-:Y:S01]  /*bb5d0*/  HMMA.16816.F32 R16, R28, R14, R56 ;  /* 0x0000000e1c10723c */ /* 0x002fe20000001838 */
[----:B------:R-:W-:-:S02]  /*bb5e0*/  F2FP.F16.E5M2.UNPACK_B R12, R12 ;  /* 0x0000000cff0c723e */ /* 0x000fc400020004ff */
[----:B------:R-:W-:Y:S02]  /*bb5f0*/  F2FP.F16.E5M2.UNPACK_B R13, R13 ;  /* 0x0000000dff0d723e */ /* 0x000fe400020004ff */
[----:B------:R-:W-:Y:S02]  /*bb600*/  F2FP.F16.E5M2.UNPACK_B R10, R10 ;  /* 0x0000000aff0a723e */ /* 0x000fe400020004ff */
[----:B------:R-:W-:-:S10]  /*bb610*/  F2FP.F16.E5M2.UNPACK_B R11, R11 ;  /* 0x0000000bff0b723e */ /* 0x000fd400020004ff */
        /* <DEDUP_REMOVED lines=8> */
[----:B------:R-:W-:-:S02]  /*bb6a0*/  F2FP.F16.E5M2.UNPACK_B R8, R8 ;  /* 0x00000008ff08723e */ /* 0x000fc400020004ff */
[----:B------:R-:W-:Y:S01]  /*bb6b0*/  F2FP.F16.E5M2.UNPACK_B R9, R9 ;  /* 0x00000009ff09723e */ /* 0x000fe200020004ff */
[----:B------:R-:W-:Y:S02]  /*bb6c0*/  IMAD R5, R6, 0x100, R5 ;  /* 0x0000010006057824 */ /* 0x000fe400078e0205 */
[----:B------:R-:W-:-:S11]  /*bb6d0*/  IMAD R6, R38, 0x100, R7 ;  /* 0x0000010026067824 */ /* 0x000fd600078e0207 */
[----:B------:R-:W-:Y:S04]  /*bb6e0*/  STL.64 [R1+0xec0], R16 ;  /* 0x000ec01001007387 */ /* 0x000fe80000100a00 */
[----:B------:R-:W-:Y:S04]  /*bb6f0*/  STL.64 [R1+0xec8], R18 ;  /* 0x000ec81201007387 */ /* 0x000fe80000100a00 */
[----:B------:R-:W-:Y:S04]  /*bb700*/  STL.64 [R1+0xfb0], R12 ;  /* 0x000fb00c01007387 */ /* 0x000fe80000100a00 */
[----:B------:R0:W-:Y:S02]  /*bb710*/  STL.64 [R1+0xfb8], R14 ;  /* 0x000fb80e01007387 */ /* 0x0001e40000100a00 */
[----:B0-----:R-:W-:Y:S01]  /*bb720*/  HMMA.16816.F32 R12, R28, R8, R52 ;  /* 0x000000081c0c723c */ /* 0x001fe20000001834 */
[----:B------:R-:W-:Y:S01]  /*bb730*/  IMAD R7, R2, 0x100, R39 ;  /* 0x0000010002077824 */ /* 0x000fe200078e0227 */
[----:B------:R-:W-:-:S02]  /*bb740*/  F2FP.F16.E5M2.UNPACK_B R38, R60 ;  /* 0x0000003cff26723e */ /* 0x000fc400020004ff */
[----:B------:R-:W-:-:S05]  /*bb750*/  F2FP.F16.E5M2.UNPACK_B R39, R0 ;  /* 0x00000000ff27723e */ /* 0x000fca00020004ff */
[----:B------:R-:W-:Y:S04]  /*bb760*/  STL.64 [R1+0x6848], R38 ;  /* 0x0068482601007387 */ /* 0x000fe80000100a00 */
[----:B------:R0:W-:Y:S04]  /*bb770*/  STL.64 [R1+0x6840], R36 ;  /* 0x0068402401007387 */ /* 0x0001e80000100a00 */
[----:B------:R-:W2:Y:S01]  /*bb780*/  LDL.LU R44, [R1+0x210] ;  /* 0x00021000012c7983 */ /* 0x000ea20000300800 */
[----:B------:R-:W-:-:S05]  /*bb790*/  IMAD R4, R4, 0x100, R47 ;  /* 0x0000010004047824 */ /* 0x000fca00078e022f */
        /* <DEDUP_REMOVED lines=13> */
[----:B------:R-:W4:Y:S01]  /*bb870*/  LDL.LU R40, [R1+0x2c0] ;  /* 0x0002c00001287983 */ /* 0x000f220000300800 */
[----:B------:R-:W-:-:S03]  /*bb880*/  F2FP.F16.E5M2.UNPACK_B R2, R3 ;  /* 0x00000003ff02723e */ /* 0x000fc600020004ff */
[----:B------:R-:W4:Y:S01]  /*bb890*/  LDL.LU R41, [R1+0x2c4] ;  /* 0x0002c40001297983 */ /* 0x000f220000300800 */
[----:B------:R-:W-:-:S03]  /*bb8a0*/  F2FP.F16.E5M2.UNPACK_B R3, R61 ;  /* 0x0000003dff03723e */ /* 0x000fc600020004ff */
[----:B------:R-:W4:Y:S04]  /*bb8b0*/  LDL.LU R42, [R1+0x2c8] ;  /* 0x0002c800012a7983 */ /* 0x000f280000300800 */
[----:B------:R-:W4:Y:S04]  /*bb8c0*/  LDL.LU R43, [R1+0x2cc] ;  /* 0x0002cc00012b7983 */ /* 0x000f280000300800 */
[----:B-1----:R-:W4:Y:S04]  /*bb8d0*/  LDL.LU R12, [R1+0x2b0] ;  /* 0x0002b000010c7983 */ /* 0x002f280000300800 */
[----:B------:R-:W4:Y:S04]  /*bb8e0*/  LDL.LU R13, [R1+0x2b4] ;  /* 0x0002b400010d7983 */ /* 0x000f280000300800 */
        /* <DEDUP_REMOVED lines=35> */
[----:B------:R-:W-:Y:S01]  /*bbb20*/  F2FP.F16.E5M2.UNPACK_B R7, R7 ;  /* 0x00000007ff07723e */ /* 0x000fe200020004ff */
[----:B----4-:R-:W-:Y:S01]  /*bbb30*/  HMMA.16816.F32 R28, R28, R38, R40 ;  /* 0x000000261c1c723c */ /* 0x010fe20000001828 */
        /* <DEDUP_REMOVED lines=104> */
[----:B------:R-:W-:-:S03]  /*bc1c0*/  IMAD R28, R61, 0x100, R55 ;  /* 0x000001003d1c7824 */ /* 0x000fc600078e0237 */
[----:B------:R-:W3:Y:S01]  /*bc1d0*/  LDL.LU R31, [R1+0x55c0] ;  /* 0x0055c000011f7983 */ /* 0x000ee20000300800 */
[----:B------:R-:W-:-:S03]  /*bc1e0*/  IMAD R29, R0, 0x100, R60 ;  /* 0x00000100001d7824 */ /* 0x000fc600078e023c */
        /* <DEDUP_REMOVED lines=1320> */
[----:B------:R-:W2:Y:S01]  /*c1470*/  LDL.LU R52, [R1+0xb90] ;  /* 0x000b900001347983 */ /* 0x000ea20000300800 */
[----:B------:R-:W-:-:S02]  /*c1480*/  IMAD R28, R61, 0x100, R51 ;  /* 0x000001003d1c7824 */ /* 0x000fc400078e0233 */
[----:B------:R-:W-:-:S10]  /*c1490*/  IMAD R29, R0, 0x100, R60 ;  /* 0x00000100001d7824 */ /* 0x000fd400078e023c */
        /* <DEDUP_REMOVED lines=19> */
[----:B------:R-:W4:Y:S04]  /*c15d0*/  LDL.LU R60, [R1+0x56c8] ;  /* 0x0056c800013c7983 */ /* 0x000f280000300800 */
[----:B------:R-:W4:Y:S04]  /*c15e0*/  LDL.LU R0, [R1+0x56c4] ;  /* 0x0056c40001007983 */ /* 0x000f280000300800 */
        /* <DEDUP_REMOVED lines=28> */
[----:B------:R-:W-:Y:S01]  /*c17b0*/  STL [R1+0x6388], R11 ;  /* 0x0063880b01007387 */ /* 0x000fe20000100800 */
        /* <DEDUP_REMOVED lines=11> */
[----:B------:R-:W-:-:S02]  /*c1870*/  IMAD R30, R61, 0x100, R31 ;  /* 0x000001003d1e7824 */ /* 0x000fc400078e021f */
[----:B----4-:R-:W-:Y:S01]  /*c1880*/  IMAD R31, R0, 0x100, R60 ;  /* 0x00000100001f7824 */ /* 0x010fe200078e023c */
[----:B------:R-:W-:Y:S02]  /*c1890*/  F2FP.F16.E5M2.UNPACK_B R28, R28 ;  /* 0x0000001cff1c723e */ /* 0x000fe400020004ff */
[----:B------:R-:W-:Y:S01]  /*c18a0*/  F2FP.F16.E5M2.UNPACK_B R29, R29 ;  /* 0x0000001dff1d723e */ /* 0x000fe200020004ff */
[----:B--2---:R-:W-:Y:S01]  /*c18b0*/  HMMA.16816.F32 R4, R4, R38, R40 ;  /* 0x000000260404723c */ /* 0x004fe20000001828 */
[----:B------:R-:W2:Y:S04]  /*c18c0*/  LDL.LU.64 R42, [R1+0x63d8] ;  /* 0x0063d800012a7983 */ /* 0x000ea80000300a00 */
[----:B------:R-:W4:Y:S01]  /*c18d0*/  LDL.LU.64 R40, [R1+0x63d0] ;  /* 0x0063d00001287983 */ /* 0x000f220000300a00 */
[----:B------:R-:W-:-:S02]  /*c18e0*/  F2FP.F16.E5M2.UNPACK_B R30, R30 ;  /* 0x0000001eff1e723e */ /* 0x000fc400020004ff */
[----:B------:R-:W-:-:S07]  /*c18f0*/  F2FP.F16.E5M2.UNPACK_B R31, R31 ;  /* 0x0000001fff1f723e */ /* 0x000fce00020004ff */
[C---:B---3--:R-:W-:Y:S08]  /*c1900*/  HMMA.16816.F32 R32, R28.reuse, R36, R32 ;  /* 0x000000241c20723c */ /* 0x048ff00000001820 */
        /* <DEDUP_REMOVED lines=63> */
[C---:B0-----:R-:W-:Y:S06]  /*c1d00*/  HMMA.16816.F32 R4, R28.reuse, R18, R56 ;  /* 0x000000121c04723c */ /* 0x041fec0000001838 */
[C---:B------:R-:W-:Y:S06]  /*c1d10*/  HMMA.16816.F32 R24, R28.reuse, R16, R44 ;  /* 0x000000101c18723c */ /* 0x040fec000000182c */
[C---:B------:R-:W-:Y:S11]  /*c1d20*/  HMMA.16816.F32 R20, R28.reuse, R14, R48 ;  /* 0x0000000e1c14723c */ /* 0x040ff60000001830 */
[----:B------:R-:W-:Y:S04]  /*c1d30*/  STL.64 [R1+0x440], R4 ;  /* 0x0004400401007387 */ /* 0x000fe80000100a00 */
[----:B------:R0:W-:Y:S02]  /*c1d40*/  STL.64 [R1+0x448], R6 ;  /* 0x0004480601007387 */ /* 0x0001e40000100a00 */
[----:B0-----:R-:W-:Y:S02]  /*c1d50*/  HMMA.16816.F32 R4, R28, R12, R52 ;  /* 0x0000000c1c04723c */ /* 0x001fe40000001834 */
[----:B------:R-:W-:Y:S04]  /*c1d60*/  STL.64 [R1+0x430], R24 ;  /* 0x0004301801007387 */ /* 0x000fe80000100a00 */
[----:B------:R-:W-:Y:S04]  /*c1d70*/  STL.64 [R1+0x438], R26 ;  /* 0x0004381a01007387 */ /* 0x000fe80000100a00 */
[----:B------:R-:W2:Y:S04]  /*c1d80*/  LDL.LU R48, [R1+0x12e0] ;  /* 0x0012e00001307983 */ /* 0x000ea80000300800 */
[----:B------:R0:W-:Y:S04]  /*c1d90*/  STL.64 [R1+0x420], R20 ;  /* 0x0004201401007387 */ /* 0x0001e80000100a00 */
[----:B------:R1:W-:Y:S05]  /*c1da0*/  STL.64 [R1+0x428], R22 ;  /* 0x0004281601007387 */ /* 0x0003ea0000100a00 */
        /* <DEDUP_REMOVED lines=18> */
[----:B---3--:R-:W2:Y:S04]  /*c1ed0*/  LDL.LU R4, [R1+0x56cc] ;  /* 0x0056cc0001047983 */ /* 0x008ea80000300800 */
[----:B------:R-:W3:Y:S04]  /*c1ee0*/  LDL.LU R5, [R1+0x56d8] ;  /* 0x0056d80001057983 */ /* 0x000ee80000300800 */
[----:B----4-:R-:W3:Y:S04]  /*c1ef0*/  LDL.LU R6, [R1+0x56d4] ;  /* 0x0056d40001067983 */ /* 0x010ee80000300800 */
        /* <DEDUP_REMOVED lines=30> */
[----:B--2---:R-:W-:-:S03]  /*c20e0*/  IMAD R4, R4, 0x100, R11 ;  /* 0x0000010004047824 */ /* 0x004fc600078e020b */
[----:B------:R-:W2:Y:S01]  /*c20f0*/  LDL.LU R11, [R1+0x6388] ;  /* 0x00638800010b7983 */ /* 0x000ea20000300800 */
[C---:B------:R-:W-:Y:S06]  /*c2100*/  HMMA.16816.F32 R36, R28.reuse, R2, R36 ;  /* 0x000000021c24723c */ /* 0x040fec0000001824 */
[C---:B---3--:R-:W-:Y:S06]  /*c2110*/  HMMA.16816.F32 R24, R28.reuse, R8, R24 ;  /* 0x000000081c18723c */ /* 0x048fec0000001818 */
[----:B--2---:R-:W-:-:S15]  /*c2120*/  HMMA.16816.F32 R20, R28, R10, R20 ;  /* 0x0000000a1c14723c */ /* 0x004fde0000001814 */
        /* <DEDUP_REMOVED lines=15> */
[----:B----4-:R-:W-:Y:S02]  /*c2220*/  IMAD R6, R61, 0x100, R7 ;  /* 0x000001003d067824 */ /* 0x010fe400078e0207 */
[----:B------:R-:W-:Y:S01]  /*c2230*/  IMAD R7, R0, 0x100, R60 ;  /* 0x0000010000077824 */ /* 0x000fe200078e023c */
[----:B------:R-:W-:Y:S01]  /*c2240*/  F2FP.F16.E5M2.UNPACK_B R4, R4 ;  /* 0x00000004ff04723e */ /* 0x000fe200020004ff */
[----:B--2---:R-:W-:Y:S01]  /*c2250*/  HMMA.16816.F32 R28, R28, R38, R40 ;  /* 0x000000261c1c723c */ /* 0x004fe20000001828 */
[----:B------:R-:W2:Y:S04]  /*c2260*/  LDL.LU.64 R42, [R1+0x6350] ;  /* 0x00635000012a7983 */ /* 0x000ea80000300a00 */
[----:B------:R-:W4:Y:S01]  /*c2270*/  LDL.LU.64 R40, [R1+0x6348] ;  /* 0x0063480001287983 */ /* 0x000f220000300a00 */
[----:B------:R-:W-:-:S02]  /*c2280*/  F2FP.F16.E5M2.UNPACK_B R5, R5 ;  /* 0x00000005ff05723e */ /* 0x000fc400020004ff */
        /* <DEDUP_REMOVED lines=21> */
[----:B---3--:R-:W-:Y:S01]  /*c23e0*/  STL.64 [R1+0x62f8], R36 ;  /* 0x0062f82401007387 */ /* 0x008fe20000100a00 */
[C---:B----4-:R-:W-:Y:S06]  /*c23f0*/  HMMA.16816.F32 R28, R4.reuse, R34, R28 ;  /* 0x00000022041c723c */ /* 0x050fec000000181c */
[C---:B------:R-:W-:Y:S06]  /*c2400*/  HMMA.16816.F32 R12, R4.reuse, R32, R12 ;  /* 0x00000020040c723c */ /* 0x040fec000000180c */
[----:B--2---:R-:W-:-:S15]  /*c2410*/  HMMA.16816.F32 R40, R4, R36, R40 ;  /* 0x000000240428723c */ /* 0x004fde0000001828 */
[----:B------:R-:W-:-:S08]  /*c2420*/  NOP ;  /* 0x0000000000007918 */ /* 0x000fd00000000000 */
[----:B------:R-:W-:Y:S04]  /*c2430*/  STL.64 [R1+0x3d0], R40 ;  /* 0x0003d02801007387 */ /* 0x000fe80000100a00 */
[----:B------:R-:W-:Y:S04]  /*c2440*/  STL.64 [R1+0x3d8], R42 ;  /* 0x0003d82a01007387 */ /* 0x000fe80000100a00 */
[----:B------:R-:W-:Y:S04]  /*c2450*/  STL.64 [R1+0x6310], R34 ;  /* 0x0063102201007387 */ /* 0x000fe80000100a00 */
[----:B------:R-:W-:Y:S04]  /*c2460*/  STL.64 [R1+0x3c0], R28 ;  /* 0x0003c01c01007387 */ /* 0x000fe80000100a00 */
[----:B------:R0:W-:Y:S04]  /*c2470*/  STL.64 [R1+0x3c8], R30 ;  /* 0x0003c81e01007387 */ /* 0x0001e80000100a00 */
[----:B------:R-:W-:Y:S04]  /*c2480*/  STL.64 [R1+0x6308], R32 ;  /* 0x0063082001007387 */ /* 0x000fe80000100a00 */
        /* <DEDUP_REMOVED lines=85> */
[----:B----4-:R-:W-:Y:S01]  /*c29e0*/  IMAD R28, R28, 0x100, R11 ;  /* 0x000001001c1c7824 */ /* 0x010fe200078e020b */
        /* <DEDUP_REMOVED lines=17> */
[----:B------:R-:W4:Y:S02]  /*c2b00*/  LDL.LU R11, [R1+0x62f0] ;  /* 0x0062f000010b7983 */ /* 0x000f240000300800 */
        /* <DEDUP_REMOVED lines=8> */
[----:B------:R-:W-:Y:S02]  /*c2b90*/  IMAD R30, R61, 0x100, R31 ;  /* 0x000001003d1e7824 */ /* 0x000fe400078e021f */
[----:B------:R-:W-:Y:S01]  /*c2ba0*/  IMAD R31, R0, 0x100, R60 ;  /* 0x00000100001f7824 */ /* 0x000fe200078e023c */
[----:B------:R-:W-:Y:S04]  /*c2bb0*/  STL.64 [R1+0x6298], R10 ;  /* 0x0062980a01007387 */ /* 0x000fe80000100a00 */
[----:B------:R0:W-:Y:S01]  /*c2bc0*/  STL.64 [R1+0x6290], R8 ;  /* 0x0062900801007387 */ /* 0x0001e20000100a00 */
[----:B------:R-:W-:Y:S02]  /*c2bd0*/  F2FP.F16.E5M2.UNPACK_B R28, R28 ;  /* 0x0000001cff1c723e */ /* 0x000fe400020004ff */
[----:B------:R-:W-:-:S02]  /*c2be0*/  F2FP.F16.E5M2.UNPACK_B R29, R29 ;  /* 0x0000001dff1d723e */ /* 0x000fc400020004ff */
[----:B------:R-:W-:Y:S02]  /*c2bf0*/  F2FP.F16.E5M2.UNPACK_B R30, R30 ;  /* 0x0000001eff1e723e */ /* 0x000fe400020004ff */
[----:B------:R-:W-:Y:S01]  /*c2c00*/  F2FP.F16.E5M2.UNPACK_B R31, R31 ;  /* 0x0000001fff1f723e */ /* 0x000fe200020004ff */
[C---:B0-----:R-:W-:Y:S05]  /*c2c10*/  HMMA.16816.F32 R8, R4.reuse, R38, R20 ;  /* 0x000000260408723c */ /* 0x041fea0000001814 */
[----:B------:R-:W-:Y:S04]  /*c2c20*/  STL.64 [R1+0xb70], R12 ;  /* 0x000b700c01007387 */ /* 0x000fe80000100a00 */
[----:B------:R0:W-:Y:S02]  /*c2c30*/  STL.64 [R1+0xb78], R14 ;  /* 0x000b780e01007387 */ /* 0x0001e40000100a00 */
[----:B0-----:R-:W-:-:S15]  /*c2c40*/  HMMA.16816.F32 R12, R4, R2, R16 ;  /* 0x00000002040c723c */ /* 0x001fde0000001810 */
[----:B------:R-:W-:-:S08]  /*c2c50*/  NOP ;  /* 0x0000000000007918 */ /* 0x000fd00000000000 */
        /* <DEDUP_REMOVED lines=20> */
[----:B------:R-:W-:Y:S04]  /*c2da0*/  STL.64 [R1+0x2d0], R4 ;  /* 0x0002d00401007387 */ /* 0x000fe80000100a00 */
        /* <DEDUP_REMOVED lines=144> */
[----:B------:R-:W3:Y:S01]  /*c36b0*/  LDL.LU R35, [R1+0x11cc] ;  /* 0x0011cc0001237983 */ /* 0x000ee20000300800 */
[----:B------:R-:W-:Y:S01]  /*c36c0*/  IMAD R7, R0, 0x100, R60 ;  /* 0x0000010000077824 */ /* 0x000fe200078e023c */
[----:B------:R-:W-:-:S02]  /*c36d0*/  F2FP.F16.E5M2.UNPACK_B R4, R4 ;  /* 0x00000004ff04723e */ /* 0x000fc400020004ff */
[----:B------:R-:W-:Y:S02]  /*c36e0*/  F2FP.F16.E5M2.UNPACK_B R5, R5 ;  /* 0x00000005ff05723e */ /* 0x000fe400020004ff */
[----:B------:R-:W-:Y:S01]  /*c36f0*/  F2FP.F16.E5M2.UNPACK_B R6, R6 ;  /* 0x00000006ff06723e */ /* 0x000fe200020004ff */
[----:B------:R-:W2:Y:S01]  /*c3700*/  LDL.LU R24, [R1+0x11a0] ;  /* 0x0011a00001187983 */ /* 0x000ea20000300800 */
[----:B------:R-:W-:-:S03]  /*c3710*/  F2FP.F16.E5M2.UNPACK_B R7, R7 ;  /* 0x00000007ff07723e */ /* 0x000fc600020004ff */
        /* <DEDUP_REMOVED lines=170> */
[----:B------:R-:W-:-:S02]  /*c41c0*/  F2FP.F16.E5M2.UNPACK_B R28, R28 ;  /* 0x0000001cff1c723e */ /* 0x000fc400020004ff */
[----:B------:R-:W-:Y:S02]  /*c41d0*/  F2FP.F16.E5M2.UNPACK_B R29, R29 ;  /* 0x0000001dff1d723e */ /* 0x000fe400020004ff */
[----:B------:R-:W-:Y:S01]  /*c41e0*/  F2FP.F16.E5M2.UNPACK_B R30, R30 ;  /* 0x0000001eff1e723e */ /* 0x000fe200020004ff */
[----:B---3--:R-:W-:Y:S01]  /*c41f0*/  HMMA.16816.F32 R4, R4, R38, R40 ;  /* 0x000000260404723c */ /* 0x008fe20000001828 */
[----:B------:R-:W3:Y:S04]  /*c4200*/  LDL.LU.64 R42, [R1+0x61f8] ;  /* 0x0061f800012a7983 */ /* 0x000ee80000300a00 */
[----:B------:R-:W4:Y:S01]  /*c4210*/  LDL.LU.64 R40, [R1+0x61f0] ;  /* 0x0061f00001287983 */ /* 0x000f220000300a00 */
[----:B------:R-:W-:-:S07]  /*c4220*/  F2FP.F16.E5M2.UNPACK_B R31, R31 ;  /* 0x0000001fff1f723e */ /* 0x000fce00020004ff */
[C---:B--2---:R-:W-:Y:S10]  /*c4230*/  HMMA.16816.F32 R32, R28.reuse, R36, R32 ;  /* 0x000000241c20723c */ /* 0x044ff40000001820 */
        /* <DEDUP_REMOVED lines=45> */
[C---:B---3--:R-:W-:Y:S06]  /*c4510*/  HMMA.16816.F32 R32, R28.reuse, R26, R32 ;  /* 0x0000001a1c20723c */ /* 0x048fec0000001820 */
[----:B----4-:R-:W-:-:S15]  /*c4520*/  HMMA.16816.F32 R4, R28, R20, R4 ;  /* 0x000000141c04723c */ /* 0x010fde0000001804 */
[----:B------:R-:W-:-:S02]  /*c4530*/  NOP ;  /* 0x0000000000007918 */ /* 0x000fc40000000000 */
        /* <DEDUP_REMOVED lines=91> */
[----:B----4-:R-:W-:Y:S01]  /*c4af0*/  HMMA.16816.F32 R36, R28, R2, R36 ;  /* 0x000000021c24723c */ /* 0x010fe20000001824 */
[----:B------:R-:W-:-:S02]  /*c4b00*/  IMAD R4, R51, 0x100, R50 ;  /* 0x0000010033047824 */ /* 0x000fc400078e0232 */
[----:B------:R-:W-:Y:S01]  /*c4b10*/  IMAD R5, R5, 0x100, R0 ;  /* 0x0000010005057824 */ /* 0x000fe200078e0200 */
[----:B------:R-:W2:Y:S04]  /*c4b20*/  LDL.LU R50, [R1+0x1018] ;  /* 0x0010180001327983 */ /* 0x000ea80000300800 */
[----:B------:R-:W2:Y:S04]  /*c4b30*/  LDL.LU R51, [R1+0x101c] ;  /* 0x00101c0001337983 */ /* 0x000ea80000300800 */
[----:B------:R-:W3:Y:S01]  /*c4b40*/  LDL.LU R0, [R1+0x61a8] ;  /* 0x0061a80001007983 */ /* 0x000ee20000300800 */
[----:B------:R-:W-:-:S03]  /*c4b50*/  IMAD R6, R6, 0x100, R60 ;  /* 0x0000010006067824 */ /* 0x000fc600078e023c */
[----:B------:R-:W-:Y:S04]  /*c4b60*/  STL.64 [R1+0xcc0], R52 ;  /* 0x000cc03401007387 */ /* 0x000fe80000100a00 */
[----:B------:R0:W-:Y:S01]  /*c4b70*/  STL.64 [R1+0xcc8], R54 ;  /* 0x000cc83601007387 */ /* 0x0001e20000100a00 */
[----:B------:R-:W-:-:S03]  /*c4b80*/  IMAD R7, R7, 0x100, R61 ;  /* 0x0000010007077824 */ /* 0x000fc600078e023d */
[----:B0-----:R-:W4:Y:S04]  /*c4b90*/  LDL.LU.64 R54, [R1+0x61a0] ;  /* 0x0061a00001367983 */ /* 0x001f280000300a00 */
[----:B------:R-:W4:Y:S04]  /*c4ba0*/  LDL.LU.64 R52, [R1+0x6198] ;  /* 0x0061980001347983 */ /* 0x000f280000300a00 */
[----:B------:R-:W2:Y:S04]  /*c4bb0*/  LDL.LU R60, [R1+0x6194] ;  /* 0x00619400013c7983 */ /* 0x000ea80000300800 */
        /* <DEDUP_REMOVED lines=41> */
[----:B------:R-:W2:Y:S04]  /*c4e50*/  LDL.LU.64 R26, [R1+0x6128] ;  /* 0x00612800011a7983 */ /* 0x000ea80000300a00 */
[----:B------:R-:W3:Y:S04]  /*c4e60*/  LDL.LU.64 R24, [R1+0x6120] ;  /* 0x0061200001187983 */ /* 0x000ee80000300a00 */
[----:B------:R0:W-:Y:S04]  /*c4e70*/  STL.64 [R1+0x80], R32 ;  /* 0x0000802001007387 */ /* 0x0001e80000100a00 */
[----:B------:R1:W-:Y:S04]  /*c4e80*/  STL.64 [R1+0x88], R34 ;  /* 0x0000882201007387 */ /* 0x0003e80000100a00 */
[----:B0-----:R-:W4:Y:S01]  /*c4e90*/  LDL.LU R32, [R1+0x1040] ;  /* 0x0010400001207983 */ /* 0x001f220000300800 */
[----:B------:R-:W-:-:S02]  /*c4ea0*/  IMAD.MOV.U32 R33, RZ, RZ, R61 ;  /* 0x000000ffff217224 */ /* 0x000fc400078e003d */
[----:B-1----:R-:W-:Y:S02]  /*c4eb0*/  IMAD.MOV.U32 R34, RZ, RZ, R60 ;  /* 0x000000ffff227224 */ /* 0x002fe400078e003c */
[----:B------:R-:W-:Y:S01]  /*c4ec0*/  IMAD.MOV.U32 R35, RZ, RZ, R0 ;  /* 0x000000ffff237224 */ /* 0x000fe200078e0000 */
[C---:B--2---:R-:W-:Y:S06]  /*c4ed0*/  HMMA.16816.F32 R44, R4.reuse, R26, R44 ;  /* 0x0000001a042c723c */ /* 0x044fec000000182c */
[----:B---3--:R-:W-:-:S15]  /*c4ee0*/  HMMA.16816.F32 R24, R4, R24, R52 ;  /* 0x000000180418723c */ /* 0x008fde0000001834 */
[----:B------:R-:W-:-:S02]  /*c4ef0*/  NOP ;  /* 0x0000000000007918 */ /* 0x000fc40000000000 */
[----:B------:R-:W-:Y:S04]  /*c4f00*/  STL.64 [R1+0x70], R44 ;  /* 0x0000702c01007387 */ /* 0x000fe80000100a00 */
[----:B------:R0:W-:Y:S01]  /*c4f10*/  STL.64 [R1+0x78], R46 ;  /* 0x0000782e01007387 */ /* 0x0001e20000100a00 */
[C---:B----4-:R-:W-:Y:S03]  /*c4f20*/  HMMA.16816.F32 R32, R4.reuse, R22, R32 ;  /* 0x000000160420723c */ /* 0x050fe60000001820 */
[----:B0-----:R-:W2:Y:S04]  /*c4f30*/  LDL.LU.64 R46, [R1+0x6118] ;  /* 0x00611800012e7983 */ /* 0x001ea80000300a00 */
[----:B------:R-:W3:Y:S04]  /*c4f40*/  LDL.LU.64 R44, [R1+0x6110] ;  /* 0x00611000012c7983 */ /* 0x000ee80000300a00 */
[----:B------:R-:W4:Y:S04]  /*c4f50*/  LDL.LU.64 R54, [R1+0x6108] ;  /* 0x0061080001367983 */ /* 0x000f280000300a00 */
[----:B------:R-:W2:Y:S04]  /*c4f60*/  LDL.LU.64 R52, [R1+0x6100] ;  /* 0x0061000001347983 */ /* 0x000ea80000300a00 */
[----:B------:R-:W-:Y:S04]  /*c4f70*/  STL.64 [R1+0x60], R24 ;  /* 0x0000601801007387 */ /* 0x000fe80000100a00 */
[----:B------:R0:W-:Y:S02]  /*c4f80*/  STL.64 [R1+0x68], R26 ;  /* 0x0000681a01007387 */ /* 0x0001e40000100a00 */
[C---:B0-----:R-:W-:Y:S06]  /*c4f90*/  HMMA.16816.F32 R24, R4.reuse, R20, R28 ;  /* 0x000000140418723c */ /* 0x041fec000000181c */
[----:B------:R-:W-:Y:S01]  /*c4fa0*/  HMMA.16816.F32 R20, R4, R18, R56 ;  /* 0x000000120414723c */ /* 0x000fe20000001838 */
[----:B------:R0:W-:Y:S04]  /*c4fb0*/  STL.64 [R1+0x50], R32 ;  /* 0x0000502001007387 */ /* 0x0001e80000100a00 */
[----:B------:R1:W-:-:S13]  /*c4fc0*/  STL.64 [R1+0x58], R34 ;  /* 0x0000582201007387 */ /* 0x0003da0000100a00 */
[----:B------:R-:W-:Y:S02]  /*c4fd0*/  IMAD.MOV.U32 R60, RZ, RZ, R27 ;  /* 0x000000ffff3c7224 */ /* 0x000fe400078e001b */
[----:B------:R-:W-:Y:S02]  /*c4fe0*/  IMAD.MOV.U32 R61, RZ, RZ, R26 ;  /* 0x000000ffff3d7224 */ /* 0x000fe400078e001a */
[----:B------:R-:W-:Y:S01]  /*c4ff0*/  IMAD.MOV.U32 R0, RZ, RZ, R25 ;  /* 0x000000ffff007224 */ /* 0x000fe200078e0019 */
[----:B------:R-:W-:Y:S04]  /*c5000*/  STL [R1+0x40], R24 ;  /* 0x0000401801007387 */ /* 0x000fe80000100800 */
[----:B------:R1:W-:Y:S04]  /*c5010*/  STL [R1+0x59c0], R60 ;  /* 0x0059c03c01007387 */ /* 0x0003e80000100800 */
[----:B------:R1:W-:Y:S04]  /*c5020*/  STL [R1+0x59bc], R61 ;  /* 0x0059bc3d01007387 */ /* 0x0003e80000100800 */
[----:B------:R1:W-:Y:S04]  /*c5030*/  STL [R1+0x59b8], R0 ;  /* 0x0059b80001007387 */ /* 0x0003e80000100800 */
[----:B0-----:R-:W3:Y:S04]  /*c5040*/  LDL.LU R32, [R1+0x1000] ;  /* 0x0010000001207983 */ /* 0x001ee80000300800 */
[----:B------:R0:W-:Y:S04]  /*c5050*/  STL.64 [R1+0x30], R20 ;  /* 0x0000301401007387 */ /* 0x0001e80000100a00 */
[----:B------:R0:W-:Y:S04]  /*c5060*/  STL.64 [R1+0x38], R22 ;  /* 0x0000381601007387 */ /* 0x0001e80000100a00 */
[----:B------:R-:W3:Y:S04]  /*c5070*/  LDL.LU R33, [R1+0x1004] ;  /* 0x0010040001217983 */ /* 0x000ee80000300800 */
[----:B-1----:R-:W3:Y:S04]  /*c5080*/  LDL.LU R34, [R1+0x1008] ;  /* 0x0010080001227983 */ /* 0x002ee80000300800 */
[----:B------:R-:W3:Y:S01]  /*c5090*/  LDL.LU R35, [R1+0x100c] ;  /* 0x00100c0001237983 */ /* 0x000ee20000300800 */
[----:B------:R-:W-:-:S15]  /*c50a0*/  HMMA.16816.F32 R16, R4, R16, R48 ;  /* 0x000000100410723c */ /* 0x000fde0000001830 */
[----:B------:R-:W-:-:S08]  /*c50b0*/  NOP ;  /* 0x0000000000007918 */ /* 0x000fd00000000000 */
[----:B------:R3:W-:Y:S01]  /*c50c0*/  STL [R1+0x20], R16 ;  /* 0x0000201001007387 */ /* 0x0007e20000100800 */
[----:B------:R-:W-:Y:S02]  /*c50d0*/  IMAD.MOV.U32 R60, RZ, RZ, R17 ;  /* 0x000000ffff3c7224 */ /* 0x000fe400078e0011 */
[----:B------:R-:W-:Y:S02]  /*c50e0*/  IMAD.MOV.U32 R61, RZ, RZ, R18 ;  /* 0x000000ffff3d7224 */ /* 0x000fe400078e0012 */
[----:B------:R-:W-:Y:S01]  /*c50f0*/  IMAD.MOV.U32 R0, RZ, RZ, R19 ;  /* 0x000000ffff007224 */ /* 0x000fe200078e0013 */
[----:B0-----:R-:W4:Y:S04]  /*c5100*/  LDL.LU R20, [R1+0xfd0] ;  /* 0x000fd00001147983 */ /* 0x001f280000300800 */
        /* <DEDUP_REMOVED lines=21> */
[----:B------:R-:W-:Y:S04]  /*c5260*/  STL [R1+0x5a00], R0 ;  /* 0x005a000001007387 */ /* 0x000fe80000100800 */
[----:B------:R-:W-:Y:S04]  /*c5270*/  STL [R1+0x59fc], R61 ;  /* 0x0059fc3d01007387 */ /* 0x000fe80000100800 */
[----:B------:R0:W-:Y:S01]  /*c5280*/  STL [R1+0x59f8], R60 ;  /* 0x0059f83c01007387 */ /* 0x0001e20000100800 */
[----:B---3--:R-:W-:Y:S07]  /*c5290*/  HMMA.16816.F32 R16, R4, R14, R32 ;  /* 0x0000000e0410723c */ /* 0x008fee0000001820 */
[----:B------:R-:W-:-:S02]  /*c52a0*/  IMAD.MOV.U32 R32, RZ, RZ, R44 ;  /* 0x000000ffff207224 */ /* 0x000fc400078e002c */
[----:B------:R-:W-:Y:S02]  /*c52b0*/  IMAD.MOV.U32 R33, RZ, RZ, R45 ;  /* 0x000000ffff217224 */ /* 0x000fe400078e002d */
[----:B------:R-:W-:Y:S02]  /*c52c0*/  IMAD.MOV.U32 R34, RZ, RZ, R46 ;  /* 0x000000ffff227224 */ /* 0x000fe400078e002e */
[----:B------:R-:W-:-:S10]  /*c52d0*/  IMAD.MOV.U32 R35, RZ, RZ, R47 ;  /* 0x000000ffff237224 */ /* 0x000fd400078e002f */
[----:B------:R-:W-:Y:S04]  /*c52e0*/  STL.64 [R1+0x10], R16 ;  /* 0x0000101001007387 */ /* 0x000fe80000100a00 */
[----:B------:R-:W3:Y:S04]  /*c52f0*/  LDL.LU R44, [R1+0x60fc] ;  /* 0x0060fc00012c7983 */ /* 0x000ee80000300800 */
[----:B------:R-:W3:Y:S04]  /*c5300*/  LDL.LU R45, [R1+0x60f8] ;  /* 0x0060f800012d7983 */ /* 0x000ee80000300800 */
[----:B------:R-:W3:Y:S04]  /*c5310*/  LDL.LU R46, [R1+0x60f4] ;  /* 0x0060f400012e7983 */ /* 0x000ee80000300800 */
[----:B------:R-:W3:Y:S04]  /*c5320*/  LDL.LU R47, [R1+0x60f0] ;  /* 0x0060f000012f7983 */ /* 0x000ee80000300800 */
[----:B------:R-:W3:Y:S04]  /*c5330*/  LDL.LU R36, [R1+0x1a88] ;  /* 0x001a880001247983 */ /* 0x000ee80000300800 */
[----:B------:R-:W3:Y:S01]  /*c5340*/  LDL.LU R37, [R1+0x1a8c] ;  /* 0x001a8c0001257983 */ /* 0x000ee20000300800 */
[----:B----4-:R-:W-:Y:S01]  /*c5350*/  HMMA.16816.F32 R12, R4, R12, R20 ;  /* 0x0000000c040c723c */ /* 0x010fe20000001814 */
[----:B------:R-:W-:-:S02]  /*c5360*/  IMAD.MOV.U32 R48, RZ, RZ, R55 ;  /* 0x000000ffff307224 */ /* 0x000fc400078e0037 */
[----:B------:R-:W-:Y:S02]  /*c5370*/  IMAD.MOV.U32 R49, RZ, RZ, R54 ;  /* 0x000000ffff317224 */ /* 0x000fe400078e0036 */
[----:B------:R-:W-:Y:S02]  /*c5380*/  IMAD.MOV.U32 R54, RZ, RZ, R43 ;  /* 0x000000ffff367224 */ /* 0x000fe400078e002b */
[----:B------:R-:W-:Y:S01]  /*c5390*/  IMAD.MOV.U32 R55, RZ, RZ, R42 ;  /* 0x000000ffff377224 */ /* 0x000fe200078e002a */
[C---:B------:R-:W-:Y:S06]  /*c53a0*/  HMMA.16816.F32 R56, R4.reuse, R10, R56 ;  /* 0x0000000a0438723c */ /* 0x040fec0000001838 */
[----:B------:R-:W-:Y:S01]  /*c53b0*/  HMMA.16816.F32 R48, R4, R2, R48 ;  /* 0x000000020430723c */ /* 0x000fe20000001830 */
[----:B------:R-:W-:-:S02]  /*c53c0*/  IMAD.MOV.U32 R42, RZ, RZ, R18 ;  /* 0x000000ffff2a7224 */ /* 0x000fc400078e0012 */
[----:B------:R-:W-:-:S07]  /*c53d0*/  IMAD.MOV.U32 R43, RZ, RZ, R19 ;  /* 0x000000ffff2b7224 */ /* 0x000fce00078e0013 */
[----:B0-----:R-:W-:Y:S02]  /*c53e0*/  IMAD.MOV.U32 R60, RZ, RZ, R15 ;  /* 0x000000ffff3c7224 */ /* 0x001fe400078e000f */
[----:B------:R-:W-:Y:S02]  /*c53f0*/  IMAD.MOV.U32 R61, RZ, RZ, R14 ;  /* 0x000000ffff3d7224 */ /* 0x000fe400078e000e */
[----:B------:R-:W-:Y:S01]  /*c5400*/  IMAD.MOV.U32 R0, RZ, RZ, R13 ;  /* 0x000000ffff007224 */ /* 0x000fe200078e000d */
[----:B------:R-:W-:Y:S04]  /*c5410*/  STL [R1], R12 ;  /* 0x0000000c01007387 */ /* 0x000fe80000100800 */
[----:B------:R-:W-:Y:S04]  /*c5420*/  STL [R1+0x5ba8], R60 ;  /* 0x005ba83c01007387 */ /* 0x000fe80000100800 */
[----:B------:R-:W-:Y:S04]  /*c5430*/  STL [R1+0x5b90], R61 ;  /* 0x005b903d01007387 */ /* 0x000fe80000100800 */
[----:B------:R-:W-:Y:S04]  /*c5440*/  STL [R1+0x5a38], R0 ;  /* 0x005a380001007387 */ /* 0x000fe80000100800 */
[----:B------:R-:W-:Y:S04]  /*c5450*/  STL.64 [R1+0x5980], R58 ;  /* 0x0059803a01007387 */ /* 0x000fe80000100a00 */
[----:B------:R0:W-:Y:S01]  /*c5460*/  STL.64 [R1+0x5978], R56 ;  /* 0x0059783801007387 */ /* 0x0001e20000100a00 */
[----:B--2---:R-:W-:-:S02]  /*c5470*/  IMAD R28, R28, 0x100, R24 ;  /* 0x000001001c1c7824 */ /* 0x004fc400078e0218 */
[----:B------:R-:W-:Y:S02]  /*c5480*/  IMAD R29, R29, 0x100, R25 ;  /* 0x000001001d1d7824 */ /* 0x000fe400078e0219 */
[----:B------:R-:W-:Y:S02]  /*c5490*/  IMAD R30, R30, 0x100, R26 ;  /* 0x000001001e1e7824 */ /* 0x000fe400078e021a */
[----:B------:R-:W-:Y:S01]  /*c54a0*/  IMAD R31, R31, 0x100, R27 ;  /* 0x000001001f1f7824 */ /* 0x000fe200078e021b */
[----:B------:R-:W-:Y:S01]  /*c54b0*/  HMMA.16816.F32 R52, R4, R8, R52 ;  /* 0x000000080434723c */ /* 0x000fe20000001834 */
[----:B------:R-:W-:Y:S02]  /*c54c0*/  F2FP.F16.E5M2.UNPACK_B R40, R40.H1 ;  /* 0x00000028ff28723e */ /* 0x000fe400030004ff */
[----:B------:R-:W-:Y:S02]  /*c54d0*/  F2FP.F16.E5M2.UNPACK_B R41, R41.H1 ;  /* 0x00000029ff29723e */ /* 0x000fe400030004ff */
[----:B------:R-:W-:-:S02]  /*c54e0*/  F2FP.F16.E5M2.UNPACK_B R28, R28 ;  /* 0x0000001cff1c723e */ /* 0x000fc400020004ff */
[----:B------:R-:W-:Y:S02]  /*c54f0*/  F2FP.F16.E5M2.UNPACK_B R29, R29 ;  /* 0x0000001dff1d723e */ /* 0x000fe400020004ff */
[----:B------:R-:W-:Y:S02]  /*c5500*/  F2FP.F16.E5M2.UNPACK_B R30, R30 ;  /* 0x0000001eff1e723e */ /* 0x000fe400020004ff */
[----:B------:R-:W-:-:S12]  /*c5510*/  F2FP.F16.E5M2.UNPACK_B R31, R31 ;  /* 0x0000001fff1f723e */ /* 0x000fd800020004ff */
[----:B------:R-:W-:Y:S04]  /*c5520*/  STL.64 [R1+0x5990], R54 ;  /* 0x0059903601007387 */ /* 0x000fe80000100a00 */
[----:B------:R-:W-:Y:S04]  /*c5530*/  STL.64 [R1+0x5988], R52 ;  /* 0x0059883401007387 */ /* 0x000fe80000100a00 */
[----:B------:R-:W-:Y:S04]  /*c5540*/  STL.64 [R1+0x59a0], R50 ;  /* 0x0059a03201007387 */ /* 0x000fe80000100a00 */
[----:B------:R1:W-:Y:S01]  /*c5550*/  STL.64 [R1+0x5998], R48 ;  /* 0x0059983001007387 */ /* 0x0003e20000100a00 */
[----:B---3--:R-:W-:Y:S06]  /*c5560*/  HMMA.16816.F32 R44, R4, R38, R44 ;  /* 0x00000026042c723c */ /* 0x008fec000000182c */
[----:B------:R-:W-:-:S15]  /*c5570*/  HMMA.16816.F32 R4, R28, R40, R32 ;  /* 0x000000281c04723c */ /* 0x000fde0000001820 */
[----:B------:R-:W-:-:S02]  /*c5580*/  NOP ;  /* 0x0000000000007918 */ /* 0x000fc40000000000 */
[----:B------:R-:W-:Y:S04]  /*c5590*/  STL.64 [R1+0x59b0], R46 ;  /* 0x0059b02e01007387 */ /* 0x000fe80000100a00 */
[----:B------:R-:W-:Y:S04]  /*c55a0*/  STL.64 [R1+0x59a8], R44 ;  /* 0x0059a82c01007387 */ /* 0x000fe80000100a00 */
[----:B------:R-:W-:Y:S04]  /*c55b0*/  STL.64 [R1+0x60e8], R42 ;  /* 0x0060e82a01007387 */ /* 0x000fe80000100a00 */
[----:B------:R2:W-:Y:S04]  /*c55c0*/  STL.64 [R1+0x60e0], R40 ;  /* 0x0060e02801007387 */ /* 0x0005e80000100a00 */
[----:B------:R3:W-:Y:S04]  /*c55d0*/  STL.64 [R1+0xf70], R4 ;  /* 0x000f700401007387 */ /* 0x0007e80000100a00 */
[----:B------:R4:W-:Y:S04]  /*c55e0*/  STL.64 [R1+0xf78], R6 ;  /* 0x000f780601007387 */ /* 0x0009e80000100a00 */
[----:B0-----:R-:W4:Y:S04]  /*c55f0*/  LDL.LU R56, [R1+0xef0] ;  /* 0x000ef00001387983 */ /* 0x001f280000300800 */
[----:B------:R-:W4:Y:S04]  /*c5600*/  LDL.LU R57, [R1+0xef4] ;  /* 0x000ef40001397983 */ /* 0x000f280000300800 */
[----:B------:R-:W4:Y:S04]  /*c5610*/  LDL.LU R58, [R1+0xef8] ;  /* 0x000ef800013a7983 */ /* 0x000f280000300800 */
[----:B------:R-:W4:Y:S04]  /*c5620*/  LDL.LU R59, [R1+0xefc] ;  /* 0x000efc00013b7983 */ /* 0x000f280000300800 */
[----:B------:R-:W4:Y:S04]  /*c5630*/  LDL.LU R8, [R1+0xf10] ;  /* 0x000f100001087983 */ /* 0x000f280000300800 */
[----:B------:R-:W4:Y:S04]  /*c5640*/  LDL.LU R9, [R1+0xf14] ;  /* 0x000f140001097983 */ /* 0x000f280000300800 */
[----:B------:R-:W4:Y:S04]  /*c5650*/  LDL.LU R10, [R1+0xf18] ;  /* 0x000f1800010a7983 */ /* 0x000f280000300800 */
[----:B------:R-:W4:Y:S04]  /*c5660*/  LDL.LU R11, [R1+0xf1c] ;  /* 0x000f1c00010b7983 */ /* 0x000f280000300800 */
[----:B-1----:R-:W4:Y:S04]  /*c5670*/  LDL.LU R48, [R1+0xf30] ;  /* 0x000f300001307983 */ /* 0x002f280000300800 */
[----:B------:R-:W4:Y:S04]  /*c5680*/  LDL.LU R49, [R1+0xf34] ;  /* 0x000f340001317983 */ /* 0x000f280000300800 */
[----:B------:R-:W4:Y:S04]  /*c5690*/  LDL.LU R50, [R1+0xf38] ;  /* 0x000f380001327983 */ /* 0x000f280000300800 */
[----:B------:R-:W4:Y:S04]  /*c56a0*/  LDL.LU R51, [R1+0xf3c] ;  /* 0x000f3c0001337983 */ /* 0x000f280000300800 */
[----:B--2---:R-:W2:Y:S04]  /*c56b0*/  LDL.LU R40, [R1+0xf60] ;  /* 0x000f600001287983 */ /* 0x004ea80000300800 */
[----:B------:R-:W2:Y:S04]  /*c56c0*/  LDL.LU R41, [R1+0xf64] ;  /* 0x000f640001297983 */ /* 0x000ea80000300800 */
[----:B------:R-:W2:Y:S04]  /*c56d0*/  LDL.LU R42, [R1+0xf68] ;  /* 0x000f6800012a7983 */ /* 0x000ea80000300800 */
[----:B------:R-:W2:Y:S01]  /*c56e0*/  LDL.LU R43, [R1+0xf6c] ;  /* 0x000f6c00012b7983 */ /* 0x000ea20000300800 */
[----:B------:R-:W-:-:S02]  /*c56f0*/  F2FP.F16.E5M2.UNPACK_B R38, R36.H1 ;  /* 0x00000024ff26723e */ /* 0x000fc400030004ff */
[----:B------:R-:W-:Y:S01]  /*c5700*/  F2FP.F16.E5M2.UNPACK_B R39, R37.H1 ;  /* 0x00000025ff27723e */ /* 0x000fe200030004ff */
        /* <DEDUP_REMOVED lines=37> */
[----:B------:R-:W2:Y:S04]  /*c5960*/  LDL.LU.64 R40, [R1+0x60e0] ;  /* 0x0060e00001287983 */ /* 0x000ea80000300a00 */
[----:B------:R-:W2:Y:S04]  /*c5970*/  LDL.LU R26, [R1+0x1b18] ;  /* 0x001b1800011a7983 */ /* 0x000ea80000300800 */
[----:B------:R-:W2:Y:S01]  /*c5980*/  LDL.LU R27, [R1+0x1b1c] ;  /* 0x001b1c00011b7983 */ /* 0x000ea20000300800 */
[----:B------:R-:W-:-:S02]  /*c5990*/  F2FP.F16.E5M2.UNPACK_B R36, R36.H1 ;  /* 0x00000024ff24723e */ /* 0x000fc400030004ff */
[----:B------:R-:W-:Y:S02]  /*c59a0*/  F2FP.F16.E5M2.UNPACK_B R37, R37.H1 ;  /* 0x00000025ff25723e */ /* 0x000fe400030004ff */
[----:B------:R-:W-:Y:S02]  /*c59b0*/  F2FP.F16.E5M2.UNPACK_B R34, R34.H1 ;  /* 0x00000022ff22723e */ /* 0x000fe400030004ff */
[----:B------:R-:W-:-:S03]  /*c59c0*/  F2FP.F16.E5M2.UNPACK_B R35, R35.H1 ;  /* 0x00000023ff23723e */ /* 0x000fc600030004ff */
[C---:B------:R-:W-:Y:S06]  /*c59d0*/  HMMA.16816.F32 R44, R28.reuse, R36, R44 ;  /* 0x000000241c2c723c */ /* 0x040fec000000182c */
[C---:B---3--:R-:W-:Y:S01]  /*c59e0*/  HMMA.16816.F32 R4, R28.reuse, R34, R4 ;  /* 0x000000221c04723c */ /* 0x048fe20000001804 */
[----:B------:R-:W-:Y:S02]  /*c59f0*/  F2FP.F16.E5M2.UNPACK_B R32, R32.H1 ;  /* 0x00000020ff20723e */ /* 0x000fe400030004ff */
[----:B------:R-:W-:Y:S01]  /*c5a00*/  F2FP.F16.E5M2.UNPACK_B R33, R33.H1 ;  /* 0x00000021ff21723e */ /* 0x000fe200030004ff */
[----:B------:R-:W-:Y:S04]  /*c5a10*/  STL.64 [R1+0x60d8], R38 ;  /* 0x0060d82601007387 */ /* 0x000fe80000100a00 */
[----:B------:R-:W-:Y:S09]  /*c5a20*/  STL.64 [R1+0x60d0], R36 ;  /* 0x0060d02401007387 */ /* 0x000ff20000100a00 */
[----:B------:R-:W-:Y:S04]  /*c5a30*/  STL.64 [R1+0xf50], R44 ;  /* 0x000f502c01007387 */ /* 0x000fe80000100a00 */
[----:B------:R-:W-:Y:S04]  /*c5a40*/  STL.64 [R1+0xf58], R46 ;  /* 0x000f582e01007387 */ /* 0x000fe80000100a00 */
[----:B------:R-:W-:Y:S04]  /*c5a50*/  STL.64 [R1+0xf40], R4 ;  /* 0x000f400401007387 */ /* 0x000fe80000100a00 */
[----:B------:R0:W-:Y:S02]  /*c5a60*/  STL.64 [R1+0xf48], R6 ;  /* 0x000f480601007387 */ /* 0x0001e40000100a00 */
[----:B0-----:R-:W-:Y:S01]  /*c5a70*/  HMMA.16816.F32 R4, R28, R32, R48 ;  /* 0x000000201c04723c */ /* 0x001fe20000001830 */
[----:B----4-:R-:W-:-:S02]  /*c5a80*/  F2FP.F16.E5M2.UNPACK_B R22, R22.H1 ;  /* 0x00000016ff16723e */ /* 0x010fc400030004ff */
        /* <DEDUP_REMOVED lines=18> */
[----:B------:R0:W-:Y:S02]  /*c5bb0*/  STL.64 [R1+0xf18], R6 ;  /* 0x000f180601007387 */ /* 0x0001e40000100a00 */
[----:B0-----:R-:W-:Y:S01]  /*c5bc0*/  HMMA.16816.F32 R4, R28, R18, R12 ;  /* 0x000000121c04723c */ /* 0x001fe2000000180c */
[----:B------:R-:W-:Y:S02]  /*c5bd0*/  F2FP.F16.E5M2.UNPACK_B R16, R16.H1 ;  /* 0x00000010ff10723e */ /* 0x000fe400030004ff */
[----:B------:R-:W-:-:S15]  /*c5be0*/  F2FP.F16.E5M2.UNPACK_B R17, R17.H1 ;  /* 0x00000011ff11723e */ /* 0x000fde00030004ff */
[----:B------:R-:W-:-:S05]  /*c5bf0*/  NOP ;  /* 0x0000000000007918 */ /* 0x000fca0000000000 */
[----:B------:R-:W-:Y:S04]  /*c5c00*/  STL.64 [R1+0xf00], R4 ;  /* 0x000f000401007387 */ /* 0x000fe80000100a00 */
[----:B------:R0:W-:Y:S02]  /*c5c10*/  STL.64 [R1+0xf08], R6 ;  /* 0x000f080601007387 */ /* 0x0001e40000100a00 */
[----:B0-----:R-:W-:Y:S02]  /*c5c20*/  HMMA.16816.F32 R4, R28, R16, R56 ;  /* 0x000000101c04723c */ /* 0x001fe40000001838 */
[----:B------:R-:W-:Y:S04]  /*c5c30*/  STL.64 [R1+0x6078], R18 ;  /* 0x0060781201007387 */ /* 0x000fe80000100a00 */
[----:B------:R0:W-:-:S15]  /*c5c40*/  STL.64 [R1+0x6070], R16 ;  /* 0x0060701001007387 */ /* 0x0001de0000100a00 */
[----:B------:R-:W-:-:S02]  /*c5c50*/  NOP ;  /* 0x0000000000007918 */ /* 0x000fc40000000000 */
[----:B------:R1:W-:Y:S04]  /*c5c60*/  STL.64 [R1+0xef0], R4 ;  /* 0x000ef00401007387 */ /* 0x0003e80000100a00 */
[----:B------:R3:W-:Y:S04]  /*c5c70*/  STL.64 [R1+0xef8], R6 ;  /* 0x000ef80601007387 */ /* 0x0007e80000100a00 */
        /* <DEDUP_REMOVED lines=14> */
[----:B------:R-:W4:Y:S04]  /*c5d60*/  LDL.LU R18, [R1+0xee8] ;  /* 0x000ee80001127983 */ /* 0x000f280000300800 */
[----:B------:R-:W4:Y:S04]  /*c5d70*/  LDL.LU R19, [R1+0xeec] ;  /* 0x000eec0001137983 */ /* 0x000f280000300800 */
[----:B------:R-:W4:Y:S04]  /*c5d80*/  LDL.LU R10, [R1+0x1b28] ;  /* 0x001b2800010a7983 */ /* 0x000f280000300800 */
[----:B------:R-:W4:Y:S01]  /*c5d90*/  LDL.LU R11, [R1+0x1b2c] ;  /* 0x001b2c00010b7983 */ /* 0x000f220000300800 */
[----:B------:R-:W-:-:S03]  /*c5da0*/  F2FP.F16.E5M2.UNPACK_B R14, R24.H1 ;  /* 0x00000018ff0e723e */ /* 0x000fc600030004ff */
[----:B------:R-:W4:Y:S04]  /*c5db0*/  LDL.LU R35, [R1+0x5790] ;  /* 0x0057900001237983 */ /* 0x000f280000300800 */
[----:B------:R-:W4:Y:S01]  /*c5dc0*/  LDL.LU R24, [R1+0x578c] ;  /* 0x00578c0001187983 */ /* 0x000f220000300800 */
[----:B------:R-:W-:-:S03]  /*c5dd0*/  F2FP.F16.E5M2.UNPACK_B R15, R25.H1 ;  /* 0x00000019ff0f723e */ /* 0x000fc600030004ff */
[----:B-1----:R-:W4:Y:S04]  /*c5de0*/  LDL.LU R4, [R1+0x5798] ;  /* 0x0057980001047983 */ /* 0x002f280000300800 */
[----:B------:R-:W4:Y:S04]  /*c5df0*/  LDL.LU R25, [R1+0x5794] ;  /* 0x0057940001197983 */ /* 0x000f280000300800 */
[----:B------:R-:W4:Y:S01]  /*c5e00*/  LDL.LU R5, [R1+0x57a0] ;  /* 0x0057a00001057983 */ /* 0x000f220000300800 */
[----:B--2---:R-:W-:-:S03]  /*c5e10*/  F2FP.F16.E5M2.UNPACK_B R12, R26.H1 ;  /* 0x0000001aff0c723e */ /* 0x004fc600030004ff */
[----:B------:R-:W2:Y:S04]  /*c5e20*/  LDL.LU R26, [R1+0x579c] ;  /* 0x00579c00011a7983 */ /* 0x000ea80000300800 */
[----:B------:R-:W2:Y:S04]  /*c5e30*/  LDL.LU R8, [R1+0x1b38] ;  /* 0x001b380001087983 */ /* 0x000ea80000300800 */
[----:B------:R-:W2:Y:S01]  /*c5e40*/  LDL.LU R9, [R1+0x1b3c] ;  /* 0x001b3c0001097983 */ /* 0x000ea20000300800 */
[----:B------:R-:W-:-:S03]  /*c5e50*/  F2FP.F16.E5M2.UNPACK_B R13, R27.H1 ;  /* 0x0000001bff0d723e */ /* 0x000fc600030004ff */
        /* <DEDUP_REMOVED lines=20> */
[----:B----4-:R-:W-:Y:S01]  /*c5fa0*/  HMMA.16816.F32 R16, R28, R14, R16 ;  /* 0x0000000e1c10723c */ /* 0x010fe20000001810 */
[----:B------:R-:W-:-:S02]  /*c5fb0*/  F2FP.F16.E5M2.UNPACK_B R10, R10.H1 ;  /* 0x0000000aff0a723e */ /* 0x000fc400030004ff */
[----:B------:R-:W-:-:S15]  /*c5fc0*/  F2FP.F16.E5M2.UNPACK_B R11, R11.H1 ;  /* 0x0000000bff0b723e */ /* 0x000fde00030004ff */
[----:B------:R-:W-:-:S05]  /*c5fd0*/  NOP ;  /* 0x0000000000007918 */ /* 0x000fca0000000000 */
[----:B------:R-:W-:Y:S04]  /*c5fe0*/  STL.64 [R1+0xee0], R16 ;  /* 0x000ee01001007387 */ /* 0x000fe80000100a00 */
[----:B------:R0:W-:Y:S04]  /*c5ff0*/  STL.64 [R1+0xee8], R18 ;  /* 0x000ee81201007387 */ /* 0x0001e80000100a00 */
[----:B------:R-:W-:Y:S04]  /*c6000*/  STL.64 [R1+0x6088], R14 ;  /* 0x0060880e01007387 */ /* 0x000fe80000100a00 */
[----:B------:R1:W-:Y:S01]  /*c6010*/  STL.64 [R1+0x6080], R12 ;  /* 0x0060800c01007387 */ /* 0x0003e20000100a00 */
[C---:B0-----:R-:W-:Y:S06]  /*c6020*/  HMMA.16816.F32 R16, R28.reuse, R12, R20 ;  /* 0x0000000c1c10723c */ /* 0x041fec0000001814 */
[----:B-1----:R-:W-:-:S15]  /*c6030*/  HMMA.16816.F32 R12, R28, R10, R36 ;  /* 0x0000000a1c0c723c */ /* 0x002fde0000001824 */
[----:B------:R-:W-:-:S02]  /*c6040*/  NOP ;  /* 0x0000000000007918 */ /* 0x000fc40000000000 */
[----:B------:R-:W-:Y:S04]  /*c6050*/  STL.64 [R1+0xed0], R16 ;  /* 0x000ed01001007387 */ /* 0x000fe80000100a00 */
[----:B------:R-:W-:Y:S04]  /*c6060*/  STL.64 [R1+0xed8], R18 ;  /* 0x000ed81201007387 */ /* 0x000fe80000100a00 */
[----:B------:R-:W-:Y:S04]  /*c6070*/  STL.64 [R1+0xf80], R12 ;  /* 0x000f800c01007387 */ /* 0x000fe80000100a00 */
[----:B------:R0:W-:Y:S01]  /*c6080*/  STL.64 [R1+0xf88], R14 ;  /* 0x000f880e01007387 */ /* 0x0001e20000100a00 */
[----:B--2---:R-:W-:-:S02]  /*c6090*/  F2FP.F16.E5M2.UNPACK_B R8, R8.H1 ;  /* 0x00000008ff08723e */ /* 0x004fc400030004ff */
[----:B------:R-:W-:-:S07]  /*c60a0*/  F2FP.F16.E5M2.UNPACK_B R9, R9.H1 ;  /* 0x00000009ff09723e */ /* 0x000fce00030004ff */
[----:B0-----:R-:W-:Y:S01]  /*c60b0*/  HMMA.16816.F32 R12, R28, R8, R44 ;  /* 0x000000081c0c723c */ /* 0x001fe2000000182c */
[----:B---3--:R-:W-:Y:S01]  /*c60c0*/  IMAD R27, R27, 0x100, R6 ;  /* 0x000001001b1b7824 */ /* 0x008fe200078e0206 */
[----:B------:R-:W-:Y:S02]  /*c60d0*/  F2FP.F16.E5M2.UNPACK_B R6, R7.H1 ;  /* 0x00000007ff06723e */ /* 0x000fe400030004ff */
[----:B------:R-:W-:Y:S01]  /*c60e0*/  F2FP.F16.E5M2.UNPACK_B R7, R2.H1 ;  /* 0x00000002ff07723e */ /* 0x000fe200030004ff */
[----:B------:R-:W-:Y:S04]  /*c60f0*/  STL.64 [R1+0x60a8], R10 ;  /* 0x0060a80a01007387 */ /* 0x000fe80000100a00 */
[----:B------:R-:W-:-:S14]  /*c6100*/  STL.64 [R1+0x60a0], R8 ;  /* 0x0060a00801007387 */ /* 0x000fdc0000100a00 */
[----:B------:R-:W-:Y:S04]  /*c6110*/  STL.64 [R1+0xfc0], R12 ;  /* 0x000fc00c01007387 */ /* 0x000fe80000100a00 */
[----:B------:R0:W-:Y:S02]  /*c6120*/  STL.64 [R1+0xfc8], R14 ;  /* 0x000fc80e01007387 */ /* 0x0001e40000100a00 */
[----:B0-----:R-:W-:Y:S01]  /*c6130*/  HMMA.16816.F32 R12, R28, R6, R48 ;  /* 0x000000061c0c723c */ /* 0x001fe20000001830 */
[----:B------:R-:W-:Y:S02]  /*c6140*/  IMAD R25, R25, 0x100, R4 ;  /* 0x0000010019197824 */ /* 0x000fe400078e0204 */
[----:B------:R-:W-:Y:S01]  /*c6150*/  IMAD R26, R26, 0x100, R5 ;  /* 0x000001001a1a7824 */ /* 0x000fe200078e0205 */
[----:B------:R-:W-:-:S02]  /*c6160*/  F2FP.F16.E5M2.UNPACK_B R4, R3.H1 ;  /* 0x00000003ff04723e */ /* 0x000fc400030004ff */
[----:B------:R-:W-:Y:S02]  /*c6170*/  F2FP.F16.E5M2.UNPACK_B R5, R0.H1 ;  /* 0x00000000ff05723e */ /* 0x000fe400030004ff */
[----:B------:R-:W-:Y:S02]  /*c6180*/  F2FP.F16.E5M2.UNPACK_B R2, R61.H1 ;  /* 0x0000003dff02723e */ /* 0x000fe400030004ff */
[----:B------:R-:W-:-:S03]  /*c6190*/  F2FP.F16.E5M2.UNPACK_B R3, R60.H1 ;  /* 0x0000003cff03723e */ /* 0x000fc600030004ff */
[C---:B------:R-:W-:Y:S10]  /*c61a0*/  HMMA.16816.F32 R8, R28.reuse, R4, R52 ;  /* 0x000000041c08723c */ /* 0x040ff40000001834 */
[----:B------:R-:W-:Y:S04]  /*c61b0*/  STL.64 [R1+0xfb0], R12 ;  /* 0x000fb00c01007387 */ /* 0x000fe80000100a00 */
[----:B------:R-:W-:Y:S04]  /*c61c0*/  STL.64 [R1+0xfb8], R14 ;  /* 0x000fb80e01007387 */ /* 0x000fe80000100a00 */
[----:B------:R-:W-:Y:S04]  /*c61d0*/  STL.64 [R1+0x60c8], R6 ;  /* 0x0060c80601007387 */ /* 0x000fe80000100a00 */
[----:B------:R0:W-:Y:S02]  /*c61e0*/  STL.64 [R1+0x60c0], R4 ;  /* 0x0060c00401007387 */ /* 0x0001e40000100a00 */
[----:B0-----:R-:W-:Y:S02]  /*c61f0*/  HMMA.16816.F32 R4, R28, R2, R56 ;  /* 0x000000021c04723c */ /* 0x001fe40000001838 */
[----:B------:R-:W-:Y:S04]  /*c6200*/  STL.64 [R1+0xf90], R8 ;  /* 0x000f900801007387 */ /* 0x000fe80000100a00 */
[----:B------:R-:W-:Y:S04]  /*c6210*/  STL.64 [R1+0xf98], R10 ;  /* 0x000f980a01007387 */ /* 0x000fe80000100a00 */
[----:B------:R-:W2:-:S13]  /*c6220*/  LDL.LU R44, [R1+0xe00] ;  /* 0x000e0000012c7983 */ /* 0x000e9a0000300800 */
        /* <DEDUP_REMOVED lines=12> */
[----:B------:R-:W4:Y:S01]  /*c62f0*/  LDL.LU R39, [R1+0xebc] ;  /* 0x000ebc0001277983 */ /* 0x000f220000300800 */
[----:B------:R-:W-:-:S03]  /*c6300*/  IMAD R24, R24, 0x100, R35 ;  /* 0x0000010018187824 */ /* 0x000fc600078e0223 */
[----:B------:R-:W2:Y:S04]  /*c6310*/  LDL.LU R16, [R1+0xe50] ;  /* 0x000e500001107983 */ /* 0x000ea80000300800 */
[----:B------:R-:W2:Y:S01]  /*c6320*/  LDL.LU R17, [R1+0xe54] ;  /* 0x000e540001117983 */ /* 0x000ea20000300800 */
[----:B------:R-:W-:Y:S02]  /*c6330*/  F2FP.F16.E5M2.UNPACK_B R25, R25 ;  /* 0x00000019ff19723e */ /* 0x000fe400020004ff */
[----:B------:R-:W-:Y:S02]  /*c6340*/  F2FP.F16.E5M2.UNPACK_B R26, R26 ;  /* 0x0000001aff1a723e */ /* 0x000fe400020004ff */
[----:B------:R-:W-:Y:S02]  /*c6350*/  F2FP.F16.E5M2.UNPACK_B R24, R24 ;  /* 0x00000018ff18723e */ /* 0x000fe400020004ff */
[----:B------:R-:W-:Y:S01]  /*c6360*/  F2FP.F16.E5M2.UNPACK_B R27, R27 ;  /* 0x0000001bff1b723e */ /* 0x000fe200020004ff */
[----:B------:R-:W2:Y:S04]  /*c6370*/  LDL.LU R18, [R1+0xe58] ;  /* 0x000e580001127983 */ /* 0x000ea80000300800 */
[----:B------:R-:W2:Y:S04]  /*c6380*/  LDL.LU R19, [R1+0xe5c] ;  /* 0x000e5c0001137983 */ /* 0x000ea80000300800 */
[----:B------:R-:W3:Y:S04]  /*c6390*/  LDL.LU R32, [R1+0xe90] ;  /* 0x000e900001207983 */ /* 0x000ee80000300800 */
[----:B------:R-:W3:Y:S04]  /*c63a0*/  LDL.LU R33, [R1+0xe94] ;  /* 0x000e940001217983 */ /* 0x000ee80000300800 */
[----:B------:R-:W3:Y:S04]  /*c63b0*/  LDL.LU R34, [R1+0xe98] ;  /* 0x000e980001227983 */ /* 0x000ee80000300800 */
[----:B------:R-:W3:Y:S04]  /*c63c0*/  LDL.LU R35, [R1+0xe9c] ;  /* 0x000e9c0001237983 */ /* 0x000ee80000300800 */
        /* <DEDUP_REMOVED lines=109> */
[----:B0-----:R-:W-:Y:S06]  /*c6aa0*/  HMMA.16816.F32 R12, R24, R8, R52 ;  /* 0x00000008180c723c */ /* 0x001fec0000001834 */
[----:B------:R-:W-:Y:S04]  /*c6ab0*/  STL [R1+0x5ff8], R9 ;  /* 0x005ff80901007387 */ /* 0x000fe80000100800 */
[----:B------:R-:W-:-:S13]  /*c6ac0*/  STL.64 [R1+0x6068], R10 ;  /* 0x0060680a01007387 */ /* 0x000fda0000100a00 */
[----:B------:R0:W-:Y:S04]  /*c6ad0*/  STL.64 [R1+0x13a0], R12 ;  /* 0x0013a00c01007387 */ /* 0x0001e80000100a00 */
[----:B------:R1:W-:Y:S04]  /*c6ae0*/  STL.64 [R1+0x13a8], R14 ;  /* 0x0013a80e01007387 */ /* 0x0003e80000100a00 */
[----:B------:R2:W-:Y:S04]  /*c6af0*/  STL [R1+0x6060], R8 ;  /* 0x0060600801007387 */ /* 0x0005e80000100800 */
        /* <DEDUP_REMOVED lines=52> */
[----:B----4-:R-:W-:Y:S03]  /*c6e40*/  HMMA.16816.F32 R24, R24, R2, R40 ;  /* 0x000000021818723c */ /* 0x010fe60000001828 */
[----:B0-----:R-:W2:Y:S04]  /*c6e50*/  LDL.LU.64 R10, [R1+0x6068] ;  /* 0x00606800010a7983 */ /* 0x001ea80000300a00 */
        /* <DEDUP_REMOVED lines=11> */
[----:B------:R-:W4:Y:S04]  /*c6f10*/  LDL.LU.64 R42, [R1+0x6048] ;  /* 0x00604800012a7983 */ /* 0x000f280000300a00 */
[----:B------:R-:W2:Y:S01]  /*c6f20*/  LDL.LU.64 R40, [R1+0x6040] ;  /* 0x0060400001287983 */ /* 0x000ea20000300a00 */
[----:B------:R-:W-:Y:S01]  /*c6f30*/  IMAD R31, R60, 0x100, R61 ;  /* 0x000001003c1f7824 */ /* 0x000fe200078e023d */
        /* <DEDUP_REMOVED lines=15> */
[----:B------:R-:W3:Y:S04]  /*c7030*/  LDL.LU.64 R36, [R1+0x6030] ;  /* 0x0060300001247983 */ /* 0x000ee80000300a00 */
[----:B----4-:R-:W-:Y:S04]  /*c7040*/  STL.64 [R1+0x5fc0], R42 ;  /* 0x005fc02a01007387 */ /* 0x010fe80000100a00 */
        /* <DEDUP_REMOVED lines=28> */
[C---:B--2---:R-:W-:Y:S03]  /*c7210*/  HMMA.16816.F32 R36, R28.reuse, R32, R36 ;  /* 0x000000201c24723c */ /* 0x044fe60000001824 */
[----:B------:R-:W-:Y:S04]  /*c7220*/  STL.64 [R1+0x5fd0], R34 ;  /* 0x005fd02201007387 */ /* 0x000fe80000100a00 */
[----:B------:R4:W-:Y:S01]  /*c7230*/  STL.64 [R1+0x5fc8], R32 ;  /* 0x005fc82001007387 */ /* 0x0009e20000100a00 */
[----:B------:R-:W-:-:S15]  /*c7240*/  HMMA.16816.F32 R4, R28, R18, R4 ;  /* 0x000000121c04723c */ /* 0x000fde0000001804 */
        /* <DEDUP_REMOVED lines=14> */
[C---:B------:R-:W-:Y:S06]  /*c7330*/  HMMA.16816.F32 R20, R28.reuse, R14, R48 ;  /* 0x0000000e1c14723c */ /* 0x040fec0000001830 */
[C---:B-1----:R-:W-:Y:S11]  /*c7340*/  HMMA.16816.F32 R4, R28.reuse, R12, R52 ;  /* 0x0000000c1c04723c */ /* 0x042ff60000001834 */
        /* <DEDUP_REMOVED lines=60> */
[----:B--2---:R-:W-:-:S03]  /*c7710*/  IMAD R24, R24, 0x100, R9 ;  /* 0x0000010018187824 */ /* 0x004fc600078e0209 */
[----:B------:R-:W4:Y:S02]  /*c7720*/  LDL.LU R9, [R1+0x5ff8] ;  /* 0x005ff80001097983 */ /* 0x000f240000300800 */
[----:B----4-:R-:W-:-:S15]  /*c7730*/  HMMA.16816.F32 R4, R28, R8, R4 ;  /* 0x000000081c04723c */ /* 0x010fde0000001804 */
[----:B------:R-:W-:-:S08]  /*c7740*/  NOP ;  /* 0x0000000000007918 */ /* 0x000fd00000000000 */
[----:B------:R-:W-:Y:S04]  /*c7750*/  STL.64 [R1+0x1380], R4 ;  /* 0x0013800401007387 */ /* 0x000fe80000100a00 */
[----:B------:R0:W-:Y:S04]  /*c7760*/  STL.64 [R1+0x1388], R6 ;  /* 0x0013880601007387 */ /* 0x0001e80000100a00 */
[----:B0-----:R-:W3:Y:S04]  /*c7770*/  LDL.LU.64 R6, [R1+0x5ff0] ;  /* 0x005ff00001067983 */ /* 0x001ee80000300a00 */
[----:B------:R-:W2:Y:S04]  /*c7780*/  LDL.LU.64 R4, [R1+0x5fe8] ;  /* 0x005fe80001047983 */ /* 0x000ea80000300a00 */
[----:B------:R-:W-:Y:S01]  /*c7790*/  STL [R1+0x5f60], R9 ;  /* 0x005f600901007387 */ /* 0x000fe20000100800 */
[C---:B---3--:R-:W-:Y:S06]  /*c77a0*/  HMMA.16816.F32 R20, R28.reuse, R6, R20 ;  /* 0x000000061c14723c */ /* 0x048fec0000001814 */
[C---:B--2---:R-:W-:Y:S06]  /*c77b0*/  HMMA.16816.F32 R32, R28.reuse, R4, R32 ;  /* 0x000000041c20723c */ /* 0x044fec0000001820 */
[----:B------:R-:W-:Y:S11]  /*c77c0*/  HMMA.16816.F32 R28, R28, R2, R40 ;  /* 0x000000021c1c723c */ /* 0x000ff60000001828 */
        /* <DEDUP_REMOVED lines=16> */
[----:B------:R-:W-:-:S02]  /*c78d0*/  IMAD R25, R26, 0x100, R25 ;  /* 0x000001001a197824 */ /* 0x000fc400078e0219 */
[----:B------:R-:W-:Y:S02]  /*c78e0*/  IMAD R26, R0, 0x100, R27 ;  /* 0x00000100001a7824 */ /* 0x000fe400078e021b */
[----:B------:R-:W-:Y:S01]  /*c78f0*/  IMAD R27, R60, 0x100, R61 ;  /* 0x000001003c1b7824 */ /* 0x000fe200078e023d */
[----:B------:R-:W-:Y:S02]  /*c7900*/  F2FP.F16.E5M2.UNPACK_B R24, R24 ;  /* 0x00000018ff18723e */ /* 0x000fe400020004ff */
        /* <DEDUP_REMOVED lines=15> */
[----:B----4-:R-:W-:Y:S04]  /*c7a00*/  STL.64 [R1+0x5f48], R42 ;  /* 0x005f482a01007387 */ /* 0x010fe80000100a00 */
[----:B------:R-:W-:Y:S01]  /*c7a10*/  STL.64 [R1+0x5f40], R40 ;  /* 0x005f402801007387 */ /* 0x000fe20000100a00 */
        /* <DEDUP_REMOVED lines=83> */
[C---:B---3--:R-:W-:Y:S03]  /*c7f50*/  HMMA.16816.F32 R36, R24.reuse, R10, R36 ;  /* 0x0000000a1824723c */ /* 0x048fe60000001824 */
        /* <DEDUP_REMOVED lines=8> */
[----:B------:R-:W-:-:S15]  /*c7fe0*/  HMMA.16816.F32 R32, R24, R12, R32 ;  /* 0x0000000c1820723c */ /* 0x000fde0000001820 */
        /* <DEDUP_REMOVED lines=19> */
[----:B------:R-:W3:Y:S02]  /*c8120*/  LDL.LU R9, [R1+0x5f60] ;  /* 0x005f600001097983 */ /* 0x000ee40000300800 */
[----:B---3--:R-:W-:-:S15]  /*c8130*/  HMMA.16816.F32 R4, R24, R8, R4 ;  /* 0x000000081804723c */ /* 0x008fde0000001804 */
[----:B------:R-:W-:-:S08]  /*c8140*/  NOP ;  /* 0x0000000000007918 */ /* 0x000fd00000000000 */
        /* <DEDUP_REMOVED lines=18> */
[----:B------:R0:W-:Y:S01]  /*c8270*/  STL.64 [R1+0x5f30], R4 ;  /* 0x005f300401007387 */ /* 0x0001e20000100a00 */
[----:B------:R-:W-:-:S02]  /*c8280*/  IMAD R29, R30, 0x100, R29 ;  /* 0x000001001e1d7824 */ /* 0x000fc400078e021d */
[----:B------:R-:W-:Y:S02]  /*c8290*/  IMAD R30, R0, 0x100, R31 ;  /* 0x00000100001e7824 */ /* 0x000fe400078e021f */
[----:B------:R-:W-:Y:S01]  /*c82a0*/  IMAD R31, R60, 0x100, R61 ;  /* 0x000001003c1f7824 */ /* 0x000fe200078e023d */
[----:B0-----:R-:W-:Y:S01]  /*c82b0*/  HMMA.16816.F32 R4, R24, R2, R12 ;  /* 0x000000021804723c */ /* 0x001fe2000000180c */
[----:B------:R-:W-:Y:S02]  /*c82c0*/  F2FP.F16.E5M2.UNPACK_B R28, R28 ;  /* 0x0000001cff1c723e */ /* 0x000fe400020004ff */
[----:B------:R-:W-:Y:S02]  /*c82d0*/  F2FP.F16.E5M2.UNPACK_B R29, R29 ;  /* 0x0000001dff1d723e */ /* 0x000fe400020004ff */
[----:B------:R-:W-:Y:S02]  /*c82e0*/  F2FP.F16.E5M2.UNPACK_B R30, R30 ;  /* 0x0000001eff1e723e */ /* 0x000fe400020004ff */
[----:B------:R-:W-:-:S03]  /*c82f0*/  F2FP.F16.E5M2.UNPACK_B R31, R31 ;  /* 0x0000001fff1f723e */ /* 0x000fc600020004ff */
[----:B------:R-:W-:Y:S04]  /*c8300*/  STL.64 [R1+0x1200], R8 ;  /* 0x0012000801007387 */ /* 0x000fe80000100a00 */
[----:B------:R0:W-:Y:S02]  /*c8310*/  STL.64 [R1+0x1208], R10 ;  /* 0x0012080a01007387 */ /* 0x0001e40000100a00 */
[C---:B0-----:R-:W-:Y:S07]  /*c8320*/  HMMA.16816.F32 R8, R28.reuse, R38, R44 ;  /* 0x000000261c08723c */ /* 0x041fee000000182c */
[----:B------:R-:W-:Y:S04]  /*c8330*/  STL.64 [R1+0xe40], R4 ;  /* 0x000e400401007387 */ /* 0x000fe80000100a00 */
[----:B------:R4:W-:Y:S02]  /*c8340*/  STL.64 [R1+0xe48], R6 ;  /* 0x000e480601007387 */ /* 0x0009e40000100a00 */
[C---:B----4-:R-:W-:Y:S06]  /*c8350*/  HMMA.16816.F32 R4, R28.reuse, R36, R48 ;  /* 0x000000241c04723c */ /* 0x050fec0000001830 */
[----:B---3--:R-:W-:-:S15]  /*c8360*/  HMMA.16816.F32 R12, R28, R40, R16 ;  /* 0x000000281c0c723c */ /* 0x008fde0000001810 */
        /* <DEDUP_REMOVED lines=96> */
[----:B------:R-:W-:-:S02]  /*c8970*/  IMAD R24, R44, 0x100, R27 ;  /* 0x000001002c187824 */ /* 0x000fc400078e021b */
[----:B------:R-:W-:Y:S02]  /*c8980*/  IMAD R25, R46, 0x100, R45 ;  /* 0x000001002e197824 */ /* 0x000fe400078e022d */
[----:B------:R-:W-:Y:S01]  /*c8990*/  IMAD R26, R0, 0x100, R47 ;  /* 0x00000100001a7824 */ /* 0x000fe200078e022f */
        /* <DEDUP_REMOVED lines=20> */
[----:B------:R-:W-:-:S15]  /*c8ae0*/  HMMA.16816.F32 R8, R28, R4, R52 ;  /* 0x000000041c08723c */ /* 0x000fde0000001834 */
[----:B------:R-:W-:-:S02]  /*c8af0*/  NOP ;  /* 0x0000000000007918 */ /* 0x000fc40000000000 */
        /* <DEDUP_REMOVED lines=689> */
[----:B------:R-:W-:Y:S02]  /*cb610*/  F2FP.F16.E5M2.UNPACK_B R24, R24 ;  /* 0x00000018ff18723e */ /* 0x000fe400020004ff */
[----:B------:R-:W-:Y:S02]  /*cb620*/  F2FP.F16.E5M2.UNPACK_B R25, R25 ;  /* 0x00000019ff19723e */ /* 0x000fe400020004ff */
[----:B------:R-:W-:Y:S02]  /*cb630*/  F2FP.F16.E5M2.UNPACK_B R26, R26 ;  /* 0x0000001aff1a723e */ /* 0x000fe400020004ff */
[----:B------:R-:W-:Y:S01]  /*cb640*/  F2FP.F16.E5M2.UNPACK_B R27, R27 ;  /* 0x0000001bff1b723e */ /* 0x000fe200020004ff */
        /* <DEDUP_REMOVED lines=115> */
[----:B------:R-:W-:Y:S02]  /*cbd80*/  IMAD R29, R58, 0x100, R57 ;  /* 0x000001003a1d7824 */ /* 0x000fe400078e0239 */
[----:B------:R-:W-:-:S12]  /*cbd90*/  IMAD R30, R0, 0x100, R59 ;  /* 0x00000100001e7824 */ /* 0x000fd800078e023b */
        /* <DEDUP_REMOVED lines=19> */
[----:B------:R-:W3:Y:S04]  /*cbed0*/  LDL.LU R13, [R1+0xba4] ;  /* 0x000ba400010d7983 */ /* 0x000ee80000300800 */
[----:B--2---:R-:W3:Y:S04]  /*cbee0*/  LDL.LU R14, [R1+0xba8] ;  /* 0x000ba800010e7983 */ /* 0x004ee80000300800 */
        /* <DEDUP_REMOVED lines=30> */
[----:B------:R-:W-:-:S02]  /*cc0d0*/  NOP ;  /* 0x0000000000007918 */ /* 0x000fc40000000000 */
[----:B------:R-:W-:Y:S04]  /*cc0e0*/  STL.64 [R1+0x1290], R8 ;  /* 0x0012900801007387 */ /* 0x000fe80000100a00 */
[----:B------:R0:W-:Y:S01]  /*cc0f0*/  STL.64 [R1+0x1298], R10 ;  /* 0x0012980a01007387 */ /* 0x0001e20000100a00 */
[----:B--2---:R-:W-:Y:S03]  /*cc100*/  HMMA.16816.F32 R24, R24, R2, R40 ;  /* 0x000000021818723c */ /* 0x004fe60000001828 */
        /* <DEDUP_REMOVED lines=78> */
[----:B------:R0:W-:Y:S04]  /*cc5f0*/  STL.64 [R1+0x718], R22 ;  /* 0x0007181601007387 */ /* 0x0001e80000100a00 */
[----:B------:R1:W-:Y:S04]  /*cc600*/  STL.64 [R1+0x5c20], R16 ;  /* 0x005c201001007387 */ /* 0x0003e80000100a00 */
[----:B------:R-:W-:Y:S04]  /*cc610*/  STL.64 [R1+0x6e0], R4 ;  /* 0x0006e00401007387 */ /* 0x000fe80000100a00 */
[----:B------:R2:W-:Y:S01]  /*cc620*/  STL.64 [R1+0x6e8], R6 ;  /* 0x0006e80601007387 */ /* 0x0005e20000100a00 */
[C---:B0-----:R-:W-:Y:S06]  /*cc630*/  HMMA.16816.F32 R20, R28.reuse, R14, R48 ;  /* 0x0000000e1c14723c */ /* 0x041fec0000001830 */
[C---:B-1----:R-:W-:Y:S06]  /*cc640*/  HMMA.16816.F32 R16, R28.reuse, R12, R52 ;  /* 0x0000000c1c10723c */ /* 0x042fec0000001834 */
[----:B--2---:R-:W-:Y:S11]  /*cc650*/  HMMA.16816.F32 R4, R28, R10, R56 ;  /* 0x0000000a1c04723c */ /* 0x004ff60000001838 */
[----:B------:R-:W-:Y:S04]  /*cc660*/  STL.64 [R1+0x670], R20 ;  /* 0x0006701401007387 */ /* 0x000fe80000100a00 */
[----:B------:R-:W-:Y:S04]  /*cc670*/  STL.64 [R1+0x678], R22 ;  /* 0x0006781601007387 */ /* 0x000fe80000100a00 */
        /* <DEDUP_REMOVED lines=18> */
[----:B------:R-:W3:Y:S01]  /*cc7a0*/  LDL.LU R27, [R1+0x58e0] ;  /* 0x0058e000011b7983 */ /* 0x000ee20000300800 */
[----:B------:R-:W-:-:S03]  /*cc7b0*/  IMAD R24, R60, 0x100, R61 ;  /* 0x000001003c187824 */ /* 0x000fc600078e023d */
        /* <DEDUP_REMOVED lines=37> */
[----:B------:R-:W-:Y:S01]  /*cca10*/  STL [R1+0x5bac], R9 ;  /* 0x005bac0901007387 */ /* 0x000fe20000100800 */
[C---:B--2---:R-:W-:Y:S06]  /*cca20*/  HMMA.16816.F32 R16, R28.reuse, R6, R16 ;  /* 0x000000061c10723c */ /* 0x044fec0000001810 */
[C---:B---3--:R-:W-:Y:S06]  /*cca30*/  HMMA.16816.F32 R20, R28.reuse, R4, R20 ;  /* 0x000000041c14723c */ /* 0x048fec0000001814 */
        /* <DEDUP_REMOVED lines=53> */
[----:B------:R-:W-:Y:S01]  /*ccd90*/  STL.64 [R1+0x11b8], R42 ;  /* 0x0011b82a01007387 */ /* 0x000fe20000100a00 */
[C---:B--2---:R-:W-:Y:S06]  /*ccda0*/  HMMA.16816.F32 R28, R24.reuse, R34, R28 ;  /* 0x00000022181c723c */ /* 0x044fec000000181c */
[----:B----4-:R-:W-:Y:S01]  /*ccdb0*/  HMMA.16816.F32 R4, R24, R32, R4 ;  /* 0x000000201804723c */ /* 0x010fe20000001804 */
[----:B------:R-:W-:-:S15]  /*ccdc0*/  STL.64 [R1+0x5bc8], R34 ;  /* 0x005bc82201007387 */ /* 0x000fde0000100a00 */
[----:B------:R-:W-:-:S01]  /*ccdd0*/  NOP ;  /* 0x0000000000007918 */ /* 0x000fc20000000000 */
        /* <DEDUP_REMOVED lines=80> */
[----:B------:R0:W-:Y:S01]  /*cd2e0*/  STL.64 [R1+0x1248], R34 ;  /* 0x0012482201007387 */ /* 0x0001e20000100a00 */
[----:B------:R-:W-:-:S03]  /*cd2f0*/  IMAD R28, R28, 0x100, R9 ;  /* 0x000001001c1c7824 */ /* 0x000fc600078e0209 */
        /* <DEDUP_REMOVED lines=12> */
[----:B------:R-:W3:Y:S01]  /*cd3c0*/  LDL.LU R9, [R1+0x5bac] ;  /* 0x005bac0001097983 */ /* 0x000ee20000300800 */
[----:B------:R-:W-:-:S03]  /*cd3d0*/  IMAD R29, R29, 0x100, R60 ;  /* 0x000001001d1d7824 */ /* 0x000fc600078e023c */
[----:B------:R-:W2:Y:S01]  /*cd3e0*/  LDL.LU R60, [R1+0x5ba8] ;  /* 0x005ba800013c7983 */ /* 0x000ea20000300800 */
        /* <DEDUP_REMOVED lines=12> */
[----:B------:R-:W-:-:S03]  /*cd4b0*/  IMAD R30, R30, 0x100, R61 ;  /* 0x000001001e1e7824 */ /* 0x000fc600078e023d */
[----:B------:R-:W2:Y:S01]  /*cd4c0*/  LDL.LU R61, [R1+0x5b90] ;  /* 0x005b9000013d7983 */ /* 0x000ea20000300800 */
[----:B---3--:R-:W-:-:S15]  /*cd4d0*/  HMMA.16816.F32 R40, R24, R6, R40 ;  /* 0x000000061828723c */ /* 0x008fde0000001828 */
[----:B------:R-:W-:-:S08]  /*cd4e0*/  NOP ;  /* 0x0000000000007918 */ /* 0x000fd00000000000 */
[----:B------:R-:W-:Y:S04]  /*cd4f0*/  STL.64 [R1+0x15a0], R40 ;  /* 0x0015a02801007387 */ /* 0x000fe80000100a00 */
[----:B------:R0:W-:Y:S04]  /*cd500*/  STL.64 [R1+0x15a8], R42 ;  /* 0x0015a82a01007387 */ /* 0x0001e80000100a00 */
[----:B0-----:R-:W3:Y:S04]  /*cd510*/  LDL.LU.64 R42, [R1+0x5b88] ;  /* 0x005b8800012a7983 */ /* 0x001ee80000300a00 */
[----:B------:R-:W2:Y:S01]  /*cd520*/  LDL.LU.64 R40, [R1+0x5b80] ;  /* 0x005b800001287983 */ /* 0x000ea20000300a00 */
[----:B----4-:R-:W-:Y:S01]  /*cd530*/  HMMA.16816.F32 R8, R24, R4, R8 ;  /* 0x000000041808723c */ /* 0x010fe20000001808 */
[----:B------:R-:W-:Y:S01]  /*cd540*/  IMAD R31, R0, 0x100, R31 ;  /* 0x00000100001f7824 */ /* 0x000fe200078e021f */
[----:B------:R-:W-:-:S02]  /*cd550*/  F2FP.F16.E5M2.UNPACK_B R28, R28 ;  /* 0x0000001cff1c723e */ /* 0x000fc400020004ff */
[----:B------:R-:W-:Y:S02]  /*cd560*/  F2FP.F16.E5M2.UNPACK_B R29, R29 ;  /* 0x0000001dff1d723e */ /* 0x000fe400020004ff */
[----:B------:R-:W-:Y:S01]  /*cd570*/  F2FP.F16.E5M2.UNPACK_B R30, R30 ;  /* 0x0000001eff1e723e */ /* 0x000fe200020004ff */
[----:B------:R-:W-:Y:S01]  /*cd580*/  STL.64 [R1+0x5b38], R6 ;  /* 0x005b380601007387 */ /* 0x000fe20000100a00 */
[----:B------:R-:W-:-:S03]  /*cd590*/  F2FP.F16.E5M2.UNPACK_B R31, R31 ;  /* 0x0000001fff1f723e */ /* 0x000fc600020004ff */
[----:B------:R-:W-:-:S12]  /*cd5a0*/  STL.64 [R1+0x5b30], R4 ;  /* 0x005b300401007387 */ /* 0x000fd80000100a00 */
[----:B------:R-:W-:Y:S04]  /*cd5b0*/  STL.64 [R1+0x1520], R8 ;  /* 0x0015200801007387 */ /* 0x000fe80000100a00 */
[----:B------:R0:W-:Y:S02]  /*cd5c0*/  STL.64 [R1+0x1528], R10 ;  /* 0x0015280a01007387 */ /* 0x0001e40000100a00 */
[----:B0-----:R-:W-:Y:S06]  /*cd5d0*/  HMMA.16816.F32 R8, R24, R2, R12 ;  /* 0x000000021808723c */ /* 0x001fec000000180c */
[----:B--2---:R-:W-:Y:S01]  /*cd5e0*/  HMMA.16816.F32 R4, R28, R40, R16 ;  /* 0x000000281c04723c */ /* 0x004fe20000001810 */
[----:B---3--:R-:W-:-:S15]  /*cd5f0*/  STL.64 [R1+0x5b58], R42 ;  /* 0x005b582a01007387 */ /* 0x008fde0000100a00 */
[----:B------:R-:W-:-:S01]  /*cd600*/  NOP ;  /* 0x0000000000007918 */ /* 0x000fc20000000000 */
[----:B------:R-:W-:Y:S04]  /*cd610*/  STL.64 [R1+0x1510], R8 ;  /* 0x0015100801007387 */ /* 0x000fe80000100a00 */
[----:B------:R0:W-:Y:S04]  /*cd620*/  STL.64 [R1+0x1518], R10 ;  /* 0x0015180a01007387 */ /* 0x0001e80000100a00 */
[----:B------:R-:W-:Y:S01]  /*cd630*/  STL.64 [R1+0x5b50], R40 ;  /* 0x005b502801007387 */ /* 0x000fe20000100a00 */
[C---:B0-----:R-:W-:Y:S03]  /*cd640*/  HMMA.16816.F32 R8, R28.reuse, R38, R44 ;  /* 0x000000261c08723c */ /* 0x041fe6000000182c */
[----:B------:R-:W-:Y:S04]  /*cd650*/  STL.64 [R1+0x1500], R4 ;  /* 0x0015000401007387 */ /* 0x000fe80000100a00 */
[----:B------:R0:W-:Y:S02]  /*cd660*/  STL.64 [R1+0x1508], R6 ;  /* 0x0015080601007387 */ /* 0x0001e40000100a00 */
[----:B0-----:R-:W-:Y:S02]  /*cd670*/  HMMA.16816.F32 R4, R28, R36, R48 ;  /* 0x000000241c04723c */ /* 0x001fe40000001830 */
[----:B------:R-:W-:-:S12]  /*cd680*/  STL.64 [R1+0x5b78], R38 ;  /* 0x005b782601007387 */ /* 0x000fd80000100a00 */
[----:B------:R-:W-:Y:S04]  /*cd690*/  STL.64 [R1+0x13f0], R8 ;  /* 0x0013f00801007387 */ /* 0x000fe80000100a00 */
[----:B------:R0:W-:Y:S04]  /*cd6a0*/  STL.64 [R1+0x13f8], R10 ;  /* 0x0013f80a01007387 */ /* 0x0001e80000100a00 */
[----:B------:R-:W-:Y:S01]  /*cd6b0*/  STL.64 [R1+0x5b70], R36 ;  /* 0x005b702401007387 */ /* 0x000fe20000100a00 */
[C---:B0-----:R-:W-:Y:S03]  /*cd6c0*/  HMMA.16816.F32 R8, R28.reuse, R34, R52 ;  /* 0x000000221c08723c */ /* 0x041fe60000001834 */
[----:B------:R-:W-:Y:S04]  /*cd6d0*/  STL.64 [R1+0x13e0], R4 ;  /* 0x0013e00401007387 */ /* 0x000fe80000100a00 */
[----:B------:R0:W-:Y:S04]  /*cd6e0*/  STL.64 [R1+0x13e8], R6 ;  /* 0x0013e80601007387 */ /* 0x0001e80000100a00 */
[----:B------:R-:W2:Y:S01]  /*cd6f0*/  LDL.LU R52, [R1+0x220] ;  /* 0x0002200001347983 */ /* 0x000ea20000300800 */
[C---:B0-----:R-:W-:Y:S11]  /*cd700*/  HMMA.16816.F32 R4, R28.reuse, R32, R56 ;  /* 0x000000201c04723c */ /* 0x041ff60000001838 */
[----:B------:R0:W-:Y:S04]  /*cd710*/  STL.64 [R1+0x13d0], R8 ;  /* 0x0013d00801007387 */ /* 0x0001e80000100a00 */
[----:B------:R1:W-:Y:S08]  /*cd720*/  STL.64 [R1+0x13d8], R10 ;  /* 0x0013d80a01007387 */ /* 0x0003f00000100a00 */
        /* <DEDUP_REMOVED lines=63> */
[----:B------:R0:W-:Y:S04]  /*cdb20*/  STL.64 [R1+0x5af8], R22 ;  /* 0x005af81601007387 */ /* 0x0001e80000100a00 */
[----:B0-----:R-:W2:Y:S04]  /*cdb30*/  LDL.LU R22, [R1+0x5918] ;  /* 0x0059180001167983 */ /* 0x001ea80000300800 */
[----:B------:R-:W2:Y:S04]  /*cdb40*/  LDL.LU R23, [R1+0x5920] ;  /* 0x0059200001177983 */ /* 0x000ea80000300800 */
[----:B------:R0:W-:Y:S04]  /*cdb50*/  STL.64 [R1+0x5af0], R20 ;  /* 0x005af01401007387 */ /* 0x0001e80000100a00 */
[----:B0-----:R-:W2:Y:S01]  /*cdb60*/  LDL.LU R21, [R1+0x5910] ;  /* 0x0059100001157983 */ /* 0x001ea20000300800 */
        /* <DEDUP_REMOVED lines=52> */
[----:B------:R0:W-:Y:S04]  /*cdeb0*/  STL.64 [R1+0x16e8], R14 ;  /* 0x0016e80e01007387 */ /* 0x0001e80000100a00 */
[----:B------:R-:W-:Y:S04]  /*cdec0*/  STL.64 [R1+0x16d0], R8 ;  /* 0x0016d00801007387 */ /* 0x000fe80000100a00 */
[----:B------:R1:W-:Y:S01]  /*cded0*/  STL.64 [R1+0x16d8], R10 ;  /* 0x0016d80a01007387 */ /* 0x0003e20000100a00 */
[----:B0-----:R-:W-:Y:S06]  /*cdee0*/  HMMA.16816.F32 R12, R28, R2, R48 ;  /* 0x000000021c0c723c */ /* 0x001fec0000001830 */
[C---:B-1----:R-:W-:Y:S01]  /*cdef0*/  HMMA.16816.F32 R8, R24.reuse, R40, R52 ;  /* 0x000000281808723c */ /* 0x042fe20000001834 */
[----:B------:R-:W-:Y:S04]  /*cdf00*/  STL.64 [R1+0x16c0], R16 ;  /* 0x0016c01001007387 */ /* 0x000fe80000100a00 */
[----:B------:R-:W-:Y:S04]  /*cdf10*/  STL.64 [R1+0x16c8], R18 ;  /* 0x0016c81201007387 */ /* 0x000fe80000100a00 */
[----:B------:R-:W-:Y:S08]  /*cdf20*/  STL.64 [R1+0x5ab8], R42 ;  /* 0x005ab82a01007387 */ /* 0x000ff00000100a00 */
        /* <DEDUP_REMOVED lines=128> */
[----:B------:R-:W-:-:S12]  /*ce730*/  IMAD R31, R0, 0x100, R55 ;  /* 0x00000100001f7824 */ /* 0x000fd800078e0237 */
[----:B------:R-:W-:Y:S04]  /*ce740*/  STL.64 [R1+0x17f0], R12 ;  /* 0x0017f00c01007387 */ /* 0x000fe80000100a00 */
[----:B------:R-:W-:Y:S04]  /*ce750*/  STL.64 [R1+0x17f8], R14 ;  /* 0x0017f80e01007387 */ /* 0x000fe80000100a00 */
[----:B------:R-:W2:Y:S04]  /*ce760*/  LDL.LU R52, [R1+0xcc0] ;  /* 0x000cc00001347983 */ /* 0x000ea80000300800 */
[----:B------:R-:W-:Y:S04]  /*ce770*/  STL.64 [R1+0x1810], R8 ;  /* 0x0018100801007387 */ /* 0x000fe80000100a00 */
[----:B------:R-:W-:Y:S04]  /*ce780*/  STL.64 [R1+0x1818], R10 ;  /* 0x0018180a01007387 */ /* 0x000fe80000100a00 */
[----:B------:R-:W2:Y:S04]  /*ce790*/  LDL.LU R53, [R1+0xcc4] ;  /* 0x000cc40001357983 */ /* 0x000ea80000300800 */
[----:B------:R-:W3:Y:S04]  /*ce7a0*/  LDL.LU R54, [R1+0xcc8] ;  /* 0x000cc80001367983 */ /* 0x000ee80000300800 */
[----:B------:R-:W3:Y:S01]  /*ce7b0*/  LDL.LU R55, [R1+0xccc] ;  /* 0x000ccc0001377983 */ /* 0x000ee20000300800 */
[----:B------:R-:W-:-:S03]  /*ce7c0*/  IMAD R28, R46, 0x100, R45 ;  /* 0x000001002e1c7824 */ /* 0x000fc600078e022d */
        /* <DEDUP_REMOVED lines=196> */
[----:B------:R-:W4:Y:S04]  /*cf410*/  LDL.LU R57, [R1+0x54] ;  /* 0x0000540001397983 */ /* 0x000f280000300800 */
[----:B------:R-:W4:Y:S04]  /*cf420*/  LDL.LU R58, [R1+0x58] ;  /* 0x00005800013a7983 */ /* 0x000f280000300800 */
[----:B------:R-:W4:Y:S01]  /*cf430*/  LDL.LU R59, [R1+0x5c] ;  /* 0x00005c00013b7983 */ /* 0x000f220000300800 */
[C---:B--2---:R-:W-:Y:S06]  /*cf440*/  HMMA.16816.F32 R12, R28.reuse, R6, R12 ;  /* 0x000000061c0c723c */ /* 0x044fec000000180c */
[----:B---3--:R-:W-:Y:S01]  /*cf450*/  HMMA.16816.F32 R16, R28, R4, R16 ;  /* 0x000000041c10723c */ /* 0x008fe20000001810 */
[----:B----4-:R-:W-:-:S02]  /*cf460*/  IMAD R27, R27, 0x100, R0 ;  /* 0x000001001b1b7824 */ /* 0x010fc400078e0200 */
[----:B------:R-:W2:Y:S03]  /*cf470*/  LDL.LU R0, [R1+0x5a38] ;  /* 0x005a380001007983 */ /* 0x000ea60000300800 */
[----:B------:R-:W-:Y:S11]  /*cf480*/  HMMA.16816.F32 R28, R28, R2, R40 ;  /* 0x000000021c1c723c */ /* 0x000ff60000001828 */
        /* <DEDUP_REMOVED lines=8> */
[----:B------:R-:W4:Y:S04]  /*cf510*/  LDL.LU.64 R42, [R1+0x5a10] ;  /* 0x005a1000012a7983 */ /* 0x000f280000300a00 */
[----:B------:R-:W3:Y:S01]  /*cf520*/  LDL.LU.64 R40, [R1+0x5a08] ;  /* 0x005a080001287983 */ /* 0x000ee20000300a00 */
[----:B------:R-:W-:-:S02]  /*cf530*/  F2FP.F16.E5M2.UNPACK_B R24, R24 ;  /* 0x00000018ff18723e */ /* 0x000fc400020004ff */
[----:B------:R-:W-:Y:S02]  /*cf540*/  F2FP.F16.E5M2.UNPACK_B R25, R25 ;  /* 0x00000019ff19723e */ /* 0x000fe400020004ff */
[----:B------:R-:W-:Y:S02]  /*cf550*/  F2FP.F16.E5M2.UNPACK_B R26, R26 ;  /* 0x0000001aff1a723e */ /* 0x000fe400020004ff */
[----:B------:R-:W-:Y:S01]  /*cf560*/  F2FP.F16.E5M2.UNPACK_B R27, R27 ;  /* 0x0000001bff1b723e */ /* 0x000fe200020004ff */
[----:B------:R0:W-:Y:S04]  /*cf570*/  STL.64 [R1+0x1800], R28 ;  /* 0x0018001c01007387 */ /* 0x0001e80000100a00 */
[----:B------:R1:W-:Y:S04]  /*cf580*/  STL.64 [R1+0x1808], R30 ;  /* 0x0018081e01007387 */ /* 0x0003e80000100a00 */
[----:B0-----:R-:W4:Y:S01]  /*cf590*/  LDL.LU R28, [R1] ;  /* 0x00000000011c7983 */ /* 0x001f220000300800 */
[----:B-1----:R-:W-:-:S02]  /*cf5a0*/  IMAD.MOV.U32 R30, RZ, RZ, R61 ;  /* 0x000000ffff1e7224 */ /* 0x002fc400078e003d */
[----:B------:R-:W-:Y:S02]  /*cf5b0*/  IMAD.MOV.U32 R31, RZ, RZ, R60 ;  /* 0x000000ffff1f7224 */ /* 0x000fe400078e003c */
[----:B--2---:R-:W-:Y:S02]  /*cf5c0*/  IMAD.MOV.U32 R29, RZ, RZ, R0 ;  /* 0x000000ffff1d7224 */ /* 0x004fe400078e0000 */
[----:B------:R-:W2:Y:S04]  /*cf5d0*/  LDL.LU R0, [R1+0x5a00] ;  /* 0x005a000001007983 */ /* 0x000ea80000300800 */
[----:B------:R-:W4:Y:S04]  /*cf5e0*/  LDL.LU R61, [R1+0x59fc] ;  /* 0x0059fc00013d7983 */ /* 0x000f280000300800 */
[----:B------:R-:W2:Y:S01]  /*cf5f0*/  LDL.LU R60, [R1+0x59f8] ;  /* 0x0059f800013c7983 */ /* 0x000ea20000300800 */
[----:B---3--:R-:W-:-:S15]  /*cf600*/  HMMA.16816.F32 R36, R24, R40, R36 ;  /* 0x000000281824723c */ /* 0x008fde0000001824 */
[----:B------:R-:W-:-:S08]  /*cf610*/  NOP ;  /* 0x0000000000007918 */ /* 0x000fd00000000000 */
[----:B------:R-:W-:Y:S04]  /*cf620*/  STL.64 [R1+0x1750], R36 ;  /* 0x0017502401007387 */ /* 0x000fe80000100a00 */
[----:B------:R0:W-:Y:S04]  /*cf630*/  STL.64 [R1+0x1758], R38 ;  /* 0x0017582601007387 */ /* 0x0001e80000100a00 */
[----:B0-----:R-:W3:Y:S04]  /*cf640*/  LDL.LU.64 R38, [R1+0x59f0] ;  /* 0x0059f00001267983 */ /* 0x001ee80000300a00 */
[----:B------:R-:W4:Y:S04]  /*cf650*/  LDL.LU.64 R36, [R1+0x59e8] ;  /* 0x0059e80001247983 */ /* 0x000f280000300a00 */
        /* <DEDUP_REMOVED lines=9> */
[----:B------:R-:W3:Y:S04]  /*cf6f0*/  LDL.LU.64 R34, [R1+0x59d0] ;  /* 0x0059d00001227983 */ /* 0x000ee80000300a00 */
[----:B------:R-:W4:Y:S04]  /*cf700*/  LDL.LU.64 R32, [R1+0x59c8] ;  /* 0x0059c80001207983 */ /* 0x000f280000300a00 */
[----:B------:R0:W-:Y:S04]  /*cf710*/  STL.64 [R1+0x1640], R36 ;  /* 0x0016402401007387 */ /* 0x0001e80000100a00 */
[----:B------:R1:W-:Y:S04]  /*cf720*/  STL.64 [R1+0x1648], R38 ;  /* 0x0016482601007387 */ /* 0x0003e80000100a00 */
[----:B0-----:R-:W4:Y:S01]  /*cf730*/  LDL.LU R36, [R1+0x20] ;  /* 0x0000200001247983 */ /* 0x001f220000300800 */
[----:B--2---:R-:W-:-:S03]  /*cf740*/  IMAD.MOV.U32 R37, RZ, RZ, R60 ;  /* 0x000000ffff257224 */ /* 0x004fc600078e003c */
[----:B------:R-:W2:Y:S01]  /*cf750*/  LDL.LU R60, [R1+0x59c0] ;  /* 0x0059c000013c7983 */ /* 0x000ea20000300800 */
[----:B-1----:R-:W-:Y:S02]  /*cf760*/  IMAD.MOV.U32 R38, RZ, RZ, R61 ;  /* 0x000000ffff267224 */ /* 0x002fe400078e003d */
[----:B------:R-:W-:Y:S01]  /*cf770*/  IMAD.MOV.U32 R39, RZ, RZ, R0 ;  /* 0x000000ffff277224 */ /* 0x000fe200078e0000 */
[----:B------:R-:W2:Y:S04]  /*cf780*/  LDL.LU R61, [R1+0x59bc] ;  /* 0x0059bc00013d7983 */ /* 0x000ea80000300800 */
[----:B------:R-:W2:Y:S01]  /*cf790*/  LDL.LU R0, [R1+0x59b8] ;  /* 0x0059b80001007983 */ /* 0x000ea20000300800 */
[C---:B---3--:R-:W-:Y:S06]  /*cf7a0*/  HMMA.16816.F32 R44, R24.reuse, R34, R44 ;  /* 0x00000022182c723c */ /* 0x048fec000000182c */
[C---:B----4-:R-:W-:Y:S06]  /*cf7b0*/  HMMA.16816.F32 R32, R24.reuse, R32, R48 ;  /* 0x000000201820723c */ /* 0x050fec0000001830 */
[C---:B------:R-:W-:Y:S06]  /*cf7c0*/  HMMA.16816.F32 R52, R24.reuse, R22, R52 ;  /* 0x000000161834723c */ /* 0x040fec0000001834 */
[----:B------:R-:W-:Y:S05]  /*cf7d0*/  HMMA.16816.F32 R20, R24, R20, R56 ;  /* 0x000000141814723c */ /* 0x000fea0000001838 */
[----:B------:R-:W-:Y:S04]  /*cf7e0*/  STL.64 [R1+0x1630], R44 ;  /* 0x0016302c01007387 */ /* 0x000fe80000100a00 */
[----:B------:R0:W-:Y:S04]  /*cf7f0*/  STL.64 [R1+0x1638], R46 ;  /* 0x0016382e01007387 */ /* 0x0001e80000100a00 */
[----:B0-----:R-:W3:Y:S04]  /*cf800*/  LDL.LU.64 R46, [R1+0x59b0] ;  /* 0x0059b000012e7983 */ /* 0x001ee80000300a00 */
[----:B------:R-:W3:Y:S04]  /*cf810*/  LDL.LU.64 R44, [R1+0x59a8] ;  /* 0x0059a800012c7983 */ /* 0x000ee80000300a00 */
[----:B------:R-:W4:Y:S04]  /*cf820*/  LDL.LU.64 R50, [R1+0x59a0] ;  /* 0x0059a00001327983 */ /* 0x000f280000300a00 */
[----:B------:R-:W4:Y:S04]  /*cf830*/  LDL.LU.64 R48, [R1+0x5998] ;  /* 0x0059980001307983 */ /* 0x000f280000300a00 */
        /* <DEDUP_REMOVED lines=10> */
[----:B------:R-:W4:Y:S04]  /*cf8e0*/  LDL.LU.64 R58, [R1+0x5980] ;  /* 0x00598000013a7983 */ /* 0x000f280000300a00 */
[----:B------:R-:W4:Y:S04]  /*cf8f0*/  LDL.LU.64 R56, [R1+0x5978] ;  /* 0x0059780001387983 */ /* 0x000f280000300a00 */
[----:B------:R0:W-:Y:S04]  /*cf900*/  STL.64 [R1+0xb60], R20 ;  /* 0x000b601401007387 */ /* 0x0001e80000100a00 */
[----:B------:R1:W-:Y:S04]  /*cf910*/  STL.64 [R1+0xb68], R22 ;  /* 0x000b681601007387 */ /* 0x0003e80000100a00 */
[----:B0-----:R-:W3:Y:S01]  /*cf920*/  LDL.LU R20, [R1+0x40] ;  /* 0x0000400001147983 */ /* 0x001ee20000300800 */
[----:B--2---:R-:W-:-:S02]  /*cf930*/  IMAD.MOV.U32 R21, RZ, RZ, R0 ;  /* 0x000000ffff157224 */ /* 0x004fc400078e0000 */
[----:B-1----:R-:W-:Y:S02]  /*cf940*/  IMAD.MOV.U32 R22, RZ, RZ, R61 ;  /* 0x000000ffff167224 */ /* 0x002fe400078e003d */
[----:B------:R-:W-:Y:S01]  /*cf950*/  IMAD.MOV.U32 R23, RZ, RZ, R60 ;  /* 0x000000ffff177224 */ /* 0x000fe200078e003c */
[----:B------:R0:W5:Y:S06]  /*cf960*/  LDL.LU R0, [R1+0x5974] ;  /* 0x0059740001007983 */ /* 0x00016c0000300800 */
[----:B---3--:R-:W-:-:S15]  /*cf970*/  HMMA.16816.F32 R20, R24, R18, R20 ;  /* 0x000000121814723c */ /* 0x008fde0000001814 */
[----:B------:R-:W-:-:S08]  /*cf980*/  NOP ;  /* 0x0000000000007918 */ /* 0x000fd00000000000 */
[----:B------:R-:W-:Y:S04]  /*cf990*/  STL.64 [R1+0xb50], R20 ;  /* 0x000b501401007387 */ /* 0x000fe80000100a00 */
[----:B------:R1:W-:Y:S02]  /*cf9a0*/  STL.64 [R1+0xb58], R22 ;  /* 0x000b581601007387 */ /* 0x0003e40000100a00 */
[C---:B-1----:R-:W-:Y:S06]  /*cf9b0*/  HMMA.16816.F32 R20, R24.reuse, R16, R32 ;  /* 0x000000101814723c */ /* 0x042fec0000001820 */
[C---:B------:R-:W-:Y:S06]  /*cf9c0*/  HMMA.16816.F32 R32, R24.reuse, R14, R36 ;  /* 0x0000000e1820723c */ /* 0x040fec0000001824 */
[C---:B------:R-:W-:Y:S11]  /*cf9d0*/  HMMA.16816.F32 R16, R24.reuse, R12, R40 ;  /* 0x0000000c1810723c */ /* 0x040ff60000001828 */
[----:B------:R-:W-:Y:S04]  /*cf9e0*/  STL.64 [R1+0xb30], R20 ;  /* 0x000b301401007387 */ /* 0x000fe80000100a00 */
[----:B------:R1:W-:Y:S02]  /*cf9f0*/  STL.64 [R1+0xb38], R22 ;  /* 0x000b381601007387 */ /* 0x0003e40000100a00 */
[C---:B-1----:R-:W-:Y:S02]  /*cfa00*/  HMMA.16816.F32 R20, R24.reuse, R10, R28 ;  /* 0x0000000a1814723c */ /* 0x042fe4000000181c */
[----:B------:R-:W-:Y:S04]  /*cfa10*/  STL.64 [R1+0x580], R32 ;  /* 0x0005802001007387 */ /* 0x000fe80000100a00 */
[----:B------:R-:W-:Y:S04]  /*cfa20*/  STL.64 [R1+0x588], R34 ;  /* 0x0005882201007387 */ /* 0x000fe80000100a00 */
[----:B------:R-:W2:Y:S04]  /*cfa30*/  LDL.LU R15, [R1+0x1de4] ;  /* 0x001de400010f7983 */ /* 0x000ea80000300800 */
[----:B------:R1:W-:Y:S04]  /*cfa40*/  STL.64 [R1+0x530], R16 ;  /* 0x0005301001007387 */ /* 0x0003e80000100a00 */
[----:B------:R3:W-:Y:S04]  /*cfa50*/  STL.64 [R1+0x538], R18 ;  /* 0x0005381201007387 */ /* 0x0007e80000100a00 */
[----:B-1----:R-:W2:Y:S04]  /*cfa60*/  LDL.LU R16, [R1+0x1dec] ;  /* 0x001dec0001107983 */ /* 0x002ea80000300800 */
[----:B------:R1:W-:Y:S04]  /*cfa70*/  STL.64 [R1+0x4a0], R20 ;  /* 0x0004a01401007387 */ /* 0x0003e80000100a00 */
[----:B------:R0:W-:Y:S04]  /*cfa80*/  STL.64 [R1+0x4a8], R22 ;  /* 0x0004a81601007387 */ /* 0x0001e80000100a00 */
[----:B------:R-:W2:Y:S04]  /*cfa90*/  LDL.LU R17, [R1+0x1df4] ;  /* 0x001df40001117983 */ /* 0x000ea80000300800 */
[----:B---3--:R-:W3:Y:S04]  /*cfaa0*/  LDL.LU R18, [R1+0x1dfc] ;  /* 0x001dfc0001127983 */ /* 0x008ee80000300800 */
[----:B------:R-:W3:Y:S04]  /*cfab0*/  LDL.LU R19, [R1+0x1e04] ;  /* 0x001e040001137983 */ /* 0x000ee80000300800 */
[----:B-1----:R-:W3:Y:S04]  /*cfac0*/  LDL.LU R20, [R1+0x1e0c] ;  /* 0x001e0c0001147983 */ /* 0x002ee80000300800 */
        /* <DEDUP_REMOVED lines=22> */
[C---:B------:R-:W-:Y:S06]  /*cfc30*/  HMMA.16816.F32 R52, R24.reuse, R6, R52 ;  /* 0x000000061834723c */ /* 0x040fec0000001834 */
[C---:B------:R-:W-:Y:S06]  /*cfc40*/  HMMA.16816.F32 R8, R24.reuse, R4, R48 ;  /* 0x000000041808723c */ /* 0x040fec0000001830 */
[----:B------:R-:W-:Y:S05]  /*cfc50*/  HMMA.16816.F32 R4, R24, R2, R44 ;  /* 0x000000021804723c */ /* 0x000fea000000182c */
[----:B------:R-:W-:Y:S04]  /*cfc60*/  STL.64 [R1+0x490], R56 ;  /* 0x0004903801007387 */ /* 0x000fe80000100a00 */
[----:B------:R-:W-:Y:S04]  /*cfc70*/  STL.64 [R1+0x498], R58 ;  /* 0x0004983a01007387 */ /* 0x000fe80000100a00 */
[----:B------:R-:W-:Y:S04]  /*cfc80*/  STL.64 [R1+0x420], R52 ;  /* 0x0004203401007387 */ /* 0x000fe80000100a00 */
[----:B------:R-:W-:Y:S04]  /*cfc90*/  STL.64 [R1+0x428], R54 ;  /* 0x0004283601007387 */ /* 0x000fe80000100a00 */
[----:B------:R-:W-:Y:S04]  /*cfca0*/  STL.64 [R1+0x4d0], R8 ;  /* 0x0004d00801007387 */ /* 0x000fe80000100a00 */
[----:B------:R0:W-:Y:S04]  /*cfcb0*/  STL.64 [R1+0x4d8], R10 ;  /* 0x0004d80a01007387 */ /* 0x0001e80000100a00 */
[----:B------:R-:W-:Y:S04]  /*cfcc0*/  STL.64 [R1+0x4b0], R4 ;  /* 0x0004b00401007387 */ /* 0x000fe80000100a00 */
[----:B------:R-:W-:Y:S01]  /*cfcd0*/  STL.64 [R1+0x4b8], R6 ;  /* 0x0004b80601007387 */ /* 0x000fe20000100a00 */
[----:B--2---:R-:W-:-:S05]  /*cfce0*/  IADD3 R15, P3, R15, UR13, RZ ;  /* 0x0000000d0f0f7c10 */ /* 0x004fca000ff7e0ff */
[----:B------:R1:W-:Y:S01]  /*cfcf0*/  STL [R1+0x1de4], R15 ;  /* 0x001de40f01007387 */ /* 0x0003e20000100800 */
[----:B------:R-:W-:-:S05]  /*cfd00*/  IADD3 R16, P2, R16, UR13, RZ ;  /* 0x0000000d10107c10 */ /* 0x000fca000ff5e0ff */
[----:B------:R2:W-:Y:S01]  /*cfd10*/  STL [R1+0x1dec], R16 ;  /* 0x001dec1001007387 */ /* 0x0005e20000100800 */
[----:B------:R-:W-:Y:S02]  /*cfd20*/  IADD3 R17, P1, R17, UR13, RZ ;  /* 0x0000000d11117c10 */ /* 0x000fe4000ff3e0ff */
[----:B---3--:R-:W-:Y:S02]  /*cfd30*/  IADD3 R18, P0, R18, UR13, RZ ;  /* 0x0000000d12127c10 */ /* 0x008fe4000ff1e0ff */
[----:B------:R-:W-:Y:S01]  /*cfd40*/  IADD3 R19, P6, R19, UR13, RZ ;  /* 0x0000000d13137c10 */ /* 0x000fe2000ffde0ff */
[----:B------:R3:W-:Y:S04]  /*cfd50*/  STL [R1+0x1df4], R17 ;  /* 0x001df41101007387 */ /* 0x0007e80000100800 */
[----:B------:R4:W-:Y:S01]  /*cfd60*/  STL [R1+0x1dfc], R18 ;  /* 0x001dfc1201007387 */ /* 0x0009e20000100800 */
[----:B------:R-:W-:-:S02]  /*cfd70*/  IADD3 R20, P5, R20, UR13, RZ ;  /* 0x0000000d14147c10 */ /* 0x000fc4000ffbe0ff */
[----:B------:R-:W-:Y:S02]  /*cfd80*/  IADD3 R21, P4, R21, UR13, RZ ;  /* 0x0000000d15157c10 */ /* 0x000fe4000ff9e0ff */
[----:B------:R-:W-:Y:S02]  /*cfd90*/  IADD3.X R22, R22, UR23, RZ, P3, !PT ;  /* 0x0000001716167c10 */ /* 0x000fe40009ffe4ff */
[----:B------:R-:W-:Y:S01]  /*cfda0*/  IADD3 R23, P3, R23, UR13, RZ ;  /* 0x0000000d17177c10 */ /* 0x000fe2000ff7e0ff */
[----:B------:R4:W-:Y:S01]  /*cfdb0*/  STL [R1+0x1e04], R19 ;  /* 0x001e041301007387 */ /* 0x0009e20000100800 */
[----:B------:R-:W-:-:S03]  /*cfdc0*/  IADD3.X R32, R32, UR23, RZ, P2, !PT ;  /* 0x0000001720207c10 */ /* 0x000fc600097fe4ff */
[----:B------:R4:W-:Y:S01]  /*cfdd0*/  STL [R1+0x1e0c], R20 ;  /* 0x001e0c1401007387 */ /* 0x0009e20000100800 */
[----:B------:R-:W-:-:S03]  /*cfde0*/  IADD3 R33, P2, R33, UR13, RZ ;  /* 0x0000000d21217c10 */ /* 0x000fc6000ff5e0ff */
        /* <DEDUP_REMOVED lines=26> */
[----:B------:R4:W-:Y:S04]  /*cff90*/  STL [R1+0x1e10], R28 ;  /* 0x001e101c01007387 */ /* 0x0009e80000100800 */
[----:B------:R4:W-:Y:S01]  /*cffa0*/  STL [R1+0x43ac], R29 ;  /* 0x0043ac1d01007387 */ /* 0x0009e20000100800 */
[----:B------:R-:W-:-:S03]  /*cffb0*/  IADD3 R43, P2, R43, UR13, RZ ;  /* 0x0000000d2b2b7c10 */ /* 0x000fc6000ff5e0ff */
[----:B------:R4:W-:Y:S01]  /*cffc0*/  STL [R1+0x1e18], R30 ;  /* 0x001e181e01007387 */ /* 0x0009e20000100800 */
[----:B------:R-:W-:-:S03]  /*cffd0*/  IADD3.X R61, R61, UR23, RZ, P1, !PT ;  /* 0x000000173d3d7c10 */ /* 0x000fc60008ffe4ff */
[----:B------:R4:W-:Y:S04]  /*cffe0*/  STL [R1+0x43a4], R31 ;  /* 0x0043a41f01007387 */ /* 0x0009e80000100800 */
[----:B------:R4:W-:Y:S01]  /*cfff0*/  STL [R1+0x43d0], R42 ;  /* 0x0043d02a01007387 */ /* 0x0009e20000100800 */
[----:B------:R-:W-:-:S03]  /*d0000*/  IADD3 R60, P1, R60, UR13, RZ ;  /* 0x0000000d3c3c7c10 */ /* 0x000fc6000ff3e0ff */
[----:B0-----:R-:W4:Y:S04]  /*d0010*/  LDL.LU R11, [R1+0x43c0] ;  /* 0x0043c000010b7983 */ /* 0x001f280000300800 */
[----:B------:R0:W-:Y:S04]  /*d0020*/  STL [R1+0x439c], R43 ;  /* 0x00439c2b01007387 */ /* 0x0001e80000100800 */
[----:B------:R-:W4:Y:S04]  /*d0030*/  LDL.LU R12, [R1+0x438c] ;  /* 0x00438c00010c7983 */ /* 0x000f280000300800 */
[----:B------:R0:W-:Y:S04]  /*d0040*/  STL [R1+0x43c8], R61 ;  /* 0x0043c83d01007387 */ /* 0x0001e80000100800 */
[----:B------:R-:W4:Y:S04]  /*d0050*/  LDL.LU R13, [R1+0x43b8] ;  /* 0x0043b800010d7983 */ /* 0x000f280000300800 */
[----:B------:R0:W-:Y:S04]  /*d0060*/  STL [R1+0x4394], R60 ;  /* 0x0043943c01007387 */ /* 0x0001e80000100800 */
[----:B------:R-:W4:Y:S04]  /*d0070*/  LDL.LU R14, [R1+0x4384] ;  /* 0x00438400010e7983 */ /* 0x000f280000300800 */
[----:B-1----:R-:W4:Y:S04]  /*d0080*/  LDL.LU R15, [R1+0x43b0] ;  /* 0x0043b000010f7983 */ /* 0x002f280000300800 */
[----:B--2---:R-:W2:Y:S04]  /*d0090*/  LDL.LU R16, [R1+0x437c] ;  /* 0x00437c0001107983 */ /* 0x004ea80000300800 */
[----:B---3--:R-:W3:Y:S04]  /*d00a0*/  LDL.LU R17, [R1+0x43a8] ;  /* 0x0043a80001117983 */ /* 0x008ee80000300800 */
        /* <DEDUP_REMOVED lines=23> */
[----:B------:R-:W4:Y:S01]  /*d0220*/  LDL.LU R60, [R1+0x4348] ;  /* 0x00434800013c7983 */ /* 0x000f220000300800 */
[----:B------:R-:W-:-:S02]  /*d0230*/  IADD3.X R11, R11, UR23, RZ, P0, !PT ;  /* 0x000000170b0b7c10 */ /* 0x000fc400087fe4ff */
[----:B------:R-:W-:Y:S02]  /*d0240*/  IADD3 R12, P0, R12, UR13, RZ ;  /* 0x0000000d0c0c7c10 */ /* 0x000fe4000ff1e0ff */
[----:B------:R-:W-:Y:S02]  /*d0250*/  IADD3.X R13, R13, UR23, RZ, P6, !PT ;  /* 0x000000170d0d7c10 */ /* 0x000fe4000b7fe4ff */
[----:B------:R-:W-:Y:S02]  /*d0260*/  IADD3 R14, P6, R14, UR13, RZ ;  /* 0x0000000d0e0e7c10 */ /* 0x000fe4000ffde0ff */
[----:B------:R-:W-:Y:S01]  /*d0270*/  IADD3.X R15, R15, UR23, RZ, P5, !PT ;  /* 0x000000170f0f7c10 */ /* 0x000fe2000affe4ff */
[----:B------:R0:W-:Y:S01]  /*d0280*/  STL [R1+0x43c0], R11 ;  /* 0x0043c00b01007387 */ /* 0x0001e20000100800 */
[----:B--2---:R-:W-:-:S03]  /*d0290*/  IADD3 R16, P5, R16, UR13, RZ ;  /* 0x0000000d10107c10 */ /* 0x004fc6000ffbe0ff */
[----:B------:R1:W-:Y:S01]  /*d02a0*/  STL [R1+0x438c], R12 ;  /* 0x00438c0c01007387 */ /* 0x0003e20000100800 */
[----:B---3--:R-:W-:-:S03]  /*d02b0*/  IADD3.X R17, R17, UR23, RZ, P4, !PT ;  /* 0x0000001711117c10 */ /* 0x008fc6000a7fe4ff */
[----:B------:R2:W-:Y:S01]  /*d02c0*/  STL [R1+0x43b8], R13 ;  /* 0x0043b80d01007387 */ /* 0x0005e20000100800 */
[----:B----4-:R-:W-:-:S03]  /*d02d0*/  IADD3 R18, P4, R18, UR13, RZ ;  /* 0x0000000d12127c10 */ /* 0x010fc6000ff9e0ff */
        /* <DEDUP_REMOVED lines=40> */
[----:B------:R4:W-:Y:S04]  /*d0560*/  STL [R1+0x4334], R28 ;  /* 0x0043341c01007387 */ /* 0x0009e80000100800 */
[----:B------:R4:W-:Y:S01]  /*d0570*/  STL [R1+0x4360], R29 ;  /* 0x0043601d01007387 */ /* 0x0009e20000100800 */
[----:B------:R-:W-:-:S03]  /*d0580*/  IADD3.X R43, R43, UR23, RZ, P0, !PT ;  /* 0x000000172b2b7c10 */ /* 0x000fc600087fe4ff */
[----:B------:R4:W-:Y:S01]  /*d0590*/  STL [R1+0x432c], R30 ;  /* 0x00432c1e01007387 */ /* 0x0009e20000100800 */
[----:B------:R-:W-:-:S03]  /*d05a0*/  IADD3 R61, P0, R61, UR13, RZ ;  /* 0x0000000d3d3d7c10 */ /* 0x000fc6000ff1e0ff */
[----:B------:R4:W-:Y:S04]  /*d05b0*/  STL [R1+0x4358], R31 ;  /* 0x0043581f01007387 */ /* 0x0009e80000100800 */
[----:B------:R4:W-:Y:S01]  /*d05c0*/  STL [R1+0x4324], R42 ;  /* 0x0043242a01007387 */ /* 0x0009e20000100800 */
[----:B------:R-:W-:-:S03]  /*d05d0*/  IADD3.X R60, R60, UR23, RZ, P6, !PT ;  /* 0x000000173c3c7c10 */ /* 0x000fc6000b7fe4ff */
[----:B0-----:R-:W4:Y:S04]  /*d05e0*/  LDL.LU R11, [R1+0x4314] ;  /* 0x00431400010b7983 */ /* 0x001f280000300800 */
[----:B------:R0:W-:Y:S04]  /*d05f0*/  STL [R1+0x4350], R43 ;  /* 0x0043502b01007387 */ /* 0x0001e80000100800 */
[----:B-1----:R-:W4:Y:S04]  /*d0600*/  LDL.LU R12, [R1+0x4340] ;  /* 0x00434000010c7983 */ /* 0x002f280000300800 */
[----:B------:R1:W-:Y:S04]  /*d0610*/  STL [R1+0x431c], R61 ;  /* 0x00431c3d01007387 */ /* 0x0003e80000100800 */
[----:B--2---:R-:W2:Y:S04]  /*d0620*/  LDL.LU R13, [R1+0x430c] ;  /* 0x00430c00010d7983 */ /* 0x004ea80000300800 */
[----:B------:R1:W-:Y:S04]  /*d0630*/  STL [R1+0x4348], R60 ;  /* 0x0043483c01007387 */ /* 0x0003e80000100800 */
        /* <DEDUP_REMOVED lines=26> */
[----:B-1----:R-:W4:Y:S04]  /*d07e0*/  LDL.LU R61, [R1+0x42d0] ;  /* 0x0042d000013d7983 */ /* 0x002f280000300800 */
[----:B------:R-:W4:Y:S01]  /*d07f0*/  LDL.LU R60, [R1+0x429c] ;  /* 0x00429c00013c7983 */ /* 0x000f220000300800 */
[----:B------:R-:W-:-:S02]  /*d0800*/  IADD3 R11, P6, R11, UR13, RZ ;  /* 0x0000000d0b0b7c10 */ /* 0x000fc4000ffde0ff */
[----:B------:R-:W-:Y:S02]  /*d0810*/  IADD3.X R12, R12, UR23, RZ, P5, !PT ;  /* 0x000000170c0c7c10 */ /* 0x000fe4000affe4ff */
[----:B--2---:R-:W-:Y:S02]  /*d0820*/  IADD3 R13, P5, R13, UR13, RZ ;  /* 0x0000000d0d0d7c10 */ /* 0x004fe4000ffbe0ff */
[----:B---3--:R-:W-:Y:S02]  /*d0830*/  IADD3.X R14, R14, UR23, RZ, P4, !PT ;  /* 0x000000170e0e7c10 */ /* 0x008fe4000a7fe4ff */
[----:B----4-:R-:W-:Y:S01]  /*d0840*/  IADD3 R15, P4, R15, UR13, RZ ;  /* 0x0000000d0f0f7c10 */ /* 0x010fe2000ff9e0ff */
        /* <DEDUP_REMOVED lines=88> */
[----:B------:R-:W-:-:S02]  /*d0dd0*/  IADD3.X R11, R11, UR23, RZ, P4, !PT ;  /* 0x000000170b0b7c10 */ /* 0x000fc4000a7fe4ff */
[----:B------:R-:W-:Y:S02]  /*d0de0*/  IADD3 R12, P4, R12, UR13, RZ ;  /* 0x0000000d0c0c7c10 */ /* 0x000fe4000ff9e0ff */
[----:B--2---:R-:W-:Y:S02]  /*d0df0*/  IADD3.X R13, R13, UR23, RZ, P3, !PT ;  /* 0x000000170d0d7c10 */ /* 0x004fe40009ffe4ff */
[----:B---3--:R-:W-:Y:S02]  /*d0e00*/  IADD3 R14, P3, R14, UR13, RZ ;  /* 0x0000000d0e0e7c10 */ /* 0x008fe4000ff7e0ff */
[----:B----4-:R-:W-:Y:S01]  /*d0e10*/  IADD3.X R15, R15, UR23, RZ, P2, !PT ;  /* 0x000000170f0f7c10 */ /* 0x010fe200097fe4ff */
        /* <DEDUP_REMOVED lines=3348> */
[----:B------:R-:W-:Y:S01]  /*ddf60*/  STL [R1+0x3170], R11 ;  /* 0x0031700b01007387 */ /* 0x000fe20000100800 */
[----:B------:R-:W-:-:S03]  /*ddf70*/  IADD3 R16, P4, R16, UR13, RZ ;  /* 0x0000000d10107c10 */ /* 0x000fc6000ff9e0ff */
[----:B------:R-:W-:Y:S01]  /*ddf80*/  STL [R1+0x313c], R12 ;  /* 0x00313c0c01007387 */ /* 0x000fe20000100800 */
[----:B------:R-:W-:-:S03]  /*ddf90*/  IADD3.X R17, R17, UR23, RZ, P3, !PT ;  /* 0x0000001711117c10 */ /* 0x000fc60009ffe4ff */
        /* <DEDUP_REMOVED lines=36> */
[----:B------:R0:W-:Y:S01]  /*de1e0*/  STL [R1+0x3120], R39 ;  /* 0x0031202701007387 */ /* 0x0001e20000100800 */
[----:B------:R-:W-:-:S03]  /*de1f0*/  IADD3.X R30, R30, UR23, RZ, P0, !PT ;  /* 0x000000171e1e7c10 */ /* 0x000fc600087fe4ff */
[----:B------:R1:W-:Y:S01]  /*de200*/  STL [R1+0x30ec], R40 ;  /* 0x0030ec2801007387 */ /* 0x0003e20000100800 */
[----:B------:R-:W-:-:S03]  /*de210*/  IADD3.X R31, R31, UR23, RZ, P6, !PT ;  /* 0x000000171f1f7c10 */ /* 0x000fc6000b7fe4ff */
[----:B------:R2:W-:Y:S01]  /*de220*/  STL [R1+0x3118], R41 ;  /* 0x0031182901007387 */ /* 0x0005e20000100800 */
[----:B------:R-:W-:-:S03]  /*de230*/  IADD3.X R42, R42, UR23, RZ, P5, !PT ;  /* 0x000000172a2a7c10 */ /* 0x000fc6000affe4ff */
[----:B------:R3:W-:Y:S01]  /*de240*/  STL [R1+0x30e4], R28 ;  /* 0x0030e41c01007387 */ /* 0x0007e20000100800 */
[----:B------:R-:W-:-:S03]  /*de250*/  IADD3.X R60, R60, UR23, RZ, P2, !PT ;  /* 0x000000173c3c7c10 */ /* 0x000fc600097fe4ff */
[----:B------:R-:W-:Y:S01]  /*de260*/  STL [R1+0x3110], R29 ;  /* 0x0031101d01007387 */ /* 0x000fe20000100800 */
[----:B------:R-:W-:-:S03]  /*de270*/  IADD3.X R43, R43, UR23, RZ, P4, !PT ;  /* 0x000000172b2b7c10 */ /* 0x000fc6000a7fe4ff */
[----:B------:R4:W-:Y:S01]  /*de280*/  STL [R1+0x3108], R30 ;  /* 0x0031081e01007387 */ /* 0x0009e20000100800 */
[----:B------:R-:W-:-:S03]  /*de290*/  IADD3.X R61, R61, UR23, RZ, P3, !PT ;  /* 0x000000173d3d7c10 */ /* 0x000fc60009ffe4ff */
[----:B------:R4:W-:Y:S04]  /*de2a0*/  STL [R1+0x3100], R31 ;  /* 0x0031001f01007387 */ /* 0x0009e80000100800 */
[----:B------:R4:W-:Y:S04]  /*de2b0*/  STL [R1+0x30f8], R42 ;  /* 0x0030f82a01007387 */ /* 0x0009e80000100800 */
[----:B------:R4:W-:Y:S04]  /*de2c0*/  STL [R1+0x30e0], R60 ;  /* 0x0030e03c01007387 */ /* 0x0009e80000100800 */
[----:B------:R4:W-:Y:S04]  /*de2d0*/  STL [R1+0x30f0], R43 ;  /* 0x0030f02b01007387 */ /* 0x0009e80000100800 */
[----:B------:R4:W-:Y:S04]  /*de2e0*/  STL [R1+0x30e8], R61 ;  /* 0x0030e83d01007387 */ /* 0x0009e80000100800 */
[----:B0-----:R-:W4:Y:S04]  /*de2f0*/  LDL.LU R39, [R1+0x30dc] ;  /* 0x0030dc0001277983 */ /* 0x001f280000300800 */
        /* <DEDUP_REMOVED lines=9> */
[----:B------:R-:W4:Y:S01]  /*de390*/  LDL.LU R29, [R1+0x2208] ;  /* 0x00220800011d7983 */ /* 0x000f220000300800 */
[----:B------:R-:W-:-:S02]  /*de3a0*/  IADD3 R39, P0, R39, UR13, RZ ;  /* 0x0000000d27277c10 */ /* 0x000fc4000ff1e0ff */
[----:B------:R-:W-:Y:S02]  /*de3b0*/  IADD3 R40, P6, R40, UR13, RZ ;  /* 0x0000000d28287c10 */ /* 0x000fe4000ffde0ff */
[----:B--2---:R-:W-:Y:S02]  /*de3c0*/  IADD3 R41, P5, R41, UR13, RZ ;  /* 0x0000000d29297c10 */ /* 0x004fe4000ffbe0ff */
[----:B---3--:R-:W-:Y:S02]  /*de3d0*/  IADD3 R28, P4, R28, UR13, RZ ;  /* 0x0000000d1c1c7c10 */ /* 0x008fe4000ff9e0ff */
[----:B----4-:R-:W-:Y:S02]  /*de3e0*/  IADD3 R30, P3, R30, UR13, RZ ;  /* 0x0000000d1e1e7c10 */ /* 0x010fe4000ff7e0ff */
[----:B------:R-:W-:Y:S02]  /*de3f0*/  IADD3 R31, P2, R31, UR13, RZ ;  /* 0x0000000d1f1f7c10 */ /* 0x000fe4000ff5e0ff */
[----:B------:R-:W-:-:S02]  /*de400*/  IADD3 R42, P1, R42, UR13, RZ ;  /* 0x0000000d2a2a7c10 */ /* 0x000fc4000ff3e0ff */
[----:B------:R-:W-:Y:S01]  /*de410*/  IADD3.X R60, R60, UR23, RZ, P0, !PT ;  /* 0x000000173c3c7c10 */ /* 0x000fe200087fe4ff */
[----:B------:R-:W-:-:S05]  /*de420*/  VIADD R29, R29, 0x1 ;  /* 0x000000011d1d7836 */ /* 0x000fca0000000000 */
[----:B------:R-:W-:Y:S04]  /*de430*/  STL [R1+0x2208], R29 ;  /* 0x0022081d01007387 */ /* 0x000fe80000100800 */
[----:B------:R-:W-:Y:S04]  /*de440*/  STL [R1+0x30dc], R39 ;  /* 0x0030dc2701007387 */ /* 0x000fe80000100800 */
[----:B------:R-:W-:Y:S04]  /*de450*/  STL [R1+0x30d4], R40 ;  /* 0x0030d42801007387 */ /* 0x000fe80000100800 */
[----:B------:R-:W-:Y:S04]  /*de460*/  STL [R1+0x30cc], R41 ;  /* 0x0030cc2901007387 */ /* 0x000fe80000100800 */
[----:B------:R-:W-:Y:S04]  /*de470*/  STL [R1+0x30c4], R28 ;  /* 0x0030c41c01007387 */ /* 0x000fe80000100800 */
[----:B------:R0:W-:Y:S04]  /*de480*/  STL [R1+0x30ac], R42 ;  /* 0x0030ac2a01007387 */ /* 0x0001e80000100800 */
[----:B------:R-:W-:Y:S04]  /*de490*/  STL [R1+0x30bc], R30 ;  /* 0x0030bc1e01007387 */ /* 0x000fe80000100800 */
[----:B0-----:R-:W2:Y:S04]  /*de4a0*/  LDL.LU R42, [R1+0x309c] ;  /* 0x00309c00012a7983 */ /* 0x001ea80000300800 */
[----:B------:R-:W-:Y:S04]  /*de4b0*/  STL [R1+0x30b4], R31 ;  /* 0x0030b41f01007387 */ /* 0x000fe80000100800 */
[----:B------:R-:W3:Y:S04]  /*de4c0*/  LDL.LU R13, [R1+0x30c8] ;  /* 0x0030c800010d7983 */ /* 0x000ee80000300800 */
[----:B------:R-:W4:Y:S04]  /*de4d0*/  LDL.LU R14, [R1+0x3094] ;  /* 0x00309400010e7983 */ /* 0x000f280000300800 */
[----:B------:R-:W4:Y:S04]  /*de4e0*/  LDL.LU R15, [R1+0x30c0] ;  /* 0x0030c000010f7983 */ /* 0x000f280000300800 */
[----:B------:R0:W-:Y:S04]  /*de4f0*/  STL [R1+0x30d8], R60 ;  /* 0x0030d83c01007387 */ /* 0x0001e80000100800 */
        /* <DEDUP_REMOVED lines=11> */
[----:B0-----:R-:W4:Y:S01]  /*de5b0*/  LDL.LU R60, [R1+0x3090] ;  /* 0x00309000013c7983 */ /* 0x001f220000300800 */
[----:B------:R-:W-:-:S02]  /*de5c0*/  IADD3 R43, P0, R43, UR13, RZ ;  /* 0x0000000d2b2b7c10 */ /* 0x000fc4000ff1e0ff */
[----:B------:R-:W-:-:S03]  /*de5d0*/  IADD3.X R61, R61, UR23, RZ, P6, !PT ;  /* 0x000000173d3d7c10 */ /* 0x000fc6000b7fe4ff */
[----:B------:R0:W-:Y:S04]  /*de5e0*/  STL [R1+0x30a4], R43 ;  /* 0x0030a42b01007387 */ /* 0x0001e80000100800 */
[----:B0-----:R-:W4:Y:S04]  /*de5f0*/  LDL.LU R43, [R1+0x305c] ;  /* 0x00305c00012b7983 */ /* 0x001f280000300800 */
[----:B------:R-:W4:Y:S04]  /*de600*/  LDL.LU R35, [R1+0x3088] ;  /* 0x0030880001237983 */ /* 0x000f280000300800 */
        /* <DEDUP_REMOVED lines=11> */
[----:B--2---:R-:W-:-:S05]  /*de6c0*/  IADD3 R42, P6, R42, UR13, RZ ;  /* 0x0000000d2a2a7c10 */ /* 0x004fca000ffde0ff */
[----:B------:R0:W-:Y:S01]  /*de6d0*/  STL [R1+0x309c], R42 ;  /* 0x00309c2a01007387 */ /* 0x0001e20000100800 */
[----:B---3--:R-:W-:Y:S02]  /*de6e0*/  IADD3.X R13, R13, UR23, RZ, P5, !PT ;  /* 0x000000170d0d7c10 */ /* 0x008fe4000affe4ff */
[----:B----4-:R-:W-:Y:S01]  /*de6f0*/  IADD3 R14, P5, R14, UR13, RZ ;  /* 0x0000000d0e0e7c10 */ /* 0x010fe2000ffbe0ff */
[----:B0-----:R-:W2:Y:S01]  /*de700*/  LDL.LU R42, [R1+0x302c] ;  /* 0x00302c00012a7983 */ /* 0x001ea20000300800 */
[----:B------:R-:W-:-:S03]  /*de710*/  IADD3.X R15, R15, UR23, RZ, P4, !PT ;  /* 0x000000170f0f7c10 */ /* 0x000fc6000a7fe4ff */
[----:B------:R-:W-:Y:S04]  /*de720*/  STL [R1+0x30c8], R13 ;  /* 0x0030c80d01007387 */ /* 0x000fe80000100800 */
        /* <DEDUP_REMOVED lines=21> */
[----:B------:R-:W-:Y:S02]  /*de880*/  IADD3 R34, P6, R34, UR13, RZ ;  /* 0x0000000d22227c10 */ /* 0x000fe4000ffde0ff */
[----:B------:R-:W-:-:S05]  /*de890*/  IADD3.X R60, R60, UR23, RZ, P5, !PT ;  /* 0x000000173c3c7c10 */ /* 0x000fca000affe4ff */
[----:B------:R0:W-:Y:S04]  /*de8a0*/  STL [R1+0x3090], R60 ;  /* 0x0030903c01007387 */ /* 0x0001e80000100800 */
[----:B------:R-:W-:Y:S04]  /*de8b0*/  STL [R1+0x3098], R33 ;  /* 0x0030982101007387 */ /* 0x000fe80000100800 */
[----:B0-----:R-:W3:Y:S01]  /*de8c0*/  LDL.LU R60, [R1+0x3058] ;  /* 0x00305800013c7983 */ /* 0x001ee20000300800 */
[----:B------:R-:W-:-:S03]  /*de8d0*/  IADD3 R43, P5, R43, UR13, RZ ;  /* 0x0000000d2b2b7c10 */ /* 0x000fc6000ffbe0ff */
[----:B------:R-:W-:Y:S01]  /*de8e0*/  STL [R1+0x3064], R34 ;  /* 0x0030642201007387 */ /* 0x000fe20000100800 */
[----:B------:R-:W-:-:S03]  /*de8f0*/  IADD3.X R35, R35, UR23, RZ, P4, !PT ;  /* 0x0000001723237c10 */ /* 0x000fc6000a7fe4ff */
[----:B------:R0:W-:Y:S01]  /*de900*/  STL [R1+0x305c], R43 ;  /* 0x00305c2b01007387 */ /* 0x0001e20000100800 */
[----:B------:R-:W-:Y:S02]  /*de910*/  IADD3 R36, P4, R36, UR13, RZ ;  /* 0x0000000d24247c10 */ /* 0x000fe4000ff9e0ff */
[----:B------:R-:W-:Y:S01]  /*de920*/  IADD3.X R37, R37, UR23, RZ, P3, !PT ;  /* 0x0000001725257c10 */ /* 0x000fe20009ffe4ff */
[----:B0-----:R-:W4:Y:S01]  /*de930*/  LDL.LU R43, [R1+0x3024] ;  /* 0x00302400012b7983 */ /* 0x001f220000300800 */
        /* <DEDUP_REMOVED lines=15> */
[----:B------:R-:W-:Y:S04]  /*dea30*/  STL [R1+0x303c], R28 ;  /* 0x00303c1c01007387 */ /* 0x000fe80000100800 */
[----:B------:R0:W-:Y:S04]  /*dea40*/  STL [R1+0x3060], R61 ;  /* 0x0030603d01007387 */ /* 0x0001e80000100800 */
[----:B------:R-:W-:Y:S04]  /*dea50*/  STL [R1+0x3068], R30 ;  /* 0x0030681e01007387 */ /* 0x000fe80000100800 */
[----:B0-----:R-:W4:Y:S04]  /*dea60*/  LDL.LU R61, [R1+0x3050] ;  /* 0x00305000013d7983 */ /* 0x001f280000300800 */
[----:B------:R-:W-:Y:S04]  /*dea70*/  STL [R1+0x3034], R31 ;  /* 0x0030341f01007387 */ /* 0x000fe80000100800 */
[----:B------:R-:W4:Y:S04]  /*dea80*/  LDL.LU R13, [R1+0x301c] ;  /* 0x00301c00010d7983 */ /* 0x000f280000300800 */
[----:B------:R-:W4:Y:S04]  /*dea90*/  LDL.LU R14, [R1+0x3048] ;  /* 0x00304800010e7983 */ /* 0x000f280000300800 */
[----:B------:R-:W4:Y:S01]  /*deaa0*/  LDL.LU R15, [R1+0x3014] ;  /* 0x00301400010f7983 */ /* 0x000f220000300800 */
[----:B--2---:R-:W-:-:S05]  /*deab0*/  IADD3 R42, P6, R42, UR13, RZ ;  /* 0x0000000d2a2a7c10 */ /* 0x004fca000ffde0ff */
[----:B------:R0:W-:Y:S04]  /*deac0*/  STL [R1+0x302c], R42 ;  /* 0x00302c2a01007387 */ /* 0x0001e80000100800 */
        /* <DEDUP_REMOVED lines=11> */
[----:B0-----:R-:W2:Y:S01]  /*deb80*/  LDL.LU R42, [R1+0x2fe4] ;  /* 0x002fe400012a7983 */ /* 0x001ea20000300800 */
[----:B---3--:R-:W-:-:S05]  /*deb90*/  IADD3.X R60, R60, UR23, RZ, P5, !PT ;  /* 0x000000173c3c7c10 */ /* 0x008fca000affe4ff */
[----:B------:R0:W-:Y:S04]  /*deba0*/  STL [R1+0x3058], R60 ;  /* 0x0030583c01007387 */ /* 0x0001e80000100800 */
[----:B0-----:R-:W3:Y:S01]  /*debb0*/  LDL.LU R60, [R1+0x3010] ;  /* 0x00301000013c7983 */ /* 0x001ee20000300800 */
[----:B----4-:R-:W-:-:S03]  /*debc0*/  IADD3 R43, P5, R43, UR13, RZ ;  /* 0x0000000d2b2b7c10 */ /* 0x010fc6000ffbe0ff */
        /* <DEDUP_REMOVED lines=12> */
[----:B------:R-:W-:-:S05]  /*dec90*/  IADD3.X R61, R61, UR23, RZ, P4, !PT ;  /* 0x000000173d3d7c10 */ /* 0x000fca000a7fe4ff */
[----:B------:R0:W-:Y:S04]  /*deca0*/  STL [R1+0x3050], R61 ;  /* 0x0030503d01007387 */ /* 0x0001e80000100800 */
[----:B0-----:R-:W4:Y:S01]  /*decb0*/  LDL.LU R61, [R1+0x2fe0] ;  /* 0x002fe000013d7983 */ /* 0x001f220000300800 */
[----:B------:R-:W-:Y:S02]  /*decc0*/  IADD3 R13, P4, R13, UR13, RZ ;  /* 0x0000000d0d0d7c10 */ /* 0x000fe4000ff9e0ff */
[----:B------:R-:W-:Y:S02]  /*decd0*/  IADD3.X R14, R14, UR23, RZ, P3, !PT ;  /* 0x000000170e0e7c10 */ /* 0x000fe40009ffe4ff */
[----:B------:R-:W-:Y:S01]  /*dece0*/  IADD3 R15, P3, R15, UR13, RZ ;  /* 0x0000000d0f0f7c10 */ /* 0x000fe2000ff7e0ff */
[----:B------:R-:W-:Y:S04]  /*decf0*/  STL [R1+0x301c], R13 ;  /* 0x00301c0d01007387 */ /* 0x000fe80000100800 */
[----:B------:R-:W-:Y:S04]  /*ded00*/  STL [R1+0x3048], R14 ;  /* 0x0030480e01007387 */ /* 0x000fe80000100800 */
[----:B------:R-:W-:Y:S01]  /*ded10*/  STL [R1+0x3014], R15 ;  /* 0x0030140f01007387 */ /* 0x000fe20000100800 */
[----:B--2---:R-:W-:-:S02]  /*ded20*/  IADD3.X R16, R16, UR23, RZ, P2, !PT ;  /* 0x0000001710107c10 */ /* 0x004fc400097fe4ff */
        /* <DEDUP_REMOVED lines=17> */
[----:B------:R-:W-:Y:S02]  /*dee40*/  IADD3.X R34, R34, UR23, RZ, P4, !PT ;  /* 0x0000001722227c10 */ /* 0x000fe4000a7fe4ff */
[----:B------:R-:W-:Y:S01]  /*dee50*/  IADD3 R42, P4, R42, UR13, RZ ;  /* 0x0000000d2a2a7c10 */ /* 0x000fe2000ff9e0ff */
[----:B------:R-:W-:Y:S04]  /*dee60*/  STL [R1+0x3020], R32 ;  /* 0x0030202001007387 */ /* 0x000fe80000100800 */
[----:B------:R0:W-:Y:S04]  /*dee70*/  STL [R1+0x2fe4], R42 ;  /* 0x002fe42a01007387 */ /* 0x0001e80000100800 */
[----:B------:R-:W-:Y:S04]  /*dee80*/  STL [R1+0x2fec], R33 ;  /* 0x002fec2101007387 */ /* 0x000fe80000100800 */
[----:B0-----:R-:W2:Y:S04]  /*dee90*/  LDL.LU R42, [R1+0x2fac] ;  /* 0x002fac00012a7983 */ /* 0x001ea80000300800 */
[----:B------:R-:W-:Y:S01]  /*deea0*/  STL [R1+0x3018], R34 ;  /* 0x0030182201007387 */ /* 0x000fe20000100800 */
[----:B---3--:R-:W-:-:S05]  /*deeb0*/  IADD3.X R60, R60, UR23, RZ, P3, !PT ;  /* 0x000000173c3c7c10 */ /* 0x008fca0009ffe4ff */
[----:B------:R0:W-:Y:S04]  /*deec0*/  STL [R1+0x3010], R60 ;  /* 0x0030103c01007387 */ /* 0x0001e80000100800 */
[----:B0-----:R-:W3:Y:S01]  /*deed0*/  LDL.LU R60, [R1+0x2fd8] ;  /* 0x002fd800013c7983 */ /* 0x001ee20000300800 */
[----:B----4-:R-:W-:Y:S02]  /*deee0*/  IADD3 R35, P3, R35, UR13, RZ ;  /* 0x0000000d23237c10 */ /* 0x010fe4000ff7e0ff */
[----:B------:R-:W-:Y:S02]  /*deef0*/  IADD3.X R36, R36, UR23, RZ, P2, !PT ;  /* 0x0000001724247c10 */ /* 0x000fe400097fe4ff */
[----:B------:R-:W-:Y:S02]  /*def00*/  IADD3 R37, P2, R37, UR13, RZ ;  /* 0x0000000d25257c10 */ /* 0x000fe4000ff5e0ff */
[----:B------:R-:W-:Y:S01]  /*def10*/  IADD3.X R38, R38, UR23, RZ, P1, !PT ;  /* 0x0000001726267c10 */ /* 0x000fe20008ffe4ff */
        /* <DEDUP_REMOVED lines=10> */
[----:B------:R-:W-:Y:S01]  /*defc0*/  IADD3.X R31, R31, UR23, RZ, P5, !PT ;  /* 0x000000171f1f7c10 */ /* 0x000fe2000affe4ff */
[----:B------:R-:W-:Y:S01]  /*defd0*/  STL [R1+0x2ff8], R40 ;  /* 0x002ff82801007387 */ /* 0x000fe20000100800 */
[----:B------:R-:W-:-:S03]  /*defe0*/  IADD3 R43, P5, R43, UR13, RZ ;  /* 0x0000000d2b2b7c10 */ /* 0x000fc6000ffbe0ff */
[----:B------:R-:W-:Y:S04]  /*deff0*/  STL [R1+0x2fc4], R41 ;  /* 0x002fc42901007387 */ /* 0x000fe80000100800 */
[----:B------:R-:W-:Y:S04]  /*df000*/  STL [R1+0x2ff0], R28 ;  /* 0x002ff01c01007387 */ /* 0x000fe80000100800 */
[----:B------:R0:W-:Y:S04]  /*df010*/  STL [R1+0x2fb4], R43 ;  /* 0x002fb42b01007387 */ /* 0x0001e80000100800 */
[----:B------:R-:W-:Y:S01]  /*df020*/  STL [R1+0x2fbc], R30 ;  /* 0x002fbc1e01007387 */ /* 0x000fe20000100800 */
[----:B------:R-:W-:-:S03]  /*df030*/  IADD3.X R61, R61, UR23, RZ, P4, !PT ;  /* 0x000000173d3d7c10 */ /* 0x000fc6000a7fe4ff */
[----:B0-----:R-:W4:Y:S04]  /*df040*/  LDL.LU R43, [R1+0x2fa4] ;  /* 0x002fa400012b7983 */ /* 0x001f280000300800 */
[----:B------:R-:W-:Y:S04]  /*df050*/  STL [R1+0x2fe8], R31 ;  /* 0x002fe81f01007387 */ /* 0x000fe80000100800 */
        /* <DEDUP_REMOVED lines=17> */
[----:B------:R0:W-:Y:S04]  /*df170*/  STL [R1+0x2fac], R42 ;  /* 0x002fac2a01007387 */ /* 0x0001e80000100800 */
[----:B0-----:R-:W2:Y:S04]  /*df180*/  LDL.LU R42, [R1+0x2f64] ;  /* 0x002f6400012a7983 */ /* 0x001ea80000300800 */
[----:B------:R-:W2:Y:S04]  /*df190*/  LDL.LU R35, [R1+0x2f90] ;  /* 0x002f900001237983 */ /* 0x000ea80000300800 */
[----:B------:R-:W2:Y:S04]  /*df1a0*/  LDL.LU R36, [R1+0x2f5c] ;  /* 0x002f5c0001247983 */ /* 0x000ea80000300800 */
[----:B------:R-:W2:Y:S01]  /*df1b0*/  LDL.LU R37, [R1+0x2f88] ;  /* 0x002f880001257983 */ /* 0x000ea20000300800 */
[----:B---3--:R-:W-:-:S05]  /*df1c0*/  IADD3.X R60, R60, UR23, RZ, P3, !PT ;  /* 0x000000173c3c7c10 */ /* 0x008fca0009ffe4ff */
[----:B------:R0:W-:Y:S04]  /*df1d0*/  STL [R1+0x2fd8], R60 ;  /* 0x002fd83c01007387 */ /* 0x0001e80000100800 */
[----:B------:R-:W3:Y:S04]  /*df1e0*/  LDL.LU R38, [R1+0x2f54] ;  /* 0x002f540001267983 */ /* 0x000ee80000300800 */
[----:B------:R-:W3:Y:S04]  /*df1f0*/  LDL.LU R39, [R1+0x2f80] ;  /* 0x002f800001277983 */ /* 0x000ee80000300800 */
[----:B------:R-:W3:Y:S04]  /*df200*/  LDL.LU R40, [R1+0x2f4c] ;  /* 0x002f4c0001287983 */ /* 0x000ee80000300800 */
[----:B------:R-:W3:Y:S04]  /*df210*/  LDL.LU R41, [R1+0x2f78] ;  /* 0x002f780001297983 */ /* 0x000ee80000300800 */
[----:B------:R-:W3:Y:S04]  /*df220*/  LDL.LU R28, [R1+0x2f44] ;  /* 0x002f4400011c7983 */ /* 0x000ee80000300800 */
[----:B------:R-:W3:Y:S04]  /*df230*/  LDL.LU R30, [R1+0x2f70] ;  /* 0x002f7000011e7983 */ /* 0x000ee80000300800 */
[----:B------:R-:W3:Y:S04]  /*df240*/  LDL.LU R31, [R1+0x2f3c] ;  /* 0x002f3c00011f7983 */ /* 0x000ee80000300800 */
[----:B0-----:R-:W3:Y:S01]  /*df250*/  LDL.LU R60, [R1+0x2f68] ;  /* 0x002f6800013c7983 */ /* 0x001ee20000300800 */
[----:B----4-:R-:W-:-:S05]  /*df260*/  IADD3 R43, P3, R43, UR13, RZ ;  /* 0x0000000d2b2b7c10 */ /* 0x010fca000ff7e0ff */
[----:B------:R0:W-:Y:S01]  /*df270*/  STL [R1+0x2fa4], R43 ;  /* 0x002fa42b01007387 */ /* 0x0001e20000100800 */
[----:B------:R-:W-:Y:S02]  /*df280*/  IADD3.X R13, R13, UR23, RZ, P2, !PT ;  /* 0x000000170d0d7c10 */ /* 0x000fe400097fe4ff */
[----:B------:R-:W-:Y:S01]  /*df290*/  IADD3 R14, P2, R14, UR13, RZ ;  /* 0x0000000d0e0e7c10 */ /* 0x000fe2000ff5e0ff */
[----:B0-----:R-:W4:Y:S01]  /*df2a0*/  LDL.LU R43, [R1+0x2f34] ;  /* 0x002f3400012b7983 */ /* 0x001f220000300800 */
        /* <DEDUP_REMOVED lines=22> */
[----:B------:R-:W-:-:S03]  /*df410*/  IADD3.X R61, R61, UR23, RZ, P2, !PT ;  /* 0x000000173d3d7c10 */ /* 0x000fc600097fe4ff */
[----:B------:R-:W-:Y:S04]  /*df420*/  STL [R1+0x2f74], R32 ;  /* 0x002f742001007387 */ /* 0x000fe80000100800 */
[----:B------:R0:W-:Y:S04]  /*df430*/  STL [R1+0x2f98], R61 ;  /* 0x002f983d01007387 */ /* 0x0001e80000100800 */
[----:B------:R-:W-:Y:S04]  /*df440*/  STL [R1+0x2fa0], R33 ;  /* 0x002fa02101007387 */ /* 0x000fe80000100800 */
[----:B0-----:R-:W4:Y:S01]  /*df450*/  LDL.LU R61, [R1+0x2f60] ;  /* 0x002f6000013d7983 */ /* 0x001f220000300800 */
[----:B------:R-:W-:-:S05]  /*df460*/  IADD3 R34, P3, R34, UR13, RZ ;  /* 0x0000000d22227c10 */ /* 0x000fca000ff7e0ff */
[----:B------:R-:W-:Y:S01]  /*df470*/  STL [R1+0x2f6c], R34 ;  /* 0x002f6c2201007387 */ /* 0x000fe20000100800 */
[----:B--2---:R-:W-:Y:S02]  /*df480*/  IADD3 R42, P2, R42, UR13, RZ ;  /* 0x0000000d2a2a7c10 */ /* 0x004fe4000ff5e0ff */
[----:B------:R-:W-:-:S03]  /*df490*/  IADD3.X R35, R35, UR23, RZ, P1, !PT ;  /* 0x0000001723237c10 */ /* 0x000fc60008ffe4ff */
[----:B------:R0:W-:Y:S01]  /*df4a0*/  STL [R1+0x2f64], R42 ;  /* 0x002f642a01007387 */ /* 0x0001e20000100800 */
[----:B------:R-:W-:Y:S02]  /*df4b0*/  IADD3 R36, P1, R36, UR13, RZ ;  /* 0x0000000d24247c10 */ /* 0x000fe4000ff3e0ff */
[----:B------:R-:W-:Y:S01]  /*df4c0*/  IADD3.X R37, R37, UR23, RZ, P0, !PT ;  /* 0x0000001725257c10 */ /* 0x000fe200087fe4ff */
[----:B0-----:R-:W2:Y:S04]  /*df4d0*/  LDL.LU R42, [R1+0x2f2c] ;  /* 0x002f2c00012a7983 */ /* 0x001ea80000300800 */
[----:B------:R-:W-:Y:S01]  /*df4e0*/  STL [R1+0x2f90], R35 ;  /* 0x002f902301007387 */ /* 0x000fe20000100800 */
[----:B---3--:R-:W-:-:S03]  /*df4f0*/  IADD3 R38, P0, R38, UR13, RZ ;  /* 0x0000000d26267c10 */ /* 0x008fc6000ff1e0ff */
        /* <DEDUP_REMOVED lines=15> */
[----:B0-----:R-:W3:Y:S01]  /*df5f0*/  LDL.LU R60, [R1+0x2f58] ;  /* 0x002f5800013c7983 */ /* 0x001ee20000300800 */
[----:B------:R-:W-:-:S05]  /*df600*/  IADD3 R31, P4, R31, UR13, RZ ;  /* 0x0000000d1f1f7c10 */ /* 0x000fca000ff9e0ff */
[----:B------:R-:W-:Y:S04]  /*df610*/  STL [R1+0x2f3c], R31 ;  /* 0x002f3c1f01007387 */ /* 0x000fe80000100800 */
[----:B------:R-:W3:Y:S04]  /*df620*/  LDL.LU R13, [R1+0x2f24] ;  /* 0x002f2400010d7983 */ /* 0x000ee80000300800 */
[----:B------:R-:W3:Y:S01]  /*df630*/  LDL.LU R14, [R1+0x2f50] ;  /* 0x002f5000010e7983 */ /* 0x000ee20000300800 */
[----:B----4-:R-:W-:-:S03]  /*df640*/  IADD3 R43, P3, R43, UR13, RZ ;  /* 0x0000000d2b2b7c10 */ /* 0x010fc6000ff7e0ff */
        /* <DEDUP_REMOVED lines=16> */
[----:B0-----:R-:W4:Y:S04]  /*df750*/  LDL.LU R61, [R1+0x2f18] ;  /* 0x002f1800013d7983 */ /* 0x001f280000300800 */
        /* <DEDUP_REMOVED lines=16> */
[----:B------:R-:W-:Y:S02]  /*df860*/  IADD3 R13, P1, R13, UR13, RZ ;  /* 0x0000000d0d0d7c10 */ /* 0x000fe4000ff3e0ff */
[----:B------:R-:W-:Y:S02]  /*df870*/  IADD3.X R14, R14, UR23, RZ, P0, !PT ;  /* 0x000000170e0e7c10 */ /* 0x000fe400087fe4ff */
[----:B----4-:R-:W-:Y:S01]  /*df880*/  IADD3 R15, P0, R15, UR13, RZ ;  /* 0x0000000d0f0f7c10 */ /* 0x010fe2000ff1e0ff */
        /* <DEDUP_REMOVED lines=24> */
[----:B------:R0:W-:Y:S04]  /*dfa10*/  STL [R1+0x2eec], R43 ;  /* 0x002eec2b01007387 */ /* 0x0001e80000100800 */
[----:B------:R-:W-:Y:S04]  /*dfa20*/  STL [R1+0x2ef4], R33 ;  /* 0x002ef42101007387 */ /* 0x000fe80000100800 */
[----:B0-----:R-:W4:Y:S04]  /*dfa30*/  LDL.LU R43, [R1+0x2eb4] ;  /* 0x002eb400012b7983 */ /* 0x001f280000300800 */
[----:B------:R-:W-:Y:S01]  /*dfa40*/  STL [R1+0x2f20], R34 ;  /* 0x002f202201007387 */ /* 0x000fe20000100800 */
        /* <DEDUP_REMOVED lines=25> */
[----:B------:R-:W-:Y:S04]  /*dfbe0*/  STL [R1+0x2ef0], R31 ;  /* 0x002ef01f01007387 */ /* 0x000fe80000100800 */
[----:B------:R-:W2:Y:S04]  /*dfbf0*/  LDL.LU R13, [R1+0x2ed8] ;  /* 0x002ed800010d7983 */ /* 0x000ea80000300800 */
[----:B------:R-:W2:Y:S01]  /*dfc00*/  LDL.LU R14, [R1+0x2ea4] ;  /* 0x002ea400010e7983 */ /* 0x000ea20000300800 */
[----:B---3--:R-:W-:-:S03]  /*dfc10*/  IADD3.X R60, R60, UR23, RZ, P1, !PT ;  /* 0x000000173c3c7c10 */ /* 0x008fc60008ffe4ff */
[----:B------:R-:W3:Y:S04]  /*dfc20*/  LDL.LU R15, [R1+0x2ed0] ;  /* 0x002ed000010f7983 */ /* 0x000ee80000300800 */
        /* <DEDUP_REMOVED lines=14> */
[----:B------:R0:W-:Y:S04]  /*dfd10*/  STL [R1+0x2eb4], R43 ;  /* 0x002eb42b01007387 */ /* 0x0001e80000100800 */
[----:B0-----:R-:W4:Y:S04]  /*dfd20*/  LDL.LU R43, [R1+0x2e6c] ;  /* 0x002e6c00012b7983 */ /* 0x001f280000300800 */
[----:B------:R-:W4:Y:S04]  /*dfd30*/  LDL.LU R35, [R1+0x2e98] ;  /* 0x002e980001237983 */ /* 0x000f280000300800 */
[----:B------:R-:W4:Y:S04]  /*dfd40*/  LDL.LU R36, [R1+0x2e64] ;  /* 0x002e640001247983 */ /* 0x000f280000300800 */
[----:B------:R-:W4:Y:S01]  /*dfd50*/  LDL.LU R37, [R1+0x2e90] ;  /* 0x002e900001257983 */ /* 0x000f220000300800 */
[----:B------:R-:W-:-:S05]  /*dfd60*/  IADD3.X R61, R61, UR23, RZ, P0, !PT ;  /* 0x000000173d3d7c10 */ /* 0x000fca00087fe4ff */
        /* <DEDUP_REMOVED lines=11> */
[----:B------:R-:W-:Y:S02]  /*dfe20*/  IADD3.X R13, R13, UR23, RZ, P6, !PT ;  /* 0x000000170d0d7c10 */ /* 0x000fe4000b7fe4ff */
[----:B------:R-:W-:Y:S01]  /*dfe30*/  IADD3 R14, P6, R14, UR13, RZ ;  /* 0x0000000d0e0e7c10 */ /* 0x000fe2000ffde0ff */
[----:B0-----:R-:W2:Y:S01]  /*dfe40*/  LDL.LU R42, [R1+0x2e3c] ;  /* 0x002e3c00012a7983 */ /* 0x001ea20000300800 */
[----:B---3--:R-:W-:-:S03]  /*dfe50*/  IADD3.X R15, R15, UR23, RZ, P5, !PT ;  /* 0x000000170f0f7c10 */ /* 0x008fc6000affe4ff */
        /* <DEDUP_REMOVED lines=27> */
[----:B------:R-:W-:Y:S01]  /*e0010*/  STL [R1+0x2e74], R34 ;  /* 0x002e742201007387 */ /* 0x000fe20000100800 */
[----:B----4-:R-:W-:Y:S02]  /*e0020*/  IADD3 R43, P6, R43, UR13, RZ ;  /* 0x0000000d2b2b7c10 */ /* 0x010fe4000ffde0ff */
[----:B------:R-:W-:-:S03]  /*e0030*/  IADD3.X R35, R35, UR23, RZ, P5, !PT ;  /* 0x0000001723237c10 */ /* 0x000fc6000affe4ff */
[----:B------:R0:W-:Y:S01]  /*e0040*/  STL [R1+0x2e6c], R43 ;  /* 0x002e6c2b01007387 */ /* 0x0001e20000100800 */
[----:B------:R-:W-:Y:S02]  /*e0050*/  IADD3 R36, P5, R36, UR13, RZ ;  /* 0x0000000d24247c10 */ /* 0x000fe4000ffbe0ff */
[----:B------:R-:W-:Y:S01]  /*e0060*/  IADD3.X R37, R37, UR23, RZ, P4, !PT ;  /* 0x0000001725257c10 */ /* 0x000fe2000a7fe4ff */
[----:B0-----:R-:W4:Y:S04]  /*e0070*/  LDL.LU R43, [R1+0x2e34] ;  /* 0x002e3400012b7983 */ /* 0x001f280000300800 */
        /* <DEDUP_REMOVED lines=39> */
[----:B0-----:R-:W3:Y:S04]  /*e02f0*/  LDL.LU R60, [R1+0x2e20] ;  /* 0x002e2000013c7983 */ /* 0x001ee80000300800 */
[----:B------:R-:W3:Y:S04]  /*e0300*/  LDL.LU R35, [R1+0x2dec] ;  /* 0x002dec0001237983 */ /* 0x000ee80000300800 */
[----:B------:R-:W3:Y:S04]  /*e0310*/  LDL.LU R36, [R1+0x2e18] ;  /* 0x002e180001247983 */ /* 0x000ee80000300800 */
[----:B------:R-:W3:Y:S01]  /*e0320*/  LDL.LU R37, [R1+0x2de4] ;  /* 0x002de40001257983 */ /* 0x000ee20000300800 */
[----:B----4-:R-:W-:-:S05]  /*e0330*/  IADD3 R43, P6, R43, UR13, RZ ;  /* 0x0000000d2b2b7c10 */ /* 0x010fca000ffde0ff */
        /* <DEDUP_REMOVED lines=46> */
[----:B------:R-:W-:Y:S02]  /*e0620*/  IADD3 R35, P4, R35, UR13, RZ ;  /* 0x0000000d23237c10 */ /* 0x000fe4000ff9e0ff */
[----:B------:R-:W-:Y:S02]  /*e0630*/  IADD3.X R36, R36, UR23, RZ, P3, !PT ;  /* 0x0000001724247c10 */ /* 0x000fe40009ffe4ff */
[----:B------:R-:W-:Y:S01]  /*e0640*/  IADD3 R37, P3, R37, UR13, RZ ;  /* 0x0000000d25257c10 */ /* 0x000fe2000ff7e0ff */
[----:B------:R-:W-:Y:S01]  /*e0650*/  STL [R1+0x2dec], R35 ;  /* 0x002dec2301007387 */ /* 0x000fe20000100800 */
[----:B----4-:R-:W-:-:S03]  /*e0660*/  IADD3.X R38, R38, UR23, RZ, P2, !PT ;  /* 0x0000001726267c10 */ /* 0x010fc600097fe4ff */
        /* <DEDUP_REMOVED lines=17> */
[----:B------:R-:W-:Y:S04]  /*e0780*/  STL [R1+0x2df8], R31 ;  /* 0x002df81f01007387 */ /* 0x000fe80000100800 */
[----:B------:R-:W4:Y:S04]  /*e0790*/  LDL.LU R13, [R1+0x2de0] ;  /* 0x002de000010d7983 */ /* 0x000f280000300800 */
[----:B------:R-:W4:Y:S01]  /*e07a0*/  LDL.LU R14, [R1+0x2dac] ;  /* 0x002dac00010e7983 */ /* 0x000f220000300800 */
[----:B------:R-:W-:-:S03]  /*e07b0*/  IADD3.X R61, R61, UR23, RZ, P5, !PT ;  /* 0x000000173d3d7c10 */ /* 0x000fc6000affe4ff */
        /* <DEDUP_REMOVED lines=1768> */
[----:B------:R-:W-:Y:S04]  /*e7640*/  STL [R1+0x248c], R42 ;  /* 0x00248c2a01007387 */ /* 0x000fe80000100800 */
        /* <DEDUP_REMOVED lines=60> */
[----:B------:R-:W-:Y:S01]  /*e7a10*/  STL [R1+0x2478], R34 ;  /* 0x0024782201007387 */ /* 0x000fe20000100800 */
[----:B0-----:R-:W0:Y:S01]  /*e7a20*/  LDC R36, c[0x0][0x23c] ;  /* 0x00008f00ff247b82 */ /* 0x001e220000000800 */
[----:B---3--:R-:W-:-:S05]  /*e7a30*/  IADD3.X R60, R60, UR23, RZ, P2, !PT ;  /* 0x000000173c3c7c10 */ /* 0x008fca00097fe4ff */
[----:B------:R1:W-:Y:S04]  /*e7a40*/  STL [R1+0x2470], R60 ;  /* 0x0024703c01007387 */ /* 0x0003e80000100800 */
[----:B-1----:R-:W2:Y:S01]  /*e7a50*/  LDL.LU R60, [R1+0x4408] ;  /* 0x00440800013c7983 */ /* 0x002ea20000300800 */
[----:B0-----:R-:W-:Y:S01]  /*e7a60*/  IMAD.SHL.U32 R4, R36, 0x80, RZ ;  /* 0x0000008024047824 */ /* 0x001fe200078e00ff */
[----:B------:R-:W-:Y:S02]  /*e7a70*/  IADD3 R35, P2, R35, UR13, RZ ;  /* 0x0000000d23237c10 */ /* 0x000fe4000ff5e0ff */
[----:B------:R-:W-:Y:S02]  /*e7a80*/  IADD3.X R37, R37, UR23, RZ, P1, !PT ;  /* 0x0000001725257c10 */ /* 0x000fe40008ffe4ff */
[----:B------:R-:W-:Y:S01]  /*e7a90*/  IADD3 R38, P1, R38, UR13, RZ ;  /* 0x0000000d26267c10 */ /* 0x000fe2000ff3e0ff */
[----:B------:R0:W-:Y:S01]  /*e7aa0*/  STL [R1+0x243c], R35 ;  /* 0x00243c2301007387 */ /* 0x0001e20000100800 */
[----:B----4-:R-:W-:-:S03]  /*e7ab0*/  IADD3.X R39, R39, UR23, RZ, P0, !PT ;  /* 0x0000001727277c10 */ /* 0x010fc600087fe4ff */
[----:B------:R-:W-:Y:S01]  /*e7ac0*/  STL [R1+0x2468], R37 ;  /* 0x0024682501007387 */ /* 0x000fe20000100800 */
[----:B------:R-:W-:-:S03]  /*e7ad0*/  IADD3 R40, P0, R4, R40, RZ ;  /* 0x0000002804287210 */ /* 0x000fc60007f1e0ff */
[----:B------:R-:W-:Y:S01]  /*e7ae0*/  STL [R1+0x2434], R38 ;  /* 0x0024342601007387 */ /* 0x000fe20000100800 */
[----:B------:R-:W-:-:S03]  /*e7af0*/  IADD3.X R41, R41, UR23, RZ, P6, !PT ;  /* 0x0000001729297c10 */ /* 0x000fc6000b7fe4ff */
        /* <DEDUP_REMOVED lines=10> */
[----:B------:R-:W3:Y:S04]  /*e7ba0*/  LDL.LU R12, [R1+0x2438] ;  /* 0x00243800010c7983 */ /* 0x000ee80000300800 */
[----:B------:R-:W-:Y:S04]  /*e7bb0*/  STL [R1+0x53dc], R31 ;  /* 0x0053dc1f01007387 */ /* 0x000fe80000100800 */
[----:B------:R-:W-:Y:S04]  /*e7bc0*/  STL [R1+0x2448], R42 ;  /* 0x0024482a01007387 */ /* 0x000fe80000100800 */
[----:B------:R-:W4:Y:S04]  /*e7bd0*/  LDL.LU R13, [R1+0x4410] ;  /* 0x00441000010d7983 */ /* 0x000f280000300800 */
[----:B------:R-:W-:Y:S04]  /*e7be0*/  STL [R1+0x5468], R43 ;  /* 0x0054682b01007387 */ /* 0x000fe80000100800 */
        /* <DEDUP_REMOVED lines=17> */
[----:B------:R-:W4:Y:S04]  /*e7d00*/  LDL.LU R36, [R1+0x44f4] ;  /* 0x0044f40001247983 */ /* 0x000f280000300800 */
[----:B------:R-:W4:Y:S04]  /*e7d10*/  LDL.LU R37, [R1+0x43f8] ;  /* 0x0043f80001257983 */ /* 0x000f280000300800 */
[----:B------:R-:W4:Y:S01]  /*e7d20*/  LDL.LU R38, [R1+0x44f0] ;  /* 0x0044f00001267983 */ /* 0x000f220000300800 */
[----:B--2---:R-:W-:-:S05]  /*e7d30*/  IADD3 R60, P3, R4, R60, RZ ;  /* 0x0000003c043c7210 */ /* 0x004fca0007f7e0ff */
        /* <DEDUP_REMOVED lines=10> */
[----:B------:R-:W-:-:S02]  /*e7de0*/  SHF.R.S32.HI R2, RZ, 0x1f, R4 ;  /* 0x0000001fff027819 */ /* 0x000fc40000011404 */
[----:B---3--:R-:W-:Y:S02]  /*e7df0*/  IADD3.X R12, R12, UR23, RZ, P2, !PT ;  /* 0x000000170c0c7c10 */ /* 0x008fe400097fe4ff */
[----:B----4-:R-:W-:-:S03]  /*e7e00*/  IADD3 R13, P2, R4, R13, RZ ;  /* 0x0000000d040d7210 */ /* 0x010fc60007f5e0ff */
[----:B------:R-:W-:Y:S01]  /*e7e10*/  STL [R1+0x2438], R12 ;  /* 0x0024380c01007387 */ /* 0x000fe20000100800 */
[----:B------:R-:W-:-:S03]  /*e7e20*/  IADD3.X R14, R14, UR23, RZ, P1, !PT ;  /* 0x000000170e0e7c10 */ /* 0x000fc60008ffe4ff */
[----:B------:R-:W-:Y:S01]  /*e7e30*/  STL [R1+0x4410], R13 ;  /* 0x0044100d01007387 */ /* 0x000fe20000100800 */
[----:B------:R-:W-:-:S03]  /*e7e40*/  IADD3 R15, P1, R4, R15, RZ ;  /* 0x0000000f040f7210 */ /* 0x000fc60007f3e0ff */
[----:B------:R-:W-:Y:S04]  /*e7e50*/  STL [R1+0x2430], R14 ;  /* 0x0024300e01007387 */ /* 0x000fe80000100800 */
[----:B------:R-:W-:Y:S01]  /*e7e60*/  STL [R1+0x4418], R15 ;  /* 0x0044180f01007387 */ /* 0x000fe20000100800 */
[----:B------:R-:W-:Y:S01]  /*e7e70*/  IMAD.X R16, R2, 0x1, R16, P0 ;  /* 0x0000000102107824 */ /* 0x000fe200000e0610 */
[----:B------:R-:W-:-:S04]  /*e7e80*/  IADD3 R17, P0, R4, R17, RZ ;  /* 0x0000001104117210 */ /* 0x000fc80007f1e0ff */
[----:B------:R-:W-:Y:S01]  /*e7e90*/  STL [R1+0x53b4], R16 ;  /* 0x0053b41001007387 */ /* 0x000fe20000100800 */
[----:B------:R-:W-:-:S03]  /*e7ea0*/  IMAD.X R18, R2, 0x1, R18, P6 ;  /* 0x0000000102127824 */ /* 0x000fc600030e0612 */
[----:B------:R-:W-:Y:S01]  /*e7eb0*/  STL [R1+0x4420], R17 ;  /* 0x0044201101007387 */ /* 0x000fe20000100800 */
[----:B------:R-:W-:-:S03]  /*e7ec0*/  IADD3 R19, P6, R4, R19, RZ ;  /* 0x0000001304137210 */ /* 0x000fc60007fde0ff */
        /* <DEDUP_REMOVED lines=15> */
[----:B------:R-:W-:-:S05]  /*e7fc0*/  IMAD.X R61, R2, 0x1, R61, P1 ;  /* 0x00000001023d7824 */ /* 0x000fca00008e063d */
[----:B------:R0:W-:Y:S04]  /*e7fd0*/  STL [R1+0x43f4], R61 ;  /* 0x0043f43d01007387 */ /* 0x0001e80000100800 */
[----:B------:R1:W-:Y:S04]  /*e7fe0*/  STL [R1+0x43f0], R34 ;  /* 0x0043f02201007387 */ /* 0x0003e80000100800 */
[----:B0-----:R-:W3:Y:S01]  /*e7ff0*/  LDL.LU R61, [R1+0x44c8] ;  /* 0x0044c800013d7983 */ /* 0x001ee20000300800 */
[----:B------:R-:W-:Y:S01]  /*e8000*/  IADD3 R35, P2, R4, R35, RZ ;  /* 0x0000002304237210 */ /* 0x000fe20007f5e0ff */
[----:B------:R-:W-:Y:S01]  /*e8010*/  IMAD.X R37, R2, 0x1, R37, P0 ;  /* 0x0000000102257824 */ /* 0x000fe200000e0625 */
[----:B------:R-:W-:-:S02]  /*e8020*/  IADD3 R36, P1, R4, R36, RZ ;  /* 0x0000002404247210 */ /* 0x000fc40007f3e0ff */
[----:B------:R-:W-:Y:S01]  /*e8030*/  IADD3 R38, P0, R4, R38, RZ ;  /* 0x0000002604267210 */ /* 0x000fe20007f1e0ff */
[----:B------:R0:W-:Y:S04]  /*e8040*/  STL [R1+0x44f8], R35 ;  /* 0x0044f82301007387 */ /* 0x0001e80000100800 */
[----:B------:R-:W-:Y:S04]  /*e8050*/  STL [R1+0x44f4], R36 ;  /* 0x0044f42401007387 */ /* 0x000fe80000100800 */
[----:B------:R-:W-:Y:S04]  /*e8060*/  STL [R1+0x43f8], R37 ;  /* 0x0043f82501007387 */ /* 0x000fe80000100800 */
[----:B------:R-:W-:Y:S01]  /*e8070*/  STL [R1+0x44f0], R38 ;  /* 0x0044f02601007387 */ /* 0x000fe20000100800 */
[----:B--2---:R-:W-:Y:S01]  /*e8080*/  IMAD.X R39, R2, 0x1, R39, P6 ;  /* 0x0000000102277824 */ /* 0x004fe200030e0627 */
        /* <DEDUP_REMOVED lines=13> */
[----:B------:R-:W2:Y:S01]  /*e8160*/  LDL.LU R11, [R1+0x441c] ;  /* 0x00441c00010b7983 */ /* 0x000ea20000300800 */
[----:B------:R-:W-:-:S03]  /*e8170*/  IMAD.X R60, R2, 0x1, R60, P2 ;  /* 0x00000001023c7824 */ /* 0x000fc600010e063c */
[----:B------:R-:W-:Y:S04]  /*e8180*/  STL [R1+0x440c], R42 ;  /* 0x00440c2a01007387 */ /* 0x000fe80000100800 */
[----:B------:R-:W4:Y:S04]  /*e8190*/  LDL.LU R12, [R1+0x44c0] ;  /* 0x0044c000010c7983 */ /* 0x000f280000300800 */
[----:B------:R-:W-:Y:S04]  /*e81a0*/  STL [R1+0x44d0], R43 ;  /* 0x0044d02b01007387 */ /* 0x000fe80000100800 */
        /* <DEDUP_REMOVED lines=15> */
[----:B0-----:R-:W4:Y:S04]  /*e82a0*/  LDL.LU R35, [R1+0x44b4] ;  /* 0x0044b40001237983 */ /* 0x001f280000300800 */
[----:B------:R-:W4:Y:S04]  /*e82b0*/  LDL.LU R60, [R1+0x4480] ;  /* 0x00448000013c7983 */ /* 0x000f280000300800 */
[----:B------:R-:W4:Y:S04]  /*e82c0*/  LDL.LU R36, [R1+0x44ac] ;  /* 0x0044ac0001247983 */ /* 0x000f280000300800 */
[----:B------:R-:W4:Y:S04]  /*e82d0*/  LDL.LU R37, [R1+0x4478] ;  /* 0x0044780001257983 */ /* 0x000f280000300800 */
[----:B------:R-:W4:Y:S01]  /*e82e0*/  LDL.LU R38, [R1+0x44a4] ;  /* 0x0044a40001267983 */ /* 0x000f220000300800 */
[----:B---3--:R-:W-:-:S05]  /*e82f0*/  IADD3 R61, P2, R4, R61, RZ ;  /* 0x0000003d043d7210 */ /* 0x008fca0007f5e0ff */
        /* <DEDUP_REMOVED lines=10> */
[----:B--2---:R-:W-:Y:S01]  /*e83a0*/  IMAD.X R11, R2, 0x1, R11, P1 ;  /* 0x00000001020b7824 */ /* 0x004fe200008e060b */
[----:B----4-:R-:W-:-:S04]  /*e83b0*/  IADD3 R12, P1, R4, R12, RZ ;  /* 0x0000000c040c7210 */ /* 0x010fc80007f3e0ff */
        /* <DEDUP_REMOVED lines=27> */
[----:B------:R-:W-:Y:S01]  /*e8570*/  IADD3 R34, P1, R4, R34, RZ ;  /* 0x0000002204227210 */ /* 0x000fe20007f3e0ff */
[----:B------:R-:W-:Y:S01]  /*e8580*/  IMAD.X R35, R2, 0x1, R35, P0 ;  /* 0x0000000102237824 */ /* 0x000fe200000e0623 */
[----:B------:R-:W-:Y:S01]  /*e8590*/  IADD3 R60, P0, R4, R60, RZ ;  /* 0x0000003c043c7210 */ /* 0x000fe20007f1e0ff */
[----:B------:R-:W-:Y:S04]  /*e85a0*/  STL [R1+0x44bc], R33 ;  /* 0x0044bc2101007387 */ /* 0x000fe80000100800 */
[----:B------:R0:W-:Y:S04]  /*e85b0*/  STL [R1+0x4480], R60 ;  /* 0x0044803c01007387 */ /* 0x0001e80000100800 */
[----:B------:R1:W-:Y:S04]  /*e85c0*/  STL [R1+0x4488], R34 ;  /* 0x0044882201007387 */ /* 0x0003e80000100800 */
[----:B0-----:R-:W2:Y:S01]  /*e85d0*/  LDL.LU R60, [R1+0x447c] ;  /* 0x00447c00013c7983 */ /* 0x001ea20000300800 */
[----:B------:R-:W-:Y:S01]  /*e85e0*/  IMAD.X R36, R2, 0x1, R36, P6 ;  /* 0x0000000102247824 */ /* 0x000fe200030e0624 */
[----:B------:R-:W-:Y:S01]  /*e85f0*/  IADD3 R37, P6, R4, R37, RZ ;  /* 0x0000002504257210 */ /* 0x000fe20007fde0ff */
[----:B------:R-:W-:Y:S01]  /*e8600*/  IMAD.X R38, R2, 0x1, R38, P5 ;  /* 0x0000000102267824 */ /* 0x000fe200028e0626 */
[----:B------:R0:W-:Y:S04]  /*e8610*/  STL [R1+0x44b4], R35 ;  /* 0x0044b42301007387 */ /* 0x0001e80000100800 */
[----:B------:R-:W-:Y:S04]  /*e8620*/  STL [R1+0x44ac], R36 ;  /* 0x0044ac2401007387 */ /* 0x000fe80000100800 */
[----:B------:R-:W-:Y:S01]  /*e8630*/  STL [R1+0x4478], R37 ;  /* 0x0044782501007387 */ /* 0x000fe20000100800 */
[----:B---3--:R-:W-:-:S03]  /*e8640*/  IADD3 R39, P5, R4, R39, RZ ;  /* 0x0000002704277210 */ /* 0x008fc60007fbe0ff */
        /* <DEDUP_REMOVED lines=14> */
[----:B------:R-:W3:Y:S01]  /*e8730*/  LDL.LU R11, [R1+0x4448] ;  /* 0x00444800010b7983 */ /* 0x000ee20000300800 */
[----:B------:R-:W-:-:S03]  /*e8740*/  IADD3 R61, P1, R4, R61, RZ ;  /* 0x0000003d043d7210 */ /* 0x000fc60007f3e0ff */
        /* <DEDUP_REMOVED lines=23> */
[----:B--2---:R-:W-:-:S05]  /*e88c0*/  IMAD.X R60, R2, 0x1, R60, P0 ;  /* 0x00000001023c7824 */ /* 0x004fca00000e063c */
        /* <DEDUP_REMOVED lines=10> */
[----:B---3--:R-:W-:Y:S01]  /*e8970*/  IADD3 R11, P0, R4, R11, RZ ;  /* 0x0000000b040b7210 */ /* 0x008fe20007f1e0ff */
[----:B----4-:R-:W-:-:S04]  /*e8980*/  IMAD.X R12, R2, 0x1, R12, P6 ;  /* 0x00000001020c7824 */ /* 0x010fc800030e060c */
        /* <DEDUP_REMOVED lines=2740> */
[----:B------:R3:W-:Y:S01]  /*f34d0*/  STL [R1+0x5364], R39 ;  /* 0x0053642701007387 */ /* 0x0007e20000100800 */
[----:B------:R-:W-:-:S03]  /*f34e0*/  IADD3 R41, P1, R4, R41, RZ ;  /* 0x0000002904297210 */ /* 0x000fc60007f3e0ff */
[----:B------:R4:W-:Y:S01]  /*f34f0*/  STL [R1+0x52fc], R40 ;  /* 0x0052fc2801007387 */ /* 0x0009e20000100800 */
        /* <DEDUP_REMOVED lines=9> */
[----:B------:R-:W4:Y:S01]  /*f3590*/  LDL.LU R11, [R1+0x5380] ;  /* 0x00538000010b7983 */ /* 0x000f220000300800 */
[----:B------:R-:W-:-:S03]  /*f35a0*/  IADD3 R61, P5, R4, R61, RZ ;  /* 0x0000003d043d7210 */ /* 0x000fc60007fbe0ff */
[----:B------:R4:W-:Y:S04]  /*f35b0*/  STL [R1+0x5388], R42 ;  /* 0x0053882a01007387 */ /* 0x0009e80000100800 */
[----:B------:R-:W4:Y:S04]  /*f35c0*/  LDL.LU R12, [R1+0x5318] ;  /* 0x00531800010c7983 */ /* 0x000f280000300800 */
[----:B------:R4:W-:Y:S04]  /*f35d0*/  STL [R1+0x530c], R43 ;  /* 0x00530c2b01007387 */ /* 0x0009e80000100800 */
        /* <DEDUP_REMOVED lines=16> */
[----:B---3--:R-:W3:Y:S04]  /*f36e0*/  LDL.LU R39, [R1+0x5358] ;  /* 0x0053580001277983 */ /* 0x008ee80000300800 */
[----:B------:R-:W3:Y:S04]  /*f36f0*/  LDL.LU R36, [R1+0x53d4] ;  /* 0x0053d40001247983 */ /* 0x000ee80000300800 */
[----:B------:R-:W3:Y:S04]  /*f3700*/  LDL.LU R37, [R1+0x5370] ;  /* 0x0053700001257983 */ /* 0x000ee80000300800 */
[----:B------:R-:W3:Y:S01]  /*f3710*/  LDL.LU R38, [R1+0x53d0] ;  /* 0x0053d00001267983 */ /* 0x000ee20000300800 */
[----:B--2---:R-:W-:-:S05]  /*f3720*/  IMAD.X R60, R2, 0x1, R60, P4 ;  /* 0x00000001023c7824 */ /* 0x004fca00020e063c */
[----:B------:R0:W-:Y:S04]  /*f3730*/  STL [R1+0x531c], R60 ;  /* 0x00531c3c01007387 */ /* 0x0001e80000100800 */
[----:B----4-:R-:W2:Y:S04]  /*f3740*/  LDL.LU R40, [R1+0x536c] ;  /* 0x00536c0001287983 */ /* 0x010ea80000300800 */
        /* <DEDUP_REMOVED lines=8> */
[----:B------:R-:W-:Y:S01]  /*f37d0*/  IADD3 R11, P4, R4, R11, RZ ;  /* 0x0000000b040b7210 */ /* 0x000fe20007f9e0ff */
[----:B------:R-:W-:-:S04]  /*f37e0*/  IMAD.X R12, R2, 0x1, R12, P3 ;  /* 0x00000001020c7824 */ /* 0x000fc800018e060c */
        /* <DEDUP_REMOVED lines=26> */
[----:B------:R-:W-:Y:S04]  /*f3990*/  STL [R1+0x534c], R32 ;  /* 0x00534c2001007387 */ /* 0x000fe80000100800 */
[----:B------:R-:W-:Y:S01]  /*f39a0*/  STL [R1+0x53bc], R33 ;  /* 0x0053bc2101007387 */ /* 0x000fe20000100800 */
[----:B---3--:R-:W-:-:S05]  /*f39b0*/  IMAD.X R39, R2, 0x1, R39, P2 ;  /* 0x0000000102277824 */ /* 0x008fca00010e0627 */
[----:B------:R0:W-:Y:S02]  /*f39c0*/  STL [R1+0x5358], R39 ;  /* 0x0053582701007387 */ /* 0x0001e40000100800 */
[----:B0-----:R-:W0:Y:S01]  /*f39d0*/  LDC R39, c[0x0][0x230] ;  /* 0x00008c00ff277b82 */ /* 0x001e220000000800 */
[----:B------:R-:W-:Y:S01]  /*f39e0*/  IMAD.X R34, R2, 0x1, R34, P3 ;  /* 0x0000000102227824 */ /* 0x000fe200018e0622 */
[----:B------:R-:W-:Y:S01]  /*f39f0*/  IADD3 R35, P3, R4, R35, RZ ;  /* 0x0000002304237210 */ /* 0x000fe20007f7e0ff */
[----:B------:R-:W-:Y:S01]  /*f3a00*/  IMAD.X R37, R2, 0x1, R37, P1 ;  /* 0x0000000102257824 */ /* 0x000fe200008e0625 */
[C---:B------:R-:W-:Y:S02]  /*f3a10*/  IADD3 R36, P2, R4.reuse, R36, RZ ;  /* 0x0000002404247210 */ /* 0x040fe40007f5e0ff */
[----:B------:R-:W-:Y:S01]  /*f3a20*/  IADD3 R38, P1, R4, R38, RZ ;  /* 0x0000002604267210 */ /* 0x000fe20007f3e0ff */
[----:B------:R3:W-:Y:S04]  /*f3a30*/  STL [R1+0x535c], R34 ;  /* 0x00535c2201007387 */ /* 0x0007e80000100800 */
[----:B------:R3:W-:Y:S04]  /*f3a40*/  STL [R1+0x53b8], R35 ;  /* 0x0053b82301007387 */ /* 0x0007e80000100800 */
[----:B------:R3:W-:Y:S04]  /*f3a50*/  STL [R1+0x53d4], R36 ;  /* 0x0053d42401007387 */ /* 0x0007e80000100800 */
[----:B------:R3:W-:Y:S01]  /*f3a60*/  STL [R1+0x5370], R37 ;  /* 0x0053702501007387 */ /* 0x0007e20000100800 */
[----:B0-----:R-:W-:-:S03]  /*f3a70*/  VIADD R39, R39, 0x7f ;  /* 0x0000007f27277836 */ /* 0x001fc60000000000 */
[----:B------:R3:W-:Y:S02]  /*f3a80*/  STL [R1+0x53d0], R38 ;  /* 0x0053d02601007387 */ /* 0x0007e40000100800 */
[----:B------:R-:W-:-:S04]  /*f3a90*/  SHF.R.S32.HI R3, RZ, 0x1f, R39 ;  /* 0x0000001fff037819 */ /* 0x000fc80000011427 */
[----:B------:R-:W-:-:S04]  /*f3aa0*/  LEA.HI R3, R3, R39, RZ, 0x7 ;  /* 0x0000002703037211 */ /* 0x000fc800078f38ff */
[----:B------:R-:W-:Y:S01]  /*f3ab0*/  SHF.R.S32.HI R3, RZ, 0x7, R3 ;  /* 0x00000007ff037819 */ /* 0x000fe20000011403 */
[----:B--2---:R-:W-:Y:S01]  /*f3ac0*/  IMAD.X R40, R2, 0x1, R40, P0 ;  /* 0x0000000102287824 */ /* 0x004fe200000e0628 */
[----:B----4-:R-:W-:-:S04]  /*f3ad0*/  IADD3 R41, P0, R4, R41, RZ ;  /* 0x0000002904297210 */ /* 0x010fc80007f1e0ff */
[----:B------:R3:W-:Y:S01]  /*f3ae0*/  STL [R1+0x536c], R40 ;  /* 0x00536c2801007387 */ /* 0x0007e20000100800 */
[----:B------:R-:W-:-:S03]  /*f3af0*/  IMAD.X R28, R2, 0x1, R28, P6 ;  /* 0x00000001021c7824 */ /* 0x000fc600030e061c */
        /* <DEDUP_REMOVED lines=9> */
[C---:B------:R-:W-:Y:S02]  /*f3b90*/  IMAD.X R61, R2.reuse, 0x1, R61, P1 ;  /* 0x00000001023d7824 */ /* 0x040fe400008e063d */
[----:B------:R-:W-:-:S05]  /*f3ba0*/  IMAD.X R60, R2, 0x1, R60, P0 ;  /* 0x00000001023c7824 */ /* 0x000fca00000e063c */
[----:B------:R3:W-:Y:S04]  /*f3bb0*/  STL [R1+0x53ac], R60 ;  /* 0x0053ac3c01007387 */ /* 0x0007e80000100800 */
[----:B------:R3:W-:Y:S04]  /*f3bc0*/  STL [R1+0x539c], R43 ;  /* 0x00539c2b01007387 */ /* 0x0007e80000100800 */
[----:B------:R3:W-:Y:S01]  /*f3bd0*/  STL [R1+0x5398], R61 ;  /* 0x0053983d01007387 */ /* 0x0007e20000100800 */
[----:B------:R-:W-:-:S13]  /*f3be0*/  ISETP.NE.U32.AND P6, PT, R29, R3, PT ;  /* 0x000000031d00720c */ /* 0x000fda0003fc5070 */
[----:B---3--:R-:W-:Y:S05]  /*f3bf0*/  @P6 BRA `(.L_x_1) ;  /* 0xfffff3a800246947 */ /* 0x008fea000383ffff */
.L_x_0:
[----:B------:R-:W2:Y:S01]  /*f3c00*/  LDL.LU R16, [R1+0xf74] ;  /* 0x000f740001107983 */ /* 0x000ea20000300800 */
[----:B------:R-:W-:Y:S01]  /*f3c10*/  ULDC UR4, c[0x0][0x248] ;  /* 0x0000920000047ab9 */ /* 0x000fe20000000800 */
[----:B------:R-:W-:Y:S01]  /*f3c20*/  ULDC UR5, c[0x0][0x248] ;  /* 0x0000920000057ab9 */ /* 0x000fe20000000800 */
[----:B------:R-:W-:Y:S01]  /*f3c30*/  ULDC.64 UR32, c[0x0][0x228] ;  /* 0x00008a0000207ab9 */ /* 0x000fe20000000a00 */
[----:B------:R-:W3:Y:S01]  /*f3c40*/  LDL.LU R15, [R1+0xf7c] ;  /* 0x000f7c00010f7983 */ /* 0x000ee20000300800 */
        /* <DEDUP_REMOVED lines=52> */
[----:B---3--:R0:W-:Y:S04]  /*f3f90*/  STL [R1+0x5aa0], R15 ;  /* 0x005aa00f01007387 */ /* 0x0081e80000100800 */
[----:B0-----:R-:W2:Y:S04]  /*f3fa0*/  LDL.LU R15, [R1+0xf70] ;  /* 0x000f7000010f7983 */ /* 0x001ea80000300800 */
[----:B------:R0:W-:Y:S04]  /*f3fb0*/  STL [R1+0x5a94], R3 ;  /* 0x005a940301007387 */ /* 0x0001e80000100800 */
[----:B0-----:R-:W3:Y:S04]  /*f3fc0*/  LDL.LU R3, [R1+0xf64] ;  /* 0x000f640001037983 */ /* 0x001ee80000300800 */
[----:B---3--:R0:W-:Y:S04]  /*f3fd0*/  STL [R1+0x5a9c], R3 ;  /* 0x005a9c0301007387 */ /* 0x0081e80000100800 */
[----:B0-----:R-:W3:Y:S04]  /*f3fe0*/  LDL.LU R3, [R1+0xf78] ;  /* 0x000f780001037983 */ /* 0x001ee80000300800 */
[----:B-----5:R1:W-:Y:S04]  /*f3ff0*/  STL [R1+0x5a90], R0 ;  /* 0x005a900001007387 */ /* 0x0203e80000100800 */
[----:B-1----:R-:W4:Y:S01]  /*f4000*/  LDL.LU R0, [R1+0xf68] ;  /* 0x000f680001007983 */ /* 0x002f220000300800 */
[----:B--2---:R-:W-:-:S03]  /*f4010*/  F2FP.SATFINITE.E5M2.F32.PACK_AB_MERGE_C R16, R16, R15, RZ ;  /* 0x0000000f1010723e */ /* 0x004fc600048060ff */
[----:B----4-:R0:W-:Y:S04]  /*f4020*/  STL [R1+0x5a98], R0 ;  /* 0x005a980001007387 */ /* 0x0101e80000100800 */
[----:B0-----:R-:W2:Y:S04]  /*f4030*/  LDL.LU R0, [R1+0xf60] ;  /* 0x000f600001007983 */ /* 0x001ea80000300800 */
[----:B------:R0:W-:Y:S04]  /*f4040*/  STL [R1+0x5a8c], R49 ;  /* 0x005a8c3101007387 */ /* 0x0001e80000100800 */
[----:B0-----:R-:W4:Y:S04]  /*f4050*/  LDL.LU R49, [R1+0xf6c] ;  /* 0x000f6c0001317983 */ /* 0x001f280000300800 */
[----:B------:R0:W-:Y:S04]  /*f4060*/  STL [R1+0x5a88], R48 ;  /* 0x005a883001007387 */ /* 0x0001e80000100800 */
[----:B0-----:R-:W4:Y:S04]  /*f4070*/  LDL.LU R48, [R1+0xf50] ;  /* 0x000f500001307983 */ /* 0x001f280000300800 */
[----:B------:R0:W-:Y:S04]  /*f4080*/  STL [R1+0x5a84], R56 ;  /* 0x005a843801007387 */ /* 0x0001e80000100800 */
[----:B0-----:R-:W4:Y:S04]  /*f4090*/  LDL.LU R56, [R1+0xf54] ;  /* 0x000f540001387983 */ /* 0x001f280000300800 */
[----:B------:R0:W-:Y:S04]  /*f40a0*/  STL [R1+0x5a80], R60 ;  /* 0x005a803c01007387 */ /* 0x0001e80000100800 */
        /* <DEDUP_REMOVED lines=45> */
[----:B------:R0:W-:Y:S04]  /*f4380*/  STL.64 [R1+0x59c8], R50 ;  /* 0x0059c83201007387 */ /* 0x0001e80000100a00 */
[----:B0-----:R-:W4:Y:S04]  /*f4390*/  LDL.LU R50, [R1+0xf38] ;  /* 0x000f380001327983 */ /* 0x001f280000300800 */
        /* <DEDUP_REMOVED lines=10> */
[----:B------:R0:W-:Y:S04]  /*f4440*/  STL [R1+0x59a8], R2 ;  /* 0x0059a80201007387 */ /* 0x0001e80000100800 */
[----:B0-----:R-:W4:Y:S04]  /*f4450*/  LDL.LU R2, [R1+0xf5c] ;  /* 0x000f5c0001027983 */ /* 0x001f280000300800 */
[----:B------:R-:W3:Y:S02]  /*f4460*/  LDL.LU R15, [R1+0x5aa0] ;  /* 0x005aa000010f7983 */ /* 0x000ee40000300800 */
[----:B---3--:R-:W-:-:S02]  /*f4470*/  F2FP.SATFINITE.E5M2.F32.PACK_AB_MERGE_C R15, R15, R3, RZ ;  /* 0x000000030f0f723e */ /* 0x008fc400048060ff */
[----:B------:R-:W2:Y:S02]  /*f4480*/  LDL.LU R3, [R1+0x5a9c] ;  /* 0x005a9c0001037983 */ /* 0x000ea40000300800 */
[----:B--2---:R-:W-:Y:S02]  /*f4490*/  F2FP.SATFINITE.E5M2.F32.PACK_AB_MERGE_C R3, R3, R0, RZ ;  /* 0x000000000303723e */ /* 0x004fe400048060ff */
[----:B------:R-:W2:Y:S01]  /*f44a0*/  LDL.LU R0, [R1+0x5a98] ;  /* 0x005a980001007983 */ /* 0x000ea20000300800 */
[----:B----4-:R-:W-:-:S03]  /*f44b0*/  F2FP.SATFINITE.E5M2.F32.PACK_AB_MERGE_C R56, R56, R48, RZ ;  /* 0x000000303838723e */ /* 0x010fc600048060ff */
[----:B------:R0:W-:Y:S01]  /*f44c0*/  STL [R1+0x46c], R3 ;  /* 0x00046c0301007387 */ /* 0x0001e20000100800 */
[----:B------:R-:W-:-:S03]  /*f44d0*/  F2FP.SATFINITE.E5M2.F32.PACK_AB_MERGE_C R2, R2, R60, RZ ;  /* 0x0000003c0202723e */ /* 0x000fc600048060ff */
[----:B0-----:R-:W3:Y:S01]  /*f44e0*/  LDL.LU R3, [R1+0x5a94] ;  /* 0x005a940001037983 */ /* 0x001ee20000300800 */
[----:B------:R-:W-:Y:S02]  /*f44f0*/  F2FP.SATFINITE.E5M2.F32.PACK_AB_MERGE_C R58, R59, R58, RZ ;  /* 0x0000003a3b3a723e */ /* 0x000fe400048060ff */
[----:B------:R-:W-:Y:S02]  /*f4500*/  F2FP.SATFINITE.E5M2.F32.PACK_AB_MERGE_C R52, R53, R52, RZ ;  /* 0x000000343534723e */ /* 0x000fe400048060ff */
[----:B------:R-:W-:Y:S02]  /*f4510*/  F2FP.SATFINITE.E5M2.F32.PACK_AB_MERGE_C R50, R51, R50, RZ ;  /* 0x000000323332723e */ /* 0x000fe400048060ff */
[----:B------:R-:W-:Y:S02]  /*f4520*/  F2FP.SATFINITE.E5M2.F32.PACK_AB_MERGE_C R46, R46, R47, RZ ;  /* 0x0000002f2e2e723e */ /* 0x000fe400048060ff */
[----:B------:R-:W-:Y:S02]  /*f4530*/  F2FP.SATFINITE.E5M2.F32.PACK_AB_MERGE_C R44, R44, R45, RZ ;  /* 0x0000002d2c2c723e */ /* 0x000fe400048060ff */
[----:B------:R-:W-:-:S02]  /*f4540*/  F2FP.SATFINITE.E5M2.F32.PACK_AB_MERGE_C R40, R40, R41, RZ ;  /* 0x000000292828723e */ /* 0x000fc400048060ff */
        /* <DEDUP_REMOVED lines=11> */
[----:B--2---:R-:W-:-:S02]  /*f4600*/  F2FP.SATFINITE.E5M2.F32.PACK_AB_MERGE_C R49, R49, R0, RZ ;  /* 0x000000003131723e */ /* 0x004fc400048060ff */
[----:B------:R-:W2:Y:S04]  /*f4610*/  LDL.LU R0, [R1+0x5a90] ;  /* 0x005a900001007983 */ /* 0x000ea80000300800 */
[----:B------:R0:W-:Y:S04]  /*f4620*/  STL [R1+0x474], R49 ;  /* 0x0004743101007387 */ /* 0x0001e80000100800 */
[----:B0-----:R-:W4:Y:S04]  /*f4630*/  LDL.LU R49, [R1+0x5a8c] ;  /* 0x005a8c0001317983 */ /* 0x001f280000300800 */
[----:B------:R-:W4:Y:S04]  /*f4640*/  LDL.LU R48, [R1+0x5a88] ;  /* 0x005a880001307983 */ /* 0x000f280000300800 */
[----:B------:R0:W-:Y:S04]  /*f4650*/  STL [R1+0x460], R56 ;  /* 0x0004603801007387 */ /* 0x0001e80000100800 */
[----:B0-----:R-:W4:Y:S04]  /*f4660*/  LDL.LU R56, [R1+0x5a84] ;  /* 0x005a840001387983 */ /* 0x001f280000300800 */
[----:B------:R-:W4:Y:S04]  /*f4670*/  LDL.LU R60, [R1+0x5a80] ;  /* 0x005a8000013c7983 */ /* 0x000f280000300800 */
[----:B------:R0:W-:Y:S04]  /*f4680*/  STL [R1+0x464], R2 ;  /* 0x0004640201007387 */ /* 0x0001e80000100800 */
[----:B------:R-:W-:Y:S01]  /*f4690*/  STL [R1+0x358], R58 ;  /* 0x0003583a01007387 */ /* 0x000fe20000100800 */
[----:B0-----:R-:W-:-:S05]  /*f46a0*/  F2FP.SATFINITE.E5M2.F32.PACK_AB_MERGE_C R2, R55, R54, RZ ;  /* 0x000000363702723e */ /* 0x001fca00048060ff */
[----:B------:R0:W-:Y:S04]  /*f46b0*/  STL [R1+0x44c], R2 ;  /* 0x00044c0201007387 */ /* 0x0001e80000100800 */
[----:B------:R-:W-:Y:S04]  /*f46c0*/  STL [R1+0x31c], R52 ;  /* 0x00031c3401007387 */ /* 0x000fe80000100800 */
        /* <DEDUP_REMOVED lines=28> */
[----:B------:R-:W3:Y:S01]  /*f4890*/  LDL.LU R51, [R1+0xeb0] ;  /* 0x000eb00001337983 */ /* 0x000ee20000300800 */
[----:B0-----:R-:W-:-:S03]  /*f48a0*/  F2FP.SATFINITE.E5M2.F32.PACK_AB_MERGE_C R2, R4, R5, RZ ;  /* 0x000000050402723e */ /* 0x001fc600048060ff */
[----:B------:R0:W-:Y:S04]  /*f48b0*/  STL [R1+0x2980], R6 ;  /* 0x0029800601007387 */ /* 0x0001e80000100800 */
[----:B------:R-:W3:Y:S04]  /*f48c0*/  LDL.LU R14, [R1+0xeb4] ;  /* 0x000eb400010e7983 */ /* 0x000ee80000300800 */
[----:B------:R1:W-:Y:S04]  /*f48d0*/  STL [R1+0x2988], R2 ;  /* 0x0029880201007387 */ /* 0x0003e80000100800 */
[----:B------:R-:W2:Y:S04]  /*f48e0*/  LDL.LU R61, [R1+0xeb8] ;  /* 0x000eb800013d7983 */ /* 0x000ea80000300800 */
[----:B------:R-:W2:Y:S04]  /*f48f0*/  LDL.LU R13, [R1+0xebc] ;  /* 0x000ebc00010d7983 */ /* 0x000ea80000300800 */
[----:B------:R-:W4:Y:S04]  /*f4900*/  LDL.LU R57, [R1+0xea0] ;  /* 0x000ea00001397983 */ /* 0x000f280000300800 */
[----:B------:R-:W4:Y:S04]  /*f4910*/  LDL.LU R47, [R1+0xea4] ;  /* 0x000ea400012f7983 */ /* 0x000f280000300800 */
[----:B------:R-:W1:Y:S04]  /*f4920*/  LDL.LU R46, [R1+0xea8] ;  /* 0x000ea800012e7983 */ /* 0x000e680000300800 */
[----:B------:R-:W1:Y:S04]  /*f4930*/  LDL.LU R45, [R1+0xeac] ;  /* 0x000eac00012d7983 */ /* 0x000e680000300800 */
        /* <DEDUP_REMOVED lines=36> */
[----:B------:R-:W2:Y:S01]  /*f4b80*/  LDL R4, [R1+0x1b7c] ;  /* 0x001b7c0001047983 */ /* 0x000ea20000100800 */
[----:B----4-:R-:W-:-:S02]  /*f4b90*/  F2FP.SATFINITE.E5M2.F32.PACK_AB_MERGE_C R47, R47, R57, RZ ;  /* 0x000000392f2f723e */ /* 0x010fc400048060ff */
[----:B-1----:R-:W-:-:S03]  /*f4ba0*/  F2FP.SATFINITE.E5M2.F32.PACK_AB_MERGE_C R2, R45, R46, RZ ;  /* 0x0000002e2d02723e */ /* 0x002fc600048060ff */
[----:B------:R-:W-:Y:S04]  /*f4bb0*/  STL [R1+0x468], R47 ;  /* 0x0004682f01007387 */ /* 0x000fe80000100800 */
[----:B------:R0:W-:Y:S01]  /*f4bc0*/  STL [R1+0x470], R2 ;  /* 0x0004700201007387 */ /* 0x0001e20000100800 */
[----:B---3--:R-:W-:Y:S02]  /*f4bd0*/  F2FP.SATFINITE.E5M2.F32.PACK_AB_MERGE_C R43, R43, R44, RZ ;  /* 0x0000002c2b2b723e */ /* 0x008fe400048060ff */
[----:B--2---:R-:W-:-:S03]  /*f4be0*/  F2FP.SATFINITE.E5M2.F32.PACK_AB_MERGE_C R41, R41, R42, RZ ;  /* 0x0000002a2929723e */ /* 0x004fc600048060ff */
[----:B------:R-:W-:Y:S01]  /*f4bf0*/  STL [R1+0x458], R43 ;  /* 0x0004582b01007387 */ /* 0x000fe20000100800 */
[----:B0-----:R-:W-:-:S03]  /*f4c00*/  F2FP.SATFINITE.E5M2.F32.PACK_AB_MERGE_C R2, R39, R40, RZ ;  /* 0x000000282702723e */ /* 0x001fc600048060ff */
[----:B------:R-:W-:Y:S01]  /*f4c10*/  STL [R1+0x45c], R41 ;  /* 0x00045c2901007387 */ /* 0x000fe20000100800 */
[----:B------:R-:W-:Y:S01]  /*f4c20*/  F2FP.SATFINITE.E5M2.F32.PACK_AB_MERGE_C R14, R14, R51, RZ ;  /* 0x000000330e0e723e */ /* 0x000fe200048060ff */
[----:B------:R-:W0:Y:S02]  /*f4c30*/  LDC R39, c[0x0][0x244] ;  /* 0x00009100ff277b82 */ /* 0x000e240000000800 */
[----:B------:R1:W-:Y:S01]  /*f4c40*/  STL [R1+0x438], R2 ;  /* 0x0004380201007387 */ /* 0x0003e20000100800 */
[----:B------:R-:W-:Y:S02]  /*f4c50*/  F2FP.SATFINITE.E5M2.F32.PACK_AB_MERGE_C R37, R37, R38, RZ ;  /* 0x000000262525723e */ /* 0x000fe400048060ff */
[----:B------:R-:W-:-:S03]  /*f4c60*/  F2FP.SATFINITE.E5M2.F32.PACK_AB_MERGE_C R13, R13, R61, RZ ;  /* 0x0000003d0d0d723e */ /* 0x000fc600048060ff */
[----:B------:R-:W2:Y:S01]  /*f4c70*/  LDC R38, c[0x0][0x244] ;  /* 0x00009100ff267b82 */ /* 0x000ea20000000800 */
[----:B------:R-:W-:Y:S01]  /*f4c80*/  F2FP.SATFINITE.E5M2.F32.PACK_AB_MERGE_C R35, R35, R36, RZ ;  /* 0x000000242323723e */ /* 0x000fe200048060ff */
[----:B------:R3:W-:Y:S06]  /*f4c90*/  STL [R1+0x440], R37 ;  /* 0x0004402501007387 */ /* 0x0007ec0000100800 */
[----:B------:R-:W4:Y:S01]  /*f4ca0*/  LDC R40, c[0x0][0x244] ;  /* 0x00009100ff287b82 */ /* 0x000f220000000800 */
[----:B-1----:R-:W-:Y:S01]  /*f4cb0*/  F2FP.SATFINITE.E5M2.F32.PACK_AB_MERGE_C R2, R33, R34, RZ ;  /* 0x000000222102723e */ /* 0x002fe200048060ff */
[----:B------:R-:W-:Y:S06]  /*f4cc0*/  STL [R1+0x304], R35 ;  /* 0x0003042301007387 */ /* 0x000fec0000100800 */
[----:B---3--:R-:W1:Y:S01]  /*f4cd0*/  LDC R37, c[0x0][0x244] ;  /* 0x00009100ff257b82 */ /* 0x008e620000000800 */
[----:B------:R3:W-:Y:S01]  /*f4ce0*/  STL [R1+0x288c], R2 ;  /* 0x00288c0201007387 */ /* 0x0007e20000100800 */
[----:B------:R-:W-:-:S02]  /*f4cf0*/  F2FP.SATFINITE.E5M2.F32.PACK_AB_MERGE_C R11, R11, R22, RZ ;  /* 0x000000160b0b723e */ /* 0x000fc400048060ff */
[----:B------:R-:W-:Y:S02]  /*f4d00*/  F2FP.SATFINITE.E5M2.F32.PACK_AB_MERGE_C R9, R9, R31, RZ ;  /* 0x0000001f0909723e */ /* 0x000fe400048060ff */
[----:B------:R-:W-:Y:S02]  /*f4d10*/  F2FP.SATFINITE.E5M2.F32.PACK_AB_MERGE_C R8, R8, R24, RZ ;  /* 0x000000180808723e */ /* 0x000fe400048060ff */
[----:B------:R-:W-:Y:S02]  /*f4d20*/  F2FP.SATFINITE.E5M2.F32.PACK_AB_MERGE_C R26, R19, R26, RZ ;  /* 0x0000001a131a723e */ /* 0x000fe400048060ff */
[----:B---3--:R-:W-:Y:S02]  /*f4d30*/  F2FP.SATFINITE.E5M2.F32.PACK_AB_MERGE_C R2, R23, R25, RZ ;  /* 0x000000191702723e */ /* 0x008fe400048060ff */
[----:B------:R-:W-:Y:S01]  /*f4d40*/  F2FP.SATFINITE.E5M2.F32.PACK_AB_MERGE_C R21, R17, R21, RZ ;  /* 0x000000151115723e */ /* 0x000fe200048060ff */
[----:B------:R-:W-:Y:S01]  /*f4d50*/  IMAD R22, R4, UR4, RZ ;  /* 0x0000000404167c24 */ /* 0x000fe2000f8e02ff */
[----:B------:R-:W-:-:S03]  /*f4d60*/  ULDC UR4, c[0x0][0x248] ;  /* 0x0000920000047ab9 */ /* 0x000fc60000000800 */
[----:B------:R-:W-:Y:S01]  /*f4d70*/  VIADD R24, R22, UR4 ;  /* 0x0000000416187c36 */ /* 0x000fe20008000000 */
[----:B------:R-:W-:-:S03]  /*f4d80*/  ULDC UR4, c[0x0][0x248] ;  /* 0x0000920000047ab9 */ /* 0x000fc60000000800 */
[----:B------:R-:W-:Y:S01]  /*f4d90*/  VIADD R19, R24, UR4 ;  /* 0x0000000418137c36 */ /* 0x000fe20008000000 */
[----:B------:R-:W-:-:S03]  /*f4da0*/  ULDC UR4, c[0x0][0x248] ;  /* 0x0000920000047ab9 */ /* 0x000fc60000000800 */
[----:B------:R-:W-:Y:S01]  /*f4db0*/  VIADD R17, R19, UR4 ;  /* 0x0000000413117c36 */ /* 0x000fe20008000000 */
[----:B------:R-:W-:-:S03]  /*f4dc0*/  ULDC UR4, c[0x0][0x248] ;  /* 0x0000920000047ab9 */ /* 0x000fc60000000800 */
[----:B------:R-:W-:Y:S01]  /*f4dd0*/  VIADD R25, R17, UR4 ;  /* 0x0000000411197c36 */ /* 0x000fe20008000000 */
[----:B------:R-:W-:Y:S01]  /*f4de0*/  ULDC UR4, c[0x0][0x248] ;  /* 0x0000920000047ab9 */ /* 0x000fe20000000800 */
[----:B------:R-:W-:Y:S02]  /*f4df0*/  STL [R1+0xbc], R26 ;  /* 0x0000bc1a01007387 */ /* 0x000fe40000100800 */
[----:B------:R-:W-:Y:S01]  /*f4e00*/  VIADD R23, R25, UR4 ;  /* 0x0000000419177c36 */ /* 0x000fe20008000000 */
[----:B------:R-:W-:Y:S01]  /*f4e10*/  ULDC UR4, c[0x0][0x248] ;  /* 0x0000920000047ab9 */ /* 0x000fe20000000800 */
[----:B------:R3:W-:Y:S01]  /*f4e20*/  STL [R1+0xb8], R2 ;  /* 0x0000b80201007387 */ /* 0x0007e20000100800 */
[----:B------:R-:W-:Y:S01]  /*f4e30*/  F2FP.SATFINITE.E5M2.F32.PACK_AB_MERGE_C R5, R5, R28, RZ ;  /* 0x0000001c0505723e */ /* 0x000fe200048060ff */
[----:B------:R-:W-:Y:S01]  /*f4e40*/  VIADD R4, R4, 0x55 ;  /* 0x0000005504047836 */ /* 0x000fe20000000000 */
[----:B------:R-:W-:Y:S01]  /*f4e50*/  F2FP.SATFINITE.E5M2.F32.PACK_AB_MERGE_C R10, R10, R32, RZ ;  /* 0x000000200a0a723e */ /* 0x000fe200048060ff */
[----:B------:R0:W-:Y:S01]  /*f4e60*/  STL [R1+0xb4], R21 ;  /* 0x0000b41501007387 */ /* 0x0001e20000100800 */
[----:B------:R-:W-:-:S02]  /*f4e70*/  F2FP.SATFINITE.E5M2.F32.PACK_AB_MERGE_C R6, R6, R29, RZ ;  /* 0x0000001d0606723e */ /* 0x000fc400048060ff */
[----:B---3--:R-:W-:Y:S01]  /*f4e80*/  F2FP.SATFINITE.E5M2.F32.PACK_AB_MERGE_C R2, R18, R20, RZ ;  /* 0x000000141202723e */ /* 0x008fe200048060ff */
[----:B0-----:R-:W-:-:S04]  /*f4e90*/  VIADD R21, R23, UR4 ;  /* 0x0000000417157c36 */ /* 0x001fc80008000000 */
[----:B------:R0:W-:Y:S01]  /*f4ea0*/  STL.64 [R1+0x59d0], R2 ;  /* 0x0059d00201007387 */ /* 0x0001e20000100a00 */
[----:B------:R-:W-:Y:S01]  /*f4eb0*/  LOP3.LUT R18, R16, 0xffff, RZ, 0xc0, !PT ;  /* 0x0000ffff10127812 */ /* 0x000fe200078ec0ff */
[----:B------:R-:W-:Y:S01]  /*f4ec0*/  ULDC UR4, c[0x0][0x248] ;  /* 0x0000920000047ab9 */ /* 0x000fe20000000800 */
[----:B------:R-:W-:Y:S01]  /*f4ed0*/  LOP3.LUT R17, R5, 0xffff, RZ, 0xc0, !PT ;  /* 0x0000ffff05117812 */ /* 0x000fe200078ec0ff */
[----:B------:R-:W-:Y:S01]  /*f4ee0*/  VIADD R20, R21, UR5 ;  /* 0x0000000515147c36 */ /* 0x000fe20008000000 */
[----:B------:R-:W-:Y:S02]  /*f4ef0*/  LOP3.LUT R10, R10, 0xffff, RZ, 0xc0, !PT ;  /* 0x0000ffff0a0a7812 */ /* 0x000fe400078ec0ff */
[----:B------:R-:W-:Y:S02]  /*f4f00*/  ISETP.GE.AND P0, PT, R4, UR33, PT ;  /* 0x0000002104007c0c */ /* 0x000fe4000bf06270 */
[----:B------:R-:W-:Y:S02]  /*f4f10*/  LOP3.LUT R6, R6, 0xffff, RZ, 0xc0, !PT ;  /* 0x0000ffff06067812 */ /* 0x000fe400078ec0ff */
[----:B0-----:R-:W-:-:S02]  /*f4f20*/  LOP3.LUT R2, R15, 0xffff, RZ, 0xc0, !PT ;  /* 0x0000ffff0f027812 */ /* 0x001fc400078ec0ff */
[----:B------:R-:W-:Y:S01]  /*f4f30*/  LOP3.LUT R3, R9, 0xffff, RZ, 0xc0, !PT ;  /* 0x0000ffff09037812 */ /* 0x000fe200078ec0ff */
[----:B------:R-:W-:Y:S01]  /*f4f40*/  STL [R1+0x47c], R18 ;  /* 0x00047c1201007387 */ /* 0x000fe20000100800 */
[--C-:B------:R-:W-:Y:S01]  /*f4f50*/  PRMT R4, R17, 0x3340, R0.reuse ;  /* 0x0000334011047816 */ /* 0x100fe20000000000 */
[----:B------:R-:W-:Y:S01]  /*f4f60*/  VIADD R16, R20, UR6 ;  /* 0x0000000614107c36 */ /* 0x000fe20008000000 */
[----:B------:R-:W-:Y:S01]  /*f4f70*/  PRMT R9, R2, 0x3340, R3 ;  /* 0x0000334002097816 */ /* 0x000fe20000000003 */
[----:B------:R-:W-:Y:S01]  /*f4f80*/  STL [R1+0x478], R10 ;  /* 0x0004780a01007387 */ /* 0x000fe20000100800 */
[----:B------:R-:W-:Y:S01]  /*f4f90*/  PRMT R5, R6, 0x3340, R0 ;  /* 0x0000334006057816 */ /* 0x000fe20000000000 */
[----:B------:R-:W-:Y:S01]  /*f4fa0*/  ULDC UR4, c[0x0][0x248] ;  /* 0x0000920000047ab9 */ /* 0x000fe20000000800 */
[----:B------:R-:W-:Y:S01]  /*f4fb0*/  F2FP.SATFINITE.E5M2.F32.PACK_AB_MERGE_C R12, R12, R30, RZ ;  /* 0x0000001e0c0c723e */ /* 0x000fe200048060ff */
[----:B------:R0:W-:Y:S01]  /*f4fc0*/  STL [R1+0x2ab0], R2 ;  /* 0x002ab00201007387 */ /* 0x0001e20000100800 */
[----:B------:R-:W-:Y:S01]  /*f4fd0*/  ULDC UR5, c[0x0][0x248] ;  /* 0x0000920000057ab9 */ /* 0x000fe20000000800 */
[----:B------:R-:W-:Y:S01]  /*f4fe0*/  F2FP.SATFINITE.E5M2.F32.PACK_AB_MERGE_C R7, R7, R27, RZ ;  /* 0x0000001b0707723e */ /* 0x000fe200048060ff */
[----:B------:R-:W-:Y:S01]  /*f4ff0*/  ULDC UR6, c[0x0][0x248] ;  /* 0x0000920000067ab9 */ /* 0x000fe20000000800 */
[----:B------:R3:W-:Y:S01]  /*f5000*/  STL [R1+0x2a90], R6 ;  /* 0x002a900601007387 */ /* 0x0007e20000100800 */
[----:B------:R-:W-:Y:S01]  /*f5010*/  LOP3.LUT R11, R11, 0xffff, RZ, 0xc0, !PT ;  /* 0x0000ffff0b0b7812 */ /* 0x000fe200078ec0ff */
[----:B------:R-:W-:Y:S01]  /*f5020*/  ULDC UR33, c[0x0][0x228] ;  /* 0x00008a0000217ab9 */ /* 0x000fe20000000800 */
[----:B0-----:R-:W-:Y:S01]  /*f5030*/  PRMT R2, R9, 0x5410, R4 ;  /* 0x0000541009027816 */ /* 0x001fe20000000004 */
[----:B------:R-:W-:Y:S01]  /*f5040*/  VIADD R9, R16, UR38 ;  /* 0x0000002610097c36 */ /* 0x000fe20008000000 */
[----:B---3--:R-:W-:Y:S01]  /*f5050*/  PRMT R6, R18, 0x3340, R10 ;  /* 0x0000334012067816 */ /* 0x008fe2000000000a */
[----:B------:R0:W-:Y:S02]  /*f5060*/  STL [R1+0x2aa8], R3 ;  /* 0x002aa80301007387 */ /* 0x0001e40000100800 */
[----:B------:R-:W-:Y:S01]  /*f5070*/  VIADD R9, R9, UR29 ;  /* 0x0000001d09097c36 */ /* 0x000fe20008000000 */
[----:B------:R-:W-:Y:S01]  /*f5080*/  LOP3.LUT R10, R14, 0xffff, RZ, 0xc0, !PT ;  /* 0x0000ffff0e0a7812 */ /* 0x000fe200078ec0ff */
[----:B------:R-:W-:Y:S01]  /*f5090*/  ULDC UR38, c[0x0][0x248] ;  /* 0x0000920000267ab9 */ /* 0x000fe20000000800 */
[----:B------:R3:W-:Y:S01]  /*f50a0*/  STL [R1+0x2aa4], R17 ;  /* 0x002aa41101007387 */ /* 0x0007e20000100800 */
[----:B------:R-:W-:Y:S01]  /*f50b0*/  VIADD R18, R9, UR4 ;  /* 0x0000000409127c36 */ /* 0x000fe20008000000 */
[----:B------:R-:W-:Y:S01]  /*f50c0*/  ULDC UR4, c[0x0][0x248] ;  /* 0x0000920000047ab9 */ /* 0x000fe20000000800 */
[----:B0-----:R-:W-:Y:S01]  /*f50d0*/  PRMT R3, R6, 0x5410, R5 ;  /* 0x0000541006037816 */ /* 0x001fe20000000005 */
[----:B------:R-:W-:-:S04]  /*f50e0*/  ULDC UR29, c[0x0][0x248] ;  /* 0x00009200001d7ab9 */ /* 0x000fc80000000800 */
[----:B------:R-:W-:Y:S04]  /*f50f0*/  STL [R1+0xcc], R3 ;  /* 0x0000cc0301007387 */ /* 0x000fe80000100800 */
[----:B---3--:R-:W3:Y:S04]  /*f5100*/  LDL R17, [R1+0x1f94] ;  /* 0x001f940001117983 */ /* 0x008ee80000100800 */
[----:B------:R0:W-:Y:S01]  /*f5110*/  STL [R1+0xc0], R2 ;  /* 0x0000c00201007387 */ /* 0x0001e20000100800 */
[----:B------:R-:W-:Y:S02]  /*f5120*/  LOP3.LUT R6, R13, 0xffff, RZ, 0xc0, !PT ;  /* 0x0000ffff0d067812 */ /* 0x000fe400078ec0ff */
[----:B------:R-:W-:Y:S01]  /*f5130*/  LOP3.LUT R12, R12, 0xffff, RZ, 0xc0, !PT ;  /* 0x0000ffff0c0c7812 */ /* 0x000fe200078ec0ff */
[----:B0-----:R-:W-:Y:S01]  /*f5140*/  VIADD R2, R18, UR4 ;  /* 0x0000000412027c36 */ /* 0x001fe20008000000 */
[----:B------:R-:W-:Y:S01]  /*f5150*/  LOP3.LUT R4, R7, 0xffff, RZ, 0xc0, !PT ;  /* 0x0000ffff07047812 */ /* 0x000fe200078ec0ff */
[----:B------:R-:W-:-:S02]  /*f5160*/  ULDC UR4, c[0x0][0x248] ;  /* 0x0000920000047ab9 */ /* 0x000fc40000000800 */
[----:B------:R-:W-:Y:S01]  /*f5170*/  VIADD R15, R2, UR5 ;  /* 0x00000005020f7c36 */ /* 0x000fe20008000000 */
[----:B------:R-:W-:Y:S01]  /*f5180*/  LOP3.LUT R5, R8, 0xffff, RZ, 0xc0, !PT ;  /* 0x0000ffff08057812 */ /* 0x000fe200078ec0ff */
[----:B------:R-:W4:Y:S01]  /*f5190*/  LDL R2, [R1+0x1fa0] ;  /* 0x001fa00001027983 */ /* 0x000f220000100800 */
[----:B------:R-:W-:Y:S01]  /*f51a0*/  PRMT R7, R10, 0x3340, R12 ;  /* 0x000033400a077816 */ /* 0x000fe2000000000c */
[----:B------:R-:W-:Y:S02]  /*f51b0*/  ULDC UR5, c[0x0][0x248] ;  /* 0x0000920000057ab9 */ /* 0x000fe40000000800 */
[----:B------:R-:W-:Y:S04]  /*f51c0*/  STL [R1+0x2a98], R10 ;  /* 0x002a980a01007387 */ /* 0x000fe80000100800 */
[----:B------:R0:W-:Y:S04]  /*f51d0*/  STL [R1+0x2aac], R6 ;  /* 0x002aac0601007387 */ /* 0x0001e80000100800 */
[----:B------:R-:W-:Y:S04]  /*f51e0*/  STL [R1+0x2a94], R12 ;  /* 0x002a940c01007387 */ /* 0x000fe80000100800 */
[----:B------:R1:W-:Y:S01]  /*f51f0*/  STL [R1+0x2ab4], R4 ;  /* 0x002ab40401007387 */ /* 0x0003e20000100800 */
[----:B0-----:R-:W-:Y:S01]  /*f5200*/  PRMT R6, R6, 0x3340, R11 ;  /* 0x0000334006067816 */ /* 0x001fe2000000000b */
[----:B------:R-:W-:Y:S01]  /*f5210*/  VIADD R13, R15, UR6 ;  /* 0x000000060f0d7c36 */ /* 0x000fe20008000000 */
[----:B-1----:R-:W-:-:S03]  /*f5220*/  PRMT R4, R4, 0x3340, R0 ;  /* 0x0000334004047816 */ /* 0x002fc60000000000 */
[----:B------:R-:W-:Y:S01]  /*f5230*/  VIADD R3, R13, UR4 ;  /* 0x000000040d037c36 */ /* 0x000fe20008000000 */
[----:B------:R0:W-:Y:S01]  /*f5240*/  STL [R1+0x2a9c], R5 ;  /* 0x002a9c0501007387 */ /* 0x0001e20000100800 */
[----:B------:R-:W-:Y:S01]  /*f5250*/  ULDC UR4, c[0x0][0x248] ;  /* 0x0000920000047ab9 */ /* 0x000fe20000000800 */
[----:B------:R-:W-:Y:S01]  /*f5260*/  PRMT R6, R6, 0x5410, R4 ;  /* 0x0000541006067816 */ /* 0x000fe20000000004 */
[----:B------:R-:W-:Y:S01]  /*f5270*/  ULDC UR6, c[0x0][0x248] ;  /* 0x0000920000067ab9 */ /* 0x000fe20000000800 */
[----:B------:R-:W-:Y:S01]  /*f5280*/  STL [R1+0x2aa0], R11 ;  /* 0x002aa00b01007387 */ /* 0x000fe20000100800 */
[----:B------:R-:W-:Y:S01]  /*f5290*/  VIADD R3, R3, UR7 ;  /* 0x0000000703037c36 */ /* 0x000fe20008000000 */
[----:B------:R-:W-:Y:S02]  /*f52a0*/  ULDC UR7, c[0x0][0x248] ;  /* 0x0000920000077ab9 */ /* 0x000fe40000000800 */
[----:B------:R1:W-:Y:S01]  /*f52b0*/  STL [R1+0xc8], R6 ;  /* 0x0000c80601007387 */ /* 0x0003e20000100800 */
[----:B------:R-:W-:Y:S01]  /*f52c0*/  VIADD R10, R3, UR4 ;  /* 0x00000004030a7c36 */ /* 0x000fe20008000000 */
[----:B0-----:R-:W-:Y:S01]  /*f52d0*/  PRMT R5, R5, 0x3340, R0 ;  /* 0x0000334005057816 */ /* 0x001fe20000000000 */
[----:B------:R-:W-:Y:S01]  /*f52e0*/  ULDC UR4, c[0x0][0x244] ;  /* 0x0000910000047ab9 */ /* 0x000fe20000000800 */
[----:B------:R-:W2:Y:S04]  /*f52f0*/  LDL R3, [R1+0x1f98] ;  /* 0x001f980001037983 */ /* 0x000ea80000100800 */
[----:B-1----:R-:W2:Y:S01]  /*f5300*/  LDL R6, [R1+0x1f9c] ;  /* 0x001f9c0001067983 */ /* 0x002ea20000100800 */
[----:B------:R-:W-:Y:S01]  /*f5310*/  VIADD R12, R10, UR5 ;  /* 0x000000050a0c7c36 */ /* 0x000fe20008000000 */
[----:B------:R-:W-:Y:S01]  /*f5320*/  PRMT R4, R7, 0x5410, R5 ;  /* 0x0000541007047816 */ /* 0x000fe20000000005 */
[----:B------:R-:W-:-:S02]  /*f5330*/  ULDC UR5, c[0x0][0x244] ;  /* 0x0000910000057ab9 */ /* 0x000fc40000000800 */
[----:B------:R-:W-:Y:S02]  /*f5340*/  VIADD R8, R12, UR6 ;  /* 0x000000060c087c36 */ /* 0x000fe40008000000 */
[----:B------:R0:W-:Y:S02]  /*f5350*/  STL [R1+0xc4], R4 ;  /* 0x0000c40401007387 */ /* 0x0001e40000100800 */
[----:B0-----:R-:W-:Y:S01]  /*f5360*/  VIADD R4, R8, UR7 ;  /* 0x0000000708047c36 */ /* 0x001fe20008000000 */
[----:B------:R-:W-:Y:S01]  /*f5370*/  ULDC.64 UR6, c[0x0][0x220] ;  /* 0x0000880000067ab9 */ /* 0x000fe20000000a00 */
[----:B------:R-:W-:Y:S02]  /*f5380*/  IMAD.MOV.U32 R14, RZ, RZ, R22 ;  /* 0x000000ffff0e7224 */ /* 0x000fe400078e0016 */
[----:B---3--:R-:W-:Y:S02]  /*f5390*/  IMAD R61, R17, UR4, RZ ;  /* 0x00000004113d7c24 */ /* 0x008fe4000f8e02ff */
[----:B----4-:R-:W-:Y:S01]  /*f53a0*/  IMAD R34, R2, UR5, RZ ;  /* 0x0000000502227c24 */ /* 0x010fe2000f8e02ff */
[----:B------:R-:W-:Y:S01]  /*f53b0*/  ULDC.64 UR4, c[0x0][0x220] ;  /* 0x0000880000047ab9 */ /* 0x000fe20000000a00 */
[----:B------:R-:W-:Y:S01]  /*f53c0*/  VIADD R2, R4, UR8 ;  /* 0x0000000804027c36 */ /* 0x000fe20008000000 */
[----:B------:R-:W-:Y:S01]  /*f53d0*/  IADD3 R57, P1, R61, UR4, RZ ;  /* 0x000000043d397c10 */ /* 0x000fe2000ff3e0ff */
[----:B------:R-:W-:Y:S01]  /*f53e0*/  ULDC UR4, c[0x0][0x248] ;  /* 0x0000920000047ab9 */ /* 0x000fe20000000800 */
[----:B------:R-:W-:Y:S01]  /*f53f0*/  IADD3 R46, P2, R34, UR6, RZ ;  /* 0x00000006222e7c10 */ /* 0x000fe2000ff5e0ff */
[----:B------:R-:W-:Y:S01]  /*f5400*/  VIADD R2, R2, UR9 ;  /* 0x0000000902027c36 */ /* 0x000fe20008000000 */
[----:B------:R-:W-:Y:S01]  /*f5410*/  ULDC UR6, c[0x0][0x248] ;  /* 0x0000920000067ab9 */ /* 0x000fe20000000800 */
[----:B------:R-:W-:Y:S01]  /*f5420*/  IMAD R37, R37, 0x80, R61 ;  /* 0x0000008025257824 */ /* 0x000fe200078e023d */
[----:B------:R-:W-:Y:S01]  /*f5430*/  LEA.HI.X.SX32 R34, R34, UR7, 0x1, P2 ;  /* 0x0000000722227c11 */ /* 0x000fe200090f0eff */
[----:B------:R-:W-:Y:S01]  /*f5440*/  VIADD R11, R2, UR4 ;  /* 0x00000004020b7c36 */ /* 0x000fe20008000000 */
[----:B------:R-:W-:Y:S01]  /*f5450*/  ULDC UR4, c[0x0][0x244] ;  /* 0x0000910000047ab9 */ /* 0x000fe20000000800 */
[----:B------:R-:W-:Y:S01]  /*f5460*/  ULDC UR8, c[0x0][0x248] ;  /* 0x0000920000087ab9 */ /* 0x000fe20000000800 */
[----:B------:R-:W-:Y:S01]  /*f5470*/  ULDC UR9, c[0x0][0x248] ;  /* 0x0000920000097ab9 */ /* 0x000fe20000000800 */
[----:B------:R-:W-:Y:S01]  /*f5480*/  VIADD R2, R11, UR6 ;  /* 0x000000060b027c36 */ /* 0x000fe20008000000 */
[----:B------:R-:W-:-:S03]  /*f5490*/  ULDC UR6, c[0x0][0x248] ;  /* 0x0000920000067ab9 */ /* 0x000fc60000000800 */
[----:B------:R-:W-:Y:S01]  /*f54a0*/  VIADD R17, R2, UR6 ;  /* 0x0000000602117c36 */ /* 0x000fe20008000000 */
[----:B------:R-:W-:Y:S01]  /*f54b0*/  LEA.HI.X.SX32 R61, R61, UR5, 0x1, P1 ;  /* 0x000000053d3d7c11 */ /* 0x000fe200088f0eff */
[----:B------:R-:W-:Y:S01]  /*f54c0*/  ULDC UR5, c[0x0][0x244] ;  /* 0x0000910000057ab9 */ /* 0x000fe20000000800 */
[----:B------:R-:W-:Y:S01]  /*f54d0*/  ULDC.64 UR6, c[0x0][0x220] ;  /* 0x0000880000067ab9 */ /* 0x000fe20000000a00 */
[----:B--2---:R-:W-:Y:S02]  /*f54e0*/  IMAD R38, R38, 0x20, R37 ;  /* 0x0000002026267824 */ /* 0x004fe400078e0225 */
[----:B------:R-:W-:Y:S01]  /*f54f0*/  IMAD R35, R6, UR4, RZ ;  /* 0x0000000406237c24 */ /* 0x000fe2000f8e02ff */
[----:B------:R-:W-:Y:S02]  /*f5500*/  ULDC UR4, c[0x0][0x248] ;  /* 0x0000920000047ab9 */ /* 0x000fe40000000800 */
[----:B------:R-:W-:Y:S02]  /*f5510*/  VIADD R7, R17, UR4 ;  /* 0x0000000411077c36 */ /* 0x000fe40008000000 */
[----:B------:R-:W-:Y:S01]  /*f5520*/  IADD3 R45, P1, R35, UR6, RZ ;  /* 0x00000006232d7c10 */ /* 0x000fe2000ff3e0ff */
[----:B------:R-:W-:Y:S01]  /*f5530*/  IMAD R36, R3, UR5, RZ ;  /* 0x0000000503247c24 */ /* 0x000fe2000f8e02ff */
[----:B------:R-:W-:Y:S01]  /*f5540*/  ULDC UR6, c[0x0][0x248] ;  /* 0x0000920000067ab9 */ /* 0x000fe20000000800 */
[----:B------:R-:W-:Y:S01]  /*f5550*/  VIADD R5, R7, UR8 ;  /* 0x0000000807057c36 */ /* 0x000fe20008000000 */
[----:B------:R-:W-:Y:S01]  /*f5560*/  ULDC.64 UR4, c[0x0][0x220] ;  /* 0x0000880000047ab9 */ /* 0x000fe20000000a00 */
[----:B------:R-:W-:Y:S01]  /*f5570*/  LEA.HI.X.SX32 R35, R35, UR7, 0x1, P1 ;  /* 0x0000000723237c11 */ /* 0x000fe200088f0eff */
[----:B------:R-:W-:Y:S01]  /*f5580*/  IMAD R39, R39, 0x20, R38 ;  /* 0x0000002027277824 */ /* 0x000fe200078e0226 */
[C---:B------:R-:W-:Y:S01]  /*f5590*/  IADD3 R43, P1, R36.reuse, UR4, RZ ;  /* 0x00000004242b7c10 */ /* 0x040fe2000ff3e0ff */
[----:B------:R-:W-:Y:S01]  /*f55a0*/  VIADD R3, R5, UR6 ;  /* 0x0000000605037c36 */ /* 0x000fe20008000000 */
[----:B------:R-:W-:Y:S01]  /*f55b0*/  ULDC UR4, c[0x0][0x248] ;  /* 0x0000920000047ab9 */ /* 0x000fe20000000800 */
[----:B------:R-:W-:Y:S01]  /*f55c0*/  ULDC UR6, c[0x0][0x248] ;  /* 0x0000920000067ab9 */ /* 0x000fe20000000800 */
[----:B------:R-:W-:Y:S01]  /*f55d0*/  ULDC UR8, c[0x0][0x248] ;  /* 0x0000920000087ab9 */ /* 0x000fe20000000800 */
[----:B------:R-:W-:Y:S01]  /*f55e0*/  VIADD R53, R3, UR4 ;  /* 0x0000000403357c36 */ /* 0x000fe20008000000 */
[----:B------:R-:W-:Y:S01]  /*f55f0*/  LEA.HI.X.SX32 R36, R36, UR5, 0x1, P1 ;  /* 0x0000000524247c11 */ /* 0x000fe200088f0eff */
[----:B------:R-:W-:-:S02]  /*f5600*/  ULDC.64 UR4, c[0x0][0x220] ;  /* 0x0000880000047ab9 */ /* 0x000fc40000000a00 */
[----:B------:R-:W-:Y:S01]  /*f5610*/  VIADD R6, R53, UR6 ;  /* 0x0000000635067c36 */ /* 0x000fe20008000000 */
[C---:B------:R-:W-:Y:S01]  /*f5620*/  IADD3 R44, P1, R37.reuse, UR4, RZ ;  /* 0x00000004252c7c10 */ /* 0x040fe2000ff3e0ff */
[----:B------:R-:W-:Y:S01]  /*f5630*/  ULDC UR4, c[0x0][0x248] ;  /* 0x0000920000047ab9 */ /* 0x000fe20000000800 */
[----:B------:R-:W-:Y:S01]  /*f5640*/  ULDC UR6, c[0x0][0x248] ;  /* 0x0000920000067ab9 */ /* 0x000fe20000000800 */
[----:B------:R-:W-:Y:S01]  /*f5650*/  VIADD R58, R6, UR4 ;  /* 0x00000004063a7c36 */ /* 0x000fe20008000000 */
[----:B------:R-:W-:Y:S01]  /*f5660*/  LEA.HI.X.SX32 R37, R37, UR5, 0x1, P1 ;  /* 0x0000000525257c11 */ /* 0x000fe200088f0eff */
[----:B------:R-:W-:Y:S02]  /*f5670*/  ULDC.64 UR4, c[0x0][0x220] ;  /* 0x0000880000047ab9 */ /* 0x000fe40000000a00 */
[----:B------:R-:W-:Y:S01]  /*f5680*/  VIADD R3, R58, UR6 ;  /* 0x000000063a037c36 */ /* 0x000fe20008000000 */
[C---:B------:R-:W-:Y:S01]  /*f5690*/  IADD3 R42, P1, R38.reuse, UR4, RZ ;  /* 0x00000004262a7c10 */ /* 0x040fe2000ff3e0ff */
[----:B------:R-:W-:Y:S01]  /*f56a0*/  ULDC UR4, c[0x0][0x248] ;  /* 0x0000920000047ab9 */ /* 0x000fe20000000800 */
[----:B------:R0:W-:Y:S01]  /*f56b0*/  STL [R1+0x5a00], R58 ;  /* 0x005a003a01007387 */ /* 0x0001e20000100800 */
[----:B------:R-:W-:Y:S01]  /*f56c0*/  VIADD R59, R3, UR4 ;  /* 0x00000004033b7c36 */ /* 0x000fe20008000000 */
[----:B------:R-:W-:Y:S01]  /*f56d0*/  ULDC UR4, c[0x0][0x248] ;  /* 0x0000920000047ab9 */ /* 0x000fe20000000800 */
[----:B------:R-:W-:Y:S01]  /*f56e0*/  LEA.HI.X.SX32 R38, R38, UR5, 0x1, P1 ;  /* 0x0000000526267c11 */ /* 0x000fe200088f0eff */
[----:B------:R-:W-:Y:S01]  /*f56f0*/  IMAD R40, R40, 0x20, R39 ;  /* 0x0000002028287824 */ /* 0x000fe200078e0227 */
[----:B------:R-:W-:Y:S01]  /*f5700*/  ULDC.64 UR6, c[0x0][0x220] ;  /* 0x0000880000067ab9 */ /* 0x000fe20000000a00 */
[----:B------:R-:W-:Y:S01]  /*f5710*/  VIADD R51, R59, UR4 ;  /* 0x000000043b337c36 */ /* 0x000fe20008000000 */
[----:B------:R-:W-:Y:S01]  /*f5720*/  ULDC.64 UR4, c[0x0][0x220] ;  /* 0x0000880000047ab9 */ /* 0x000fe20000000a00 */
[----:B0-----:R-:W-:Y:S01]  /*f5730*/  IMAD.MOV.U32 R58, RZ, RZ, R2 ;  /* 0x000000ffff3a7224 */ /* 0x001fe200078e0002 */
[----:B------:R-:W-:Y:S01]  /*f5740*/  IADD3 R41, P1, R39, UR4, RZ ;  /* 0x0000000427297c10 */ /* 0x000fe2000ff3e0ff */
[----:B------:R-:W-:Y:S01]  /*f5750*/  VIADD R2, R51, UR8 ;  /* 0x0000000833027c36 */ /* 0x000fe20008000000 */
[----:B------:R-:W-:Y:S01]  /*f5760*/  ULDC UR4, c[0x0][0x248] ;  /* 0x0000920000047ab9 */ /* 0x000fe20000000800 */
[----:B------:R-:W-:Y:S01]  /*f5770*/  IADD3 R47, P2, R40, UR6, RZ ;  /* 0x00000006282f7c10 */ /* 0x000fe2000ff5e0ff */
[----:B------:R-:W-:Y:S01]  /*f5780*/  ULDC UR6, c[0x0][0x248] ;  /* 0x0000920000067ab9 */ /* 0x000fe20000000800 */
[----:B------:R-:W-:Y:S01]  /*f5790*/  VIADD R50, R2, UR4 ;  /* 0x0000000402327c36 */ /* 0x000fe20008000000 */
[----:B------:R-:W-:Y:S01]  /*f57a0*/  ULDC UR4, c[0x0][0x248] ;  /* 0x0000920000047ab9 */ /* 0x000fe20000000800 */
[----:B------:R-:W-:Y:S01]  /*f57b0*/  LEA.HI.X.SX32 R39, R39, UR5, 0x1, P1 ;  /* 0x0000000527277c11 */ /* 0x000fe200088f0eff */
[----:B------:R-:W-:Y:S01]  /*f57c0*/  ULDC UR5, c[0x0][0x248] ;  /* 0x0000920000057ab9 */ /* 0x000fe20000000800 */
[----:B------:R-:W-:Y:S01]  /*f57d0*/  VIADD R55, R50, UR4 ;  /* 0x0000000432377c36 */ /* 0x000fe20008000000 */
[----:B------:R-:W-:-:S03]  /*f57e0*/  ULDC UR8, c[0x0][0x248] ;  /* 0x0000920000087ab9 */ /* 0x000fc60000000800 */
[----:B------:R-:W-:Y:S01]  /*f57f0*/  VIADD R52, R55, UR5 ;  /* 0x0000000537347c36 */ /* 0x000fe20008000000 */
[----:B------:R-:W-:-:S03]  /*f5800*/  ULDC UR5, c[0x0][0x248] ;  /* 0x0000920000057ab9 */ /* 0x000fc60000000800 */
[----:B------:R-:W-:Y:S01]  /*f5810*/  VIADD R54, R52, UR5 ;  /* 0x0000000534367c36 */ /* 0x000fe20008000000 */
[----:B------:R-:W-:Y:S01]  /*f5820*/  LEA.HI.X.SX32 R40, R40, UR7, 0x1, P2 ;  /* 0x0000000728287c11 */ /* 0x000fe200090f0eff */
[----:B------:R-:W-:Y:S01]  /*f5830*/  ULDC UR7, c[0x0][0x248] ;  /* 0x0000920000077ab9 */ /* 0x000fe20000000800 */
[----:B------:R-:W-:Y:S01]  /*f5840*/  ULDC UR5, c[0x0][0x248] ;  /* 0x0000920000057ab9 */ /* 0x000fe20000000800 */
[----:B------:R-:W-:Y:S01]  /*f5850*/  VIADD R33, R54, UR6 ;  /* 0x0000000636217c36 */ /* 0x000fe20008000000 */
[----:B------:R-:W-:-:S03]  /*f5860*/  ULDC UR6, c[0x0][0x248] ;  /* 0x0000920000067ab9 */ /* 0x000fc60000000800 */
[----:B------:R-:W-:Y:S01]  /*f5870*/  VIADD R32, R33, UR7 ;  /* 0x0000000721207c36 */ /* 0x000fe20008000000 */
[----:B------:R0:W-:Y:S01]  /*f5880*/  STL [R1+0x5a04], R59 ;  /* 0x005a043b01007387 */ /* 0x0001e20000100800 */
[----:B------:R-:W-:Y:S02]  /*f5890*/  ULDC UR7, c[0x0][0x248] ;  /* 0x0000920000077ab9 */ /* 0x000fe40000000800 */
[----:B------:R-:W-:Y:S01]  /*f58a0*/  VIADD R31, R32, UR5 ;  /* 0x00000005201f7c36 */ /* 0x000fe20008000000 */
[----:B------:R-:W-:Y:S01]  /*f58b0*/  STL.64 [R1+0x5a08], R2 ;  /* 0x005a080201007387 */ /* 0x000fe20000100a00 */
[----:B------:R-:W-:Y:S02]  /*f58c0*/  ULDC UR5, c[0x0][0x248] ;  /* 0x0000920000057ab9 */ /* 0x000fe40000000800 */
[----:B------:R-:W-:Y:S01]  /*f58d0*/  VIADD R30, R31, UR8 ;  /* 0x000000081f1e7c36 */ /* 0x000fe20008000000 */
[----:B------:R1:W-:Y:S01]  /*f58e0*/  STL.64 [R1+0x59e8], R50 ;  /* 0x0059e83201007387 */ /* 0x0003e20000100a00 */
[----:B------:R-:W-:Y:S01]  /*f58f0*/  LOP3.LUT R49, R49, 0xffffffef, RZ, 0xc0, !PT ;  /* 0xffffffef31317812 */ /* 0x000fe200078ec0ff */
[----:B0-----:R-:W-:Y:S01]  /*f5900*/  IMAD.MOV.U32 R59, RZ, RZ, R12 ;  /* 0x000000ffff3b7224 */ /* 0x001fe200078e000c */
[----:B------:R-:W-:Y:S01]  /*f5910*/  LOP3.LUT R0, R0, 0x7fffffff, RZ, 0xc0, !PT ;  /* 0x7fffffff00007812 */ /* 0x000fe200078ec0ff */
[----:B------:R-:W-:Y:S01]  /*f5920*/  VIADD R29, R30, UR9 ;  /* 0x000000091e1d7c36 */ /* 0x000fe20008000000 */
[----:B------:R0:W-:Y:S01]  /*f5930*/  STL [R1+0x59e0], R52 ;  /* 0x0059e03401007387 */ /* 0x0001e20000100800 */
[----:B------:R-:W-:Y:S01]  /*f5940*/  ULDC UR8, c[0x0][0x228] ;  /* 0x00008a0000087ab9 */ /* 0x000fe20000000800 */
[----:B-1----:R-:W-:Y:S01]  /*f5950*/  IMAD.MOV.U32 R51, RZ, RZ, R25 ;  /* 0x000000ffff337224 */ /* 0x002fe200078e0019 */
[----:B------:R-:W-:Y:S01]  /*f5960*/  ULDC UR9, c[0x0][0x228] ;  /* 0x00008a0000097ab9 */ /* 0x000fe20000000800 */
[----:B------:R-:W-:Y:S01]  /*f5970*/  VIADD R28, R29, UR6 ;  /* 0x000000061d1c7c36 */ /* 0x000fe20008000000 */
[----:B------:R-:W-:Y:S01]  /*f5980*/  STL.64 [R1+0x59d8], R54 ;  /* 0x0059d83601007387 */ /* 0x000fe20000100a00 */
[----:B0-----:R-:W-:Y:S01]  /*f5990*/  IMAD.MOV.U32 R52, RZ, RZ, R23 ;  /* 0x000000ffff347224 */ /* 0x001fe200078e0017 */
[----:B------:R-:W-:Y:S01]  /*f59a0*/  ULDC UR6, c[0x0][0x228] ;  /* 0x00008a0000067ab9 */ /* 0x000fe20000000800 */
[----:B------:R-:W-:Y:S01]  /*f59b0*/  VIADD R27, R28, UR10 ;  /* 0x0000000a1c1b7c36 */ /* 0x000fe20008000000 */
[----:B------:R-:W-:Y:S01]  /*f59c0*/  STL.64 [R1+0x59f0], R32 ;  /* 0x0059f02001007387 */ /* 0x000fe20000100a00 */
[----:B------:R-:W-:Y:S01]  /*f59d0*/  VIADD R50, R15, UR38 ;  /* 0x000000260f327c36 */ /* 0x000fe20008000000 */
[----:B------:R-:W-:Y:S01]  /*f59e0*/  ULDC UR38, c[0x0][0x248] ;  /* 0x0000920000267ab9 */ /* 0x000fe20000000800 */
[----:B------:R-:W-:Y:S01]  /*f59f0*/  VIADD R26, R27, UR11 ;  /* 0x0000000b1b1a7c36 */ /* 0x000fe20008000000 */
[----:B------:R-:W-:Y:S01]  /*f5a00*/  STL.64 [R1+0x59f8], R30 ;  /* 0x0059f81e01007387 */ /* 0x000fe20000100a00 */
[----:B------:R-:W-:Y:S01]  /*f5a10*/  VIADD R2, R19, UR25 ;  /* 0x0000001913027c36 */ /* 0x000fe20008000000 */
[----:B------:R-:W-:Y:S01]  /*f5a20*/  ULDC UR25, c[0x0][0x248] ;  /* 0x0000920000197ab9 */ /* 0x000fe20000000800 */
[----:B------:R-:W-:Y:S01]  /*f5a30*/  VIADD R25, R26, UR7 ;  /* 0x000000071a197c36 */ /* 0x000fe20008000000 */
[----:B------:R0:W-:Y:S01]  /*f5a40*/  STL.64 [R1+0x5a10], R28 ;  /* 0x005a101c01007387 */ /* 0x0001e20000100a00 */
[----:B------:R-:W-:Y:S01]  /*f5a50*/  IMAD.MOV.U32 R12, RZ, RZ, R21 ;  /* 0x000000ffff0c7224 */ /* 0x000fe200078e0015 */
[----:B------:R-:W-:Y:S01]  /*f5a60*/  ULDC UR11, c[0x0][0x228] ;  /* 0x00008a00000b7ab9 */ /* 0x000fe20000000800 */
[----:B------:R-:W-:Y:S01]  /*f5a70*/  VIADD R50, R50, UR29 ;  /* 0x0000001d32327c36 */ /* 0x000fe20008000000 */
[----:B------:R-:W-:Y:S01]  /*f5a80*/  ULDC UR10, c[0x0][0x228] ;  /* 0x00008a00000a7ab9 */ /* 0x000fe20000000800 */
[----:B------:R-:W-:Y:S01]  /*f5a90*/  VIADD R3, R5, UR23 ;  /* 0x0000001705037c36 */ /* 0x000fe20008000000 */
[----:B------:R-:W-:Y:S01]  /*f5aa0*/  ULDC UR7, c[0x0][0x228] ;  /* 0x00008a0000077ab9 */ /* 0x000fe20000000800 */
[----:B0-----:R-:W-:Y:S01]  /*f5ab0*/  IMAD.MOV.U32 R29, RZ, RZ, R10 ;  /* 0x000000ffff1d7224 */ /* 0x001fe200078e000a */
[----:B------:R-:W-:Y:S01]  /*f5ac0*/  STL.64 [R1+0x5a18], R26 ;  /* 0x005a181a01007387 */ /* 0x000fe20000100a00 */
[----:B------:R-:W-:Y:S01]  /*f5ad0*/  IMAD.MOV.U32 R10, RZ, RZ, R24 ;  /* 0x000000ffff0a7224 */ /* 0x000fe200078e0018 */
[----:B------:R-:W-:Y:S01]  /*f5ae0*/  ULDC UR23, c[0x0][0x248] ;  /* 0x0000920000177ab9 */ /* 0x000fe20000000800 */
[----:B------:R-:W-:Y:S01]  /*f5af0*/  VIADD R24, R25, UR12 ;  /* 0x0000000c19187c36 */ /* 0x000fe20008000000 */
[----:B------:R-:W-:Y:S01]  /*f5b00*/  ULDC UR29, c[0x0][0x248] ;  /* 0x00009200001d7ab9 */ /* 0x000fe20000000800 */
[----:B------:R-:W-:Y:S01]  /*f5b10*/  IMAD.MOV.U32 R28, RZ, RZ, R13 ;  /* 0x000000ffff1c7224 */ /* 0x000fe200078e000d */
[----:B------:R-:W-:Y:S01]  /*f5b20*/  ULDC UR12, c[0x0][0x228] ;  /* 0x00008a00000c7ab9 */ /* 0x000fe20000000800 */
[----:B------:R-:W-:Y:S01]  /*f5b30*/  VIADD R23, R24, UR13 ;  /* 0x0000000d18177c36 */ /* 0x000fe20008000000 */
[----:B------:R0:W-:Y:S01]  /*f5b40*/  STL.64 [R1+0x5a20], R24 ;  /* 0x005a201801007387 */ /* 0x0001e20000100a00 */
[----:B------:R-:W-:Y:S01]  /*f5b50*/  IMAD.MOV.U32 R13, RZ, RZ, R20 ;  /* 0x000000ffff0d7224 */ /* 0x000fe200078e0014 */
[----:B------:R-:W-:Y:S01]  /*f5b60*/  ULDC UR13, c[0x0][0x228] ;  /* 0x00008a00000d7ab9 */ /* 0x000fe20000000800 */
[----:B------:R-:W-:Y:S01]  /*f5b70*/  VIADD R22, R23, UR17 ;  /* 0x0000001117167c36 */ /* 0x000fe20008000000 */
[----:B------:R-:W-:-:S03]  /*f5b80*/  ULDC UR17, c[0x0][0x228] ;  /* 0x00008a0000117ab9 */ /* 0x000fc60000000800 */
[----:B------:R-:W-:Y:S01]  /*f5b90*/  VIADD R21, R22, UR19 ;  /* 0x0000001316157c36 */ /* 0x000fe20008000000 */
[----:B------:R1:W-:Y:S01]  /*f5ba0*/  STL.64 [R1+0x5a28], R22 ;  /* 0x005a281601007387 */ /* 0x0003e20000100a00 */
[----:B------:R-:W-:Y:S01]  /*f5bb0*/  VIADD R50, R50, UR27 ;  /* 0x0000001b32327c36 */ /* 0x000fe20008000000 */
[----:B------:R-:W-:Y:S01]  /*f5bc0*/  ULDC UR27, c[0x0][0x248] ;  /* 0x00009200001b7ab9 */ /* 0x000fe20000000800 */
[----:B------:R-:W-:Y:S01]  /*f5bd0*/  VIADD R20, R21, UR20 ;  /* 0x0000001415147c36 */ /* 0x000fe20008000000 */
[----:B------:R-:W-:Y:S01]  /*f5be0*/  ULDC UR20, c[0x0][0x228] ;  /* 0x00008a0000147ab9 */ /* 0x000fe20000000800 */
[----:B0-----:R-:W-:Y:S01]  /*f5bf0*/  IMAD.MOV.U32 R24, RZ, RZ, R12 ;  /* 0x000000ffff187224 */ /* 0x001fe200078e000c */
[----:B------:R-:W-:Y:S01]  /*f5c00*/  ULDC UR19, c[0x0][0x228] ;  /* 0x00008a0000137ab9 */ /* 0x000fe20000000800 */
[----:B-1----:R-:W-:Y:S02]  /*f5c10*/  IMAD.MOV.U32 R22, RZ, RZ, R2 ;  /* 0x000000ffff167224 */ /* 0x002fe400078e0002 */
[----:B------:R-:W-:Y:S01]  /*f5c20*/  VIADD R2, R4, UR25 ;  /* 0x0000001904027c36 */ /* 0x000fe20008000000 */
[----:B------:R-:W-:Y:S01]  /*f5c30*/  ULDC UR25, c[0x0][0x248] ;  /* 0x0000920000197ab9 */ /* 0x000fe20000000800 */
[----:B------:R-:W-:-:S02]  /*f5c40*/  IMAD.MOV.U32 R30, RZ, RZ, R59 ;  /* 0x000000ffff1e7224 */ /* 0x000fc400078e003b */
[----:B------:R-:W-:Y:S02]  /*f5c50*/  IMAD.MOV.U32 R32, RZ, RZ, R2 ;  /* 0x000000ffff207224 */ /* 0x000fe400078e0002 */
[----:B------:R-:W-:Y:S02]  /*f5c60*/  VIADD R2, R4, UR27 ;  /* 0x0000001b04027c36 */ /* 0x000fe40008000000 */
[----:B------:R-:W-:Y:S01]  /*f5c70*/  IMAD.MOV.U32 R23, RZ, RZ, R18 ;  /* 0x000000ffff177224 */ /* 0x000fe200078e0012 */
[----:B------:R0:W-:Y:S01]  /*f5c80*/  STL.64 [R1+0x5a30], R20 ;  /* 0x005a301401007387 */ /* 0x0001e20000100a00 */
[----:B------:R-:W-:Y:S01]  /*f5c90*/  IMAD.MOV.U32 R12, RZ, RZ, R19 ;  /* 0x000000ffff0c7224 */ /* 0x000fe200078e0013 */
[----:B------:R-:W-:Y:S01]  /*f5ca0*/  ULDC UR27, c[0x0][0x228] ;  /* 0x00008a00001b7ab9 */ /* 0x000fe20000000800 */
[----:B------:R-:W-:Y:S01]  /*f5cb0*/  VIADD R19, R20, UR21 ;  /* 0x0000001514137c36 */ /* 0x000fe20008000000 */
[----:B------:R-:W-:Y:S01]  /*f5cc0*/  ULDC UR21, c[0x0][0x228] ;  /* 0x00008a0000157ab9 */ /* 0x000fe20000000800 */
[----:B------:R-:W-:Y:S01]  /*f5cd0*/  VIADD R59, R18, UR23 ;  /* 0x00000017123b7c36 */ /* 0x000fe20008000000 */
[----:B------:R-:W-:Y:S01]  /*f5ce0*/  ULDC UR23, c[0x0][0x248] ;  /* 0x0000920000177ab9 */ /* 0x000fe20000000800 */
[----:B------:R-:W-:Y:S01]  /*f5cf0*/  VIADD R2, R2, UR25 ;  /* 0x0000001902027c36 */ /* 0x000fe20008000000 */
[----:B------:R-:W-:Y:S01]  /*f5d00*/  ULDC UR25, c[0x0][0x228] ;  /* 0x00008a0000197ab9 */ /* 0x000fe20000000800 */
[----:B------:R-:W-:-:S02]  /*f5d10*/  IMAD.MOV.U32 R26, RZ, RZ, R59 ;  /* 0x000000ffff1a7224 */ /* 0x000fc400078e003b */
[----:B------:R-:W-:Y:S01]  /*f5d20*/  VIADD R18, R19, UR22 ;  /* 0x0000001613127c36 */ /* 0x000fe20008000000 */
[----:B------:R-:W-:Y:S01]  /*f5d30*/  ULDC UR22, c[0x0][0x228] ;  /* 0x00008a0000167ab9 */ /* 0x000fe20000000800 */
[----:B------:R-:W-:Y:S01]  /*f5d40*/  VIADD R59, R16, UR23 ;  /* 0x00000017103b7c36 */ /* 0x000fe20008000000 */
[----:B------:R-:W-:Y:S01]  /*f5d50*/  ULDC UR23, c[0x0][0x228] ;  /* 0x00008a0000177ab9 */ /* 0x000fe20000000800 */
[----:B------:R-:W-:Y:S02]  /*f5d60*/  IMAD.MOV.U32 R54, RZ, RZ, R2 ;  /* 0x000000ffff367224 */ /* 0x000fe400078e0002 */
[----:B------:R-:W-:Y:S02]  /*f5d70*/  IMAD.MOV.U32 R2, RZ, RZ, R17 ;  /* 0x000000ffff027224 */ /* 0x000fe400078e0011 */
[----:B------:R-:W-:Y:S01]  /*f5d80*/  VIADD R17, R18, UR24 ;  /* 0x0000001812117c36 */ /* 0x000fe20008000000 */
[----:B------:R-:W-:Y:S01]  /*f5d90*/  STL.64 [R1+0x5a38], R18 ;  /* 0x005a381201007387 */ /* 0x000fe20000100a00 */
[----:B0-----:R-:W-:Y:S01]  /*f5da0*/  IMAD.MOV.U32 R21, RZ, RZ, R59 ;  /* 0x000000ffff157224 */ /* 0x001fe200078e003b */
[----:B------:R-:W-:Y:S01]  /*f5db0*/  ULDC UR24, c[0x0][0x228] ;  /* 0x00008a0000187ab9 */ /* 0x000fe20000000800 */
[----:B------:R-:W-:-:S02]  /*f5dc0*/  IMAD.MOV.U32 R59, RZ, RZ, R6 ;  /* 0x000000ffff3b7224 */ /* 0x000fc400078e0006 */
[----:B------:R-:W-:Y:S02]  /*f5dd0*/  IMAD.MOV.U32 R6, RZ, RZ, R16 ;  /* 0x000000ffff067224 */ /* 0x000fe400078e0010 */
[----:B------:R-:W-:Y:S01]  /*f5de0*/  VIADD R16, R17, UR28 ;  /* 0x0000001c11107c36 */ /* 0x000fe20008000000 */
[----:B------:R-:W-:Y:S01]  /*f5df0*/  ULDC UR28, c[0x0][0x228] ;  /* 0x00008a00001c7ab9 */ /* 0x000fe20000000800 */
[----:B------:R-:W-:Y:S02]  /*f5e00*/  IMAD.MOV.U32 R31, RZ, RZ, R50 ;  /* 0x000000ffff1f7224 */ /* 0x000fe400078e0032 */
[----:B------:R-:W-:Y:S01]  /*f5e10*/  VIADD R50, R15, UR38 ;  /* 0x000000260f327c36 */ /* 0x000fe20008000000 */
[----:B------:R0:W-:Y:S01]  /*f5e20*/  STL.64 [R1+0x5a40], R16 ;  /* 0x005a401001007387 */ /* 0x0001e20000100a00 */
[----:B------:R-:W-:Y:S01]  /*f5e30*/  IMAD.MOV.U32 R55, RZ, RZ, R15 ;  /* 0x000000ffff377224 */ /* 0x000fe200078e000f */
[----:B------:R-:W-:Y:S01]  /*f5e40*/  ULDC UR38, c[0x0][0x248] ;  /* 0x0000920000267ab9 */ /* 0x000fe20000000800 */
[----:B------:R-:W-:Y:S01]  /*f5e50*/  VIADD R15, R16, UR15 ;  /* 0x0000000f100f7c36 */ /* 0x000fe20008000000 */
[----:B------:R-:W-:Y:S01]  /*f5e60*/  ULDC UR15, c[0x0][0x228] ;  /* 0x00008a00000f7ab9 */ /* 0x000fe20000000800 */
[----:B0-----:R-:W2:Y:S01]  /*f5e70*/  LDL R16, [R1+0x1fa4] ;  /* 0x001fa40001107983 */ /* 0x001ea20000100800 */
[----:B------:R-:W-:Y:S01]  /*f5e80*/  VIADD R50, R50, UR29 ;  /* 0x0000001d32327c36 */ /* 0x000fe20008000000 */
[----:B------:R-:W-:Y:S01]  /*f5e90*/  ULDC UR29, c[0x0][0x228] ;  /* 0x00008a00001d7ab9 */ /* 0x000fe20000000800 */
[----:B------:R-:W-:-:S02]  /*f5ea0*/  IMAD.MOV.U32 R18, RZ, RZ, R14 ;  /* 0x000000ffff127224 */ /* 0x000fc400078e000e */
[----:B------:R-:W-:Y:S01]  /*f5eb0*/  VIADD R14, R15, UR5 ;  /* 0x000000050f0e7c36 */ /* 0x000fe20008000000 */
[----:B------:R-:W-:Y:S01]  /*f5ec0*/  ULDC UR5, c[0x0][0x228] ;  /* 0x00008a0000057ab9 */ /* 0x000fe20000000800 */
[----:B------:R-:W-:Y:S02]  /*f5ed0*/  IMAD.MOV.U32 R27, RZ, RZ, R50 ;  /* 0x000000ffff1b7224 */ /* 0x000fe400078e0032 */
[----:B------:R-:W-:Y:S02]  /*f5ee0*/  IMAD.MOV.U32 R50, RZ, RZ, R13 ;  /* 0x000000ffff327224 */ /* 0x000fe400078e000d */
[----:B------:R-:W-:Y:S02]  /*f5ef0*/  VIADD R13, R14, UR18 ;  /* 0x000000120e0d7c36 */ /* 0x000fe40008000000 */
[----:B------:R-:W-:Y:S02]  /*f5f00*/  IMAD.MOV.U32 R19, RZ, RZ, R12 ;  /* 0x000000ffff137224 */ /* 0x000fe400078e000c */
[----:B------:R-:W-:-:S02]  /*f5f10*/  IMAD.MOV.U32 R20, RZ, RZ, R52 ;  /* 0x000000ffff147224 */ /* 0x000fc400078e0034 */
[----:B------:R-:W-:Y:S01]  /*f5f20*/  IMAD.MOV.U32 R17, RZ, RZ, R10 ;  /* 0x000000ffff117224 */ /* 0x000fe200078e000a */
[----:B------:R-:W-:Y:S01]  /*f5f30*/  STL.64 [R1+0x5a48], R14 ;  /* 0x005a480e01007387 */ /* 0x000fe20000100a00 */
[----:B------:R-:W-:Y:S01]  /*f5f40*/  VIADD R12, R13, UR38 ;  /* 0x000000260d0c7c36 */ /* 0x000fe20008000000 */
[----:B------:R-:W-:Y:S01]  /*f5f50*/  ULDC UR18, c[0x0][0x228] ;  /* 0x00008a0000127ab9 */ /* 0x000fe20000000800 */
[----:B------:R-:W-:Y:S01]  /*f5f60*/  IMAD.MOV.U32 R52, RZ, RZ, R11 ;  /* 0x000000ffff347224 */ /* 0x000fe200078e000b */
[----:B------:R-:W-:Y:S01]  /*f5f70*/  ULDC UR38, c[0x0][0x228] ;  /* 0x00008a0000267ab9 */ /* 0x000fe20000000800 */
[----:B------:R-:W-:Y:S01]  /*f5f80*/  VIADD R11, R12, UR40 ;  /* 0x000000280c0b7c36 */ /* 0x000fe20008000000 */
[----:B------:R-:W-:Y:S01]  /*f5f90*/  STL.64 [R1+0x5a50], R12 ;  /* 0x005a500c01007387 */ /* 0x000fe20000100a00 */
[----:B------:R-:W-:Y:S01]  /*f5fa0*/  IMAD.MOV.U32 R25, RZ, RZ, R9 ;  /* 0x000000ffff197224 */ /* 0x000fe200078e0009 */
[----:B------:R-:W-:Y:S01]  /*f5fb0*/  ULDC UR40, c[0x0][0x228] ;  /* 0x00008a0000287ab9 */ /* 0x000fe20000000800 */
[----:B------:R-:W-:Y:S01]  /*f5fc0*/  VIADD R10, R11, UR55 ;  /* 0x000000370b0a7c36 */ /* 0x000fe20008000000 */
[----:B------:R-:W0:Y:S01]  /*f5fd0*/  S2UR UR4, SR_CgaCtaId ;  /* 0x00000000000479c3 */ /* 0x000e220000008800 */
[----:B------:R-:W-:Y:S01]  /*f5fe0*/  IMAD.MOV.U32 R33, RZ, RZ, R8 ;  /* 0x000000ffff217224 */ /* 0x000fe200078e0008 */
[----:B------:R-:W-:Y:S01]  /*f5ff0*/  ULDC UR55, c[0x0][0x228] ;  /* 0x00008a0000377ab9 */ /* 0x000fe20000000800 */
[----:B------:R-:W-:Y:S01]  /*f6000*/  VIADD R9, R10, UR56 ;  /* 0x000000380a097c36 */ /* 0x000fe20008000000 */
[----:B------:R1:W-:Y:S01]  /*f6010*/  STL.64 [R1+0x5a58], R10 ;  /* 0x005a580a01007387 */ /* 0x0003e20000100a00 */
[----:B------:R-:W-:-:S02]  /*f6020*/  ULDC UR56, c[0x0][0x248] ;  /* 0x0000920000387ab9 */ /* 0x000fc40000000800 */
[----:B------:R-:W-:Y:S01]  /*f6030*/  VIADD R8, R9, UR56 ;  /* 0x0000003809087c36 */ /* 0x000fe20008000000 */
[----:B------:R-:W-:Y:S01]  /*f6040*/  ULDC UR56, c[0x0][0x248] ;  /* 0x0000920000387ab9 */ /* 0x000fe20000000800 */
[----:B-1----:R-:W3:Y:S04]  /*f6050*/  LDL R10, [R1+0x1fa8] ;  /* 0x001fa800010a7983 */ /* 0x002ee80000100800 */
[----:B------:R1:W-:Y:S01]  /*f6060*/  STL.64 [R1+0x5a60], R8 ;  /* 0x005a600801007387 */ /* 0x0003e20000100a00 */
[----:B--2---:R-:W-:Y:S01]  /*f6070*/  ISETP.LT.AND P1, PT, R16, UR16, !P0 ;  /* 0x0000001010007c0c */ /* 0x004fe2000c721270 */
[----:B------:R-:W-:Y:S01]  /*f6080*/  IMAD.MOV.U32 R16, RZ, RZ, R17 ;  /* 0x000000ffff107224 */ /* 0x000fe200078e0011 */
[----:B------:R-:W-:Y:S01]  /*f6090*/  UMOV UR14, 0x400 ;  /* 0x00000400000e7882 */ /* 0x000fe20000000000 */
[----:B------:R-:W-:Y:S01]  /*f60a0*/  IMAD.MOV.U32 R17, RZ, RZ, R18 ;  /* 0x000000ffff117224 */ /* 0x000fe200078e0012 */
[----:B------:R-:W-:Y:S01]  /*f60b0*/  ULDC UR16, c[0x0][0x228] ;  /* 0x00008a0000107ab9 */ /* 0x000fe20000000800 */
[----:B------:R-:W-:-:S02]  /*f60c0*/  IMAD.MOV.U32 R18, RZ, RZ, R19 ;  /* 0x000000ffff127224 */ /* 0x000fc400078e0013 */
[----:B------:R-:W-:Y:S02]  /*f60d0*/  IMAD.MOV.U32 R19, RZ, RZ, R20 ;  /* 0x000000ffff137224 */ /* 0x000fe400078e0014 */
[----:B------:R-:W-:Y:S02]  /*f60e0*/  IMAD.MOV.U32 R20, RZ, RZ, R22 ;  /* 0x000000ffff147224 */ /* 0x000fe400078e0016 */
[----:B------:R-:W-:Y:S02]  /*f60f0*/  IMAD.MOV.U32 R22, RZ, RZ, R51 ;  /* 0x000000ffff167224 */ /* 0x000fe400078e0033 */
[----:B------:R-:W-:Y:S02]  /*f6100*/  IMAD.MOV.U32 R51, RZ, RZ, R58 ;  /* 0x000000ffff337224 */ /* 0x000fe400078e003a */
[----:B------:R-:W-:Y:S02]  /*f6110*/  IMAD.MOV.U32 R58, RZ, RZ, R7 ;  /* 0x000000ffff3a7224 */ /* 0x000fe400078e0007 */
[----:B------:R-:W-:Y:S01]  /*f6120*/  VIADD R7, R8, UR56 ;  /* 0x0000003808077c36 */ /* 0x000fe20008000000 */
[----:B------:R-:W-:Y:S01]  /*f6130*/  @P1 LOP3.LUT R49, R49, 0x10, RZ, 0xfc, !PT ;  /* 0x0000001031311812 */ /* 0x000fe200078efcff */
[----:B-1----:R-:W2:Y:S01]  /*f6140*/  LDL R8, [R1+0x1fac] ;  /* 0x001fac0001087983 */ /* 0x002ea20000100800 */
[----:B------:R-:W-:Y:S01]  /*f6150*/  IMAD.MOV.U32 R9, RZ, RZ, R17 ;  /* 0x000000ffff097224 */ /* 0x000fe200078e0011 */
[----:B------:R-:W-:Y:S01]  /*f6160*/  ULDC UR56, c[0x0][0x248] ;  /* 0x0000920000387ab9 */ /* 0x000fe20000000800 */
[----:B------:R-:W-:Y:S01]  /*f6170*/  LOP3.LUT R49, R49, 0xfffffff7, RZ, 0xc0, !PT ;  /* 0xfffffff731317812 */ /* 0x000fe200078ec0ff */
[----:B------:R-:W-:-:S02]  /*f6180*/  IMAD.MOV.U32 R17, RZ, RZ, R18 ;  /* 0x000000ffff117224 */ /* 0x000fc400078e0012 */
[----:B------:R-:W-:Y:S02]  /*f6190*/  IMAD.MOV.U32 R18, RZ, RZ, R19 ;  /* 0x000000ffff127224 */ /* 0x000fe400078e0013 */
[----:B------:R-:W-:Y:S01]  /*f61a0*/  IMAD.MOV.U32 R19, RZ, RZ, R20 ;  /* 0x000000ffff137224 */ /* 0x000fe200078e0014 */
[----:B---3--:R-:W-:Y:S01]  /*f61b0*/  ISETP.LT.AND P1, PT, R10, UR33, !P0 ;  /* 0x000000210a007c0c */ /* 0x008fe2000c721270 */
[----:B------:R-:W-:Y:S02]  /*f61c0*/  IMAD.MOV.U32 R20, RZ, RZ, R22 ;  /* 0x000000ffff147224 */ /* 0x000fe400078e0016 */
[----:B------:R-:W-:Y:S01]  /*f61d0*/  IMAD.MOV.U32 R13, RZ, RZ, R17 ;  /* 0x000000ffff0d7224 */ /* 0x000fe200078e0011 */
[----:B------:R-:W-:Y:S01]  /*f61e0*/  SHF.R.S32.HI R11, RZ, 0x1f, R9 ;  /* 0x0000001fff0b7819 */ /* 0x000fe20000011409 */
[----:B------:R-:W-:Y:S01]  /*f61f0*/  IMAD.MOV.U32 R22, RZ, RZ, R24 ;  /* 0x000000ffff167224 */ /* 0x000fe200078e0018 */
[----:B------:R-:W-:Y:S01]  /*f6200*/  SHF.R.S32.HI R10, RZ, 0x1f, R16 ;  /* 0x0000001fff0a7819 */ /* 0x000fe20000011410 */
[----:B------:R-:W-:Y:S01]  /*f6210*/  IMAD.MOV.U32 R24, RZ, RZ, R25 ;  /* 0x000000ffff187224 */ /* 0x000fe200078e0019 */
[----:B0-----:R-:W-:Y:S01]  /*f6220*/  ULEA UR4, UR4, UR14, 0x18 ;  /* 0x0000000e04047291 */ /* 0x001fe2000f8ec03f */
[----:B------:R-:W-:-:S04]  /*f6230*/  ULDC UR33, c[0x0][0x228] ;  /* 0x00008a0000217ab9 */ /* 0x000fc80000000800 */
[----:B------:R-:W-:Y:S01]  /*f6240*/  @P1 LOP3.LUT R49, R49, 0x8, RZ, 0xfc, !PT ;  /* 0x0000000831311812 */ /* 0x000fe200078efcff */
[----:B------:R-:W-:Y:S02]  /*f6250*/  IMAD.MOV.U32 R25, RZ, RZ, R55 ;  /* 0x000000ffff197224 */ /* 0x000fe400078e0037 */
[----:B------:R-:W-:Y:S02]  /*f6260*/  IMAD.MOV.U32 R17, RZ, RZ, R18 ;  /* 0x000000ffff117224 */ /* 0x000fe400078e0012 */
[----:B------:R-:W-:Y:S01]  /*f6270*/  IMAD.MOV.U32 R15, RZ, RZ, R20 ;  /* 0x000000ffff0f7224 */ /* 0x000fe200078e0014 */
[----:B------:R-:W-:Y:S01]  /*f6280*/  SHF.R.S32.HI R12, RZ, 0x1f, R13 ;  /* 0x0000001fff0c7819 */ /* 0x000fe2000001140d */
[----:B------:R-:W-:Y:S01]  /*f6290*/  IMAD.MOV.U32 R55, RZ, RZ, R6 ;  /* 0x000000ffff377224 */ /* 0x000fe200078e0006 */
[----:B------:R-:W-:Y:S01]  /*f62a0*/  LOP3.LUT R49, R49, 0xfffffffb, RZ, 0xc0, !PT ;  /* 0xfffffffb31317812 */ /* 0x000fe200078ec0ff */
[----:B------:R-:W-:Y:S01]  /*f62b0*/  VIADD R6, R7, UR56 ;  /* 0x0000003807067c36 */ /* 0x000fe20008000000 */
[----:B------:R-:W-:Y:S01]  /*f62c0*/  ULDC UR14, c[0x0][0x228] ;  /* 0x00008a00000e7ab9 */ /* 0x000fe20000000800 */
[----:B------:R-:W-:Y:S01]  /*f62d0*/  IMAD.MOV.U32 R18, RZ, RZ, R19 ;  /* 0x000000ffff127224 */ /* 0x000fe200078e0013 */
[----:B------:R-:W-:Y:S01]  /*f62e0*/  ULDC UR56, c[0x0][0x228] ;  /* 0x00008a0000387ab9 */ /* 0x000fe20000000800 */
[----:B------:R-:W-:-:S02]  /*f62f0*/  IMAD.MOV.U32 R19, RZ, RZ, R50 ;  /* 0x000000ffff137224 */ /* 0x000fc400078e0032 */
[----:B------:R-:W-:Y:S02]  /*f6300*/  IMAD.MOV.U32 R50, RZ, RZ, R5 ;  /* 0x000000ffff327224 */ /* 0x000fe400078e0005 */
[----:B------:R-:W-:Y:S02]  /*f6310*/  IMAD.MOV.U32 R20, RZ, RZ, R22 ;  /* 0x000000ffff147224 */ /* 0x000fe400078e0016 */
[----:B------:R-:W-:Y:S02]  /*f6320*/  IMAD.MOV.U32 R22, RZ, RZ, R55 ;  /* 0x000000ffff167224 */ /* 0x000fe400078e0037 */
[----:B------:R-:W-:Y:S01]  /*f6330*/  IMAD.MOV.U32 R55, RZ, RZ, R4 ;  /* 0x000000ffff377224 */ /* 0x000fe200078e0004 */
[----:B------:R-:W-:Y:S02]  /*f6340*/  SHF.R.S32.HI R14, RZ, 0x1f, R18 ;  /* 0x0000001fff0e7819 */ /* 0x000fe40000011412 */
[----:B--2---:R-:W-:Y:S01]  /*f6350*/  ISETP.LT.AND P1, PT, R8, UR54, !P0 ;  /* 0x0000003608007c0c */ /* 0x004fe2000c721270 */
[----:B------:R-:W-:-:S02]  /*f6360*/  ULDC UR54, c[0x0][0x248] ;  /* 0x0000920000367ab9 */ /* 0x000fc40000000800 */
[----:B------:R-:W-:Y:S01]  /*f6370*/  VIADD R5, R6, UR54 ;  /* 0x0000003606057c36 */ /* 0x000fe20008000000 */
[----:B------:R-:W-:-:S03]  /*f6380*/  ULDC UR54, c[0x0][0x248] ;  /* 0x0000920000367ab9 */ /* 0x000fc60000000800 */
[----:B------:R-:W-:Y:S01]  /*f6390*/  VIADD R4, R5, UR54 ;  /* 0x0000003605047c36 */ /* 0x000fe20008000000 */
[----:B------:R-:W-:-:S05]  /*f63a0*/  ULDC UR54, c[0x0][0x228] ;  /* 0x00008a0000367ab9 */ /* 0x000fca0000000800 */
[----:B------:R-:W-:-:S05]  /*f63b0*/  @P1 LOP3.LUT R49, R49, 0x4, RZ, 0xfc, !PT ;  /* 0x0000000431311812 */ /* 0x000fca00078efcff */
[----:B------:R-:W-:Y:S04]  /*f63c0*/  STL.64 [R1+0x5a68], R48 ;  /* 0x005a683001007387 */ /* 0x000fe80000100a00 */
[----:B------:R0:W-:Y:S04]  /*f63d0*/  STL.64 [R1+0x5a70], R6 ;  /* 0x005a700601007387 */ /* 0x0001e80000100a00 */
[----:B------:R1:W-:Y:S01]  /*f63e0*/  STL.64 [R1+0x5a78], R4 ;  /* 0x005a780401007387 */ /* 0x0003e20000100a00 */
[C---:B0-----:R-:W-:Y:S02]  /*f63f0*/  IADD3 R6, P1, R9.reuse, R57, RZ ;  /* 0x0000003909067210 */ /* 0x041fe40007f3e0ff */
[----:B-1----:R-:W-:-:S03]  /*f6400*/  IADD3 R4, P2, R9, R46, RZ ;  /* 0x0000002e09047210 */ /* 0x002fc60007f5e0ff */
[----:B------:R-:W-:Y:S01]  /*f6410*/  IMAD.X R7, R11, 0x1, R61, P1 ;  /* 0x000000010b077824 */ /* 0x000fe200008e063d */
[----:B------:R-:W-:Y:S01]  /*f6420*/  IADD3 R48, P3, R9, R45, RZ ;  /* 0x0000002d09307210 */ /* 0x000fe20007f7e0ff */
[----:B------:R-:W-:-:S03]  /*f6430*/  IMAD.X R5, R11, 0x1, R34, P2 ;  /* 0x000000010b057824 */ /* 0x000fc600010e0622 */
[----:B------:R0:W-:Y:S01]  /*f6440*/  STL.64 [R1+0x2148], R6 ;  /* 0x0021480601007387 */ /* 0x0001e20000100a00 */
[----:B------:R-:W-:-:S03]  /*f6450*/  IMAD.X R49, R11, 0x1, R35, P3 ;  /* 0x000000010b317824 */ /* 0x000fc600018e0623 */
[----:B------:R1:W-:Y:S01]  /*f6460*/  STL.64 [R1+0x2140], R4 ;  /* 0x0021400401007387 */ /* 0x0003e20000100a00 */
[----:B0-----:R-:W-:Y:S02]  /*f6470*/  IADD3 R6, P1, R9, R43, RZ ;  /* 0x0000002b09067210 */ /* 0x001fe40007f3e0ff */
[----:B-1----:R-:W-:-:S03]  /*f6480*/  IADD3 R4, P2, R16, R57, RZ ;  /* 0x0000003910047210 */ /* 0x002fc60007f5e0ff */
[----:B------:R-:W-:Y:S01]  /*f6490*/  IMAD.X R7, R11, 0x1, R36, P1 ;  /* 0x000000010b077824 */ /* 0x000fe200008e0624 */
[----:B------:R0:W-:Y:S01]  /*f64a0*/  STL.64 [R1+0x2138], R48 ;  /* 0x0021383001007387 */ /* 0x0001e20000100a00 */
[----:B------:R-:W-:-:S03]  /*f64b0*/  IMAD.X R5, R10, 0x1, R61, P2 ;  /* 0x000000010a057824 */ /* 0x000fc600010e063d */
[----:B------:R1:W-:Y:S04]  /*f64c0*/  STL.64 [R1+0x2218], R6 ;  /* 0x0022180601007387 */ /* 0x0003e80000100a00 */
[----:B------:R2:W-:Y:S01]  /*f64d0*/  STL.64 [R1+0x21f8], R4 ;  /* 0x0021f80401007387 */ /* 0x0005e20000100a00 */
[C---:B0-----:R-:W-:Y:S02]  /*f64e0*/  IADD3 R48, P3, R16.reuse, R46, RZ ;  /* 0x0000002e10307210 */ /* 0x041fe40007f7e0ff */
[C---:B-1----:R-:W-:Y:S02]  /*f64f0*/  IADD3 R6, P1, R16.reuse, R45, RZ ;  /* 0x0000002d10067210 */ /* 0x042fe40007f3e0ff */
[----:B--2---:R-:W-:-:S03]  /*f6500*/  IADD3 R4, P2, R16, R43, RZ ;  /* 0x0000002b10047210 */ /* 0x004fc60007f5e0ff */
[C---:B------:R-:W-:Y:S02]  /*f6510*/  IMAD.X R7, R10.reuse, 0x1, R35, P1 ;  /* 0x000000010a077824 */ /* 0x040fe400008e0623 */
[C---:B------:R-:W-:Y:S02]  /*f6520*/  IMAD.X R49, R10.reuse, 0x1, R34, P3 ;  /* 0x000000010a317824 */ /* 0x040fe400018e0622 */
[----:B------:R-:W-:Y:S01]  /*f6530*/  IMAD.X R5, R10, 0x1, R36, P2 ;  /* 0x000000010a057824 */ /* 0x000fe200010e0624 */
[----:B------:R0:W-:Y:S04]  /*f6540*/  STL.64 [R1+0x21e8], R6 ;  /* 0x0021e80601007387 */ /* 0x0001e80000100a00 */
[----:B------:R-:W-:Y:S04]  /*f6550*/  STL.64 [R1+0x21f0], R48 ;  /* 0x0021f03001007387 */ /* 0x000fe80000100a00 */
[----:B------:R1:W-:Y:S01]  /*f6560*/  STL.64 [R1+0x21e0], R4 ;  /* 0x0021e00401007387 */ /* 0x0003e20000100a00 */
[----:B0-----:R-:W-:-:S02]  /*f6570*/  IADD3 R6, P1, R9, R44, RZ ;  /* 0x0000002c09067210 */ /* 0x001fc40007f3e0ff */
[----:B-1----:R-:W-:-:S03]  /*f6580*/  IADD3 R4, P3, R9, R42, RZ ;  /* 0x0000002a09047210 */ /* 0x002fc60007f7e0ff */
[C-C-:B------:R-:W-:Y:S02]  /*f6590*/  IMAD.X R7, R11.reuse, 0x1, R37.reuse, P1 ;  /* 0x000000010b077824 */ /* 0x140fe400008e0625 */
[----:B------:R-:W-:Y:S01]  /*f65a0*/  IMAD.X R5, R11, 0x1, R38, P3 ;  /* 0x000000010b057824 */ /* 0x000fe200018e0626 */
[----:B------:R-:W-:Y:S02]  /*f65b0*/  IADD3 R48, P2, R16, R44, RZ ;  /* 0x0000002c10307210 */ /* 0x000fe40007f5e0ff */
[----:B------:R0:W-:Y:S04]  /*f65c0*/  STL.64 [R1+0x2210], R6 ;  /* 0x0022100601007387 */ /* 0x0001e80000100a00 */
[----:B------:R1:W-:Y:S01]  /*f65d0*/  STL.64 [R1+0x2208], R4 ;  /* 0x0022080401007387 */ /* 0x0003e20000100a00 */
[----:B------:R-:W-:Y:S01]  /*f65e0*/  IMAD.X R49, R10, 0x1, R37, P2 ;  /* 0x000000010a317824 */ /* 0x000fe200010e0625 */
[----:B0-----:R-:W-:-:S02]  /*f65f0*/  IADD3 R6, P1, R13, R57, RZ ;  /* 0x000000390d067210 */ /* 0x001fc40007f3e0ff */
[----:B-1----:R-:W-:-:S03]  /*f6600*/  IADD3 R4, P3, R13, R46, RZ ;  /* 0x0000002e0d047210 */ /* 0x002fc60007f7e0ff */
[C---:B------:R-:W-:Y:S01]  /*f6610*/  IMAD.X R7, R12.reuse, 0x1, R61, P1 ;  /* 0x000000010c077824 */ /* 0x040fe200008e063d */
[----:B------:R0:W-:Y:S01]  /*f6620*/  STL.64 [R1+0x21d8], R48 ;  /* 0x0021d83001007387 */ /* 0x0001e20000100a00 */
[----:B------:R-:W-:-:S03]  /*f6630*/  IMAD.X R5, R12, 0x1, R34, P3 ;  /* 0x000000010c057824 */ /* 0x000fc600018e0622 */
[----:B------:R1:W-:Y:S04]  /*f6640*/  STL.64 [R1+0x21c0], R6 ;  /* 0x0021c00601007387 */ /* 0x0003e80000100a00 */
[----:B------:R2:W-:Y:S01]  /*f6650*/  STL.64 [R1+0x21b8], R4 ;  /* 0x0021b80401007387 */ /* 0x0005e20000100a00 */
[C---:B0-----:R-:W-:Y:S02]  /*f6660*/  IADD3 R48, P2, R13.reuse, R45, RZ ;  /* 0x0000002d0d307210 */ /* 0x041fe40007f5e0ff */
[----:B-1----:R-:W-:-:S03]  /*f6670*/  IADD3 R6, P1, R13, R43, RZ ;  /* 0x0000002b0d067210 */ /* 0x002fc60007f3e0ff */
[----:B------:R-:W-:Y:S01]  /*f6680*/  IMAD.X R49, R12, 0x1, R35, P2 ;  /* 0x000000010c317824 */ /* 0x000fe200010e0623 */
[----:B--2---:R-:W-:Y:S01]  /*f6690*/  IADD3 R4, P3, R16, R42, RZ ;  /* 0x0000002a10047210 */ /* 0x004fe20007f7e0ff */
[----:B------:R-:W-:-:S03]  /*f66a0*/  IMAD.X R7, R12, 0x1, R36, P1 ;  /* 0x000000010c077824 */ /* 0x000fc600008e0624 */
[----:B------:R0:W-:Y:S01]  /*f66b0*/  STL.64 [R1+0x21b0], R48 ;  /* 0x0021b03001007387 */ /* 0x0001e20000100a00 */
[----:B------:R-:W-:-:S03]  /*f66c0*/  IMAD.X R5, R10, 0x1, R38, P3 ;  /* 0x000000010a057824 */ /* 0x000fc600018e0626 */
[----:B------:R1:W-:Y:S04]  /*f66d0*/  STL.64 [R1+0x21a8], R6 ;  /* 0x0021a80601007387 */ /* 0x0003e80000100a00 */
[----:B------:R2:W-:Y:S01]  /*f66e0*/  STL.64 [R1+0x21d0], R4 ;  /* 0x0021d00401007387 */ /* 0x0005e20000100a00 */
[----:B0-----:R-:W-:Y:S02]  /*f66f0*/  IADD3 R48, P2, R13, R44, RZ ;  /* 0x0000002c0d307210 */ /* 0x001fe40007f5e0ff */
[-C--:B-1----:R-:W-:Y:S02]  /*f6700*/  IADD3 R6, P1, R16, R41.reuse, RZ ;  /* 0x0000002910067210 */ /* 0x082fe40007f3e0ff */
[----:B--2---:R-:W-:Y:S01]  /*f6710*/  IADD3 R4, P3, R9, R41, RZ ;  /* 0x0000002909047210 */ /* 0x004fe20007f7e0ff */
[----:B------:R-:W-:-:S04]  /*f6720*/  IMAD.X R49, R12, 0x1, R37, P2 ;  /* 0x000000010c317824 */ /* 0x000fc800010e0625 */
[--C-:B------:R-:W-:Y:S01]  /*f6730*/  IMAD.X R5, R11, 0x1, R39.reuse, P3 ;  /* 0x000000010b057824 */ /* 0x100fe200018e0627 */
[----:B------:R-:W-:Y:S01]  /*f6740*/  STL.64 [R1+0x21a0], R48 ;  /* 0x0021a03001007387 */ /* 0x000fe20000100a00 */
[----:B------:R-:W-:-:S03]  /*f6750*/  IMAD.X R7, R10, 0x1, R39, P1 ;  /* 0x000000010a077824 */ /* 0x000fc600008e0627 */
        /* <DEDUP_REMOVED lines=10> */
[C---:B0-----:R-:W-:Y:S02]  /*f6800*/  IADD3 R4, P3, R18.reuse, R46, RZ ;  /* 0x0000002e12047210 */ /* 0x041fe40007f7e0ff */
[----:B-1----:R-:W-:-:S03]  /*f6810*/  IADD3 R6, P1, R18, R45, RZ ;  /* 0x0000002d12067210 */ /* 0x002fc60007f3e0ff */
[C---:B------:R-:W-:Y:S01]  /*f6820*/  IMAD.X R5, R14.reuse, 0x1, R34, P3 ;  /* 0x000000010e057824 */ /* 0x040fe200018e0622 */
[----:B------:R-:W-:Y:S01]  /*f6830*/  IADD3 R8, P3, R9, R47, RZ ;  /* 0x0000002f09087210 */ /* 0x000fe20007f7e0ff */
[----:B------:R0:W-:Y:S01]  /*f6840*/  STL.64 [R1+0x2188], R48 ;  /* 0x0021883001007387 */ /* 0x0001e20000100a00 */
[----:B------:R-:W-:-:S03]  /*f6850*/  IMAD.X R7, R14, 0x1, R35, P1 ;  /* 0x000000010e077824 */ /* 0x000fc600008e0623 */
[----:B------:R-:W-:Y:S01]  /*f6860*/  IMAD.X R9, R11, 0x1, R40, P3 ;  /* 0x000000010b097824 */ /* 0x000fe200018e0628 */
[----:B------:R1:W-:Y:S01]  /*f6870*/  STL.64 [R1+0x2180], R4 ;  /* 0x0021800401007387 */ /* 0x0003e20000100a00 */
[----:B0-----:R-:W-:-:S03]  /*f6880*/  IADD3 R48, P2, R18, R43, RZ ;  /* 0x0000002b12307210 */ /* 0x001fc60007f5e0ff */
[----:B-1----:R-:W2:Y:S02]  /*f6890*/  LDL.LU.64 R4, [R1+0x5a78] ;  /* 0x005a780001047983 */ /* 0x002ea40000300a00 */
[----:B------:R-:W-:Y:S02]  /*f68a0*/  IMAD.X R49, R14, 0x1, R36, P2 ;  /* 0x000000010e317824 */ /* 0x000fe400010e0624 */
[----:B------:R0:W-:Y:S04]  /*f68b0*/  STL.64 [R1+0x2178], R6 ;  /* 0x0021780601007387 */ /* 0x0001e80000100a00 */
[----:B------:R1:W-:Y:S01]  /*f68c0*/  STL.64 [R1+0x2160], R8 ;  /* 0x0021600801007387 */ /* 0x0003e20000100a00 */
[----:B0-----:R-:W-:Y:S02]  /*f68d0*/  IADD3 R6, P1, R18, R44, RZ ;  /* 0x0000002c12067210 */ /* 0x001fe40007f3e0ff */
[----:B-1----:R-:W-:-:S03]  /*f68e0*/  IADD3 R8, P3, R16, R47, RZ ;  /* 0x0000002f10087210 */ /* 0x002fc60007f7e0ff */
[----:B------:R-:W-:Y:S01]  /*f68f0*/  IMAD.X R7, R14, 0x1, R37, P1 ;  /* 0x000000010e077824 */ /* 0x000fe200008e0625 */
[----:B------:R0:W-:Y:S01]  /*f6900*/  STL.64 [R1+0x2170], R48 ;  /* 0x0021703001007387 */ /* 0x0001e20000100a00 */
[----:B------:R-:W-:Y:S01]  /*f6910*/  IMAD.X R9, R10, 0x1, R40, P3 ;  /* 0x000000010a097824 */ /* 0x000fe200018e0628 */
[C---:B------:R-:W-:Y:S02]  /*f6920*/  IADD3 R10, P3, R18.reuse, R41, RZ ;  /* 0x00000029120a7210 */ /* 0x040fe40007f7e0ff */
[----:B------:R1:W-:Y:S01]  /*f6930*/  STL.64 [R1+0x2158], R6 ;  /* 0x0021580601007387 */ /* 0x0003e20000100a00 */
[----:B------:R-:W-:Y:S02]  /*f6940*/  SHF.R.S32.HI R16, RZ, 0x1f, R15 ;  /* 0x0000001fff107819 */ /* 0x000fe4000001140f */
[----:B0-----:R-:W-:Y:S01]  /*f6950*/  IADD3 R48, P2, R18, R42, RZ ;  /* 0x0000002a12307210 */ /* 0x001fe20007f5e0ff */
[C---:B------:R-:W-:Y:S01]  /*f6960*/  IMAD.X R11, R14.reuse, 0x1, R39, P3 ;  /* 0x000000010e0b7824 */ /* 0x040fe200018e0627 */
[----:B-1----:R-:W3:Y:S03]  /*f6970*/  LDL.LU.64 R6, [R1+0x5a70] ;  /* 0x005a700001067983 */ /* 0x002ee60000300a00 */
[----:B------:R-:W-:Y:S01]  /*f6980*/  IMAD.X R49, R14, 0x1, R38, P2 ;  /* 0x000000010e317824 */ /* 0x000fe200010e0626 */
[----:B------:R0:W-:Y:S04]  /*f6990*/  STL.64 [R1+0x2128], R8 ;  /* 0x0021280801007387 */ /* 0x0001e80000100a00 */
[----:B------:R1:W-:Y:S01]  /*f69a0*/  STL.64 [R1+0x2120], R48 ;  /* 0x0021203001007387 */ /* 0x0003e20000100a00 */
[----:B0-----:R-:W-:-:S03]  /*f69b0*/  IADD3 R8, P1, R15, R57, RZ ;  /* 0x000000390f087210 */ /* 0x001fc60007f3e0ff */
[----:B------:R0:W-:Y:S01]  /*f69c0*/  STL.64 [R1+0x2108], R10 ;  /* 0x0021080a01007387 */ /* 0x0001e20000100a00 */
[----:B-1----:R-:W-:Y:S01]  /*f69d0*/  IADD3 R48, P2, R15, R46, RZ ;  /* 0x0000002e0f307210 */ /* 0x002fe20007f5e0ff */
[----:B------:R-:W-:-:S04]  /*f69e0*/  IMAD.X R9, R16, 0x1, R61, P1 ;  /* 0x0000000110097824 */ /* 0x000fc800008e063d */
[----:B------:R-:W-:Y:S01]  /*f69f0*/  IMAD.X R49, R16, 0x1, R34, P2 ;  /* 0x0000000110317824 */ /* 0x000fe200010e0622 */
[----:B------:R1:W-:Y:S01]  /*f6a00*/  STL.64 [R1+0x2100], R8 ;  /* 0x0021000801007387 */ /* 0x0003e20000100a00 */
[----:B0-----:R-:W-:-:S03]  /*f6a10*/  IADD3 R10, P3, R15, R45, RZ ;  /* 0x0000002d0f0a7210 */ /* 0x001fc60007f7e0ff */
[----:B------:R0:W-:Y:S02]  /*f6a20*/  STL.64 [R1+0x20f8], R48 ;  /* 0x0020f83001007387 */ /* 0x0001e40000100a00 */
[----:B------:R-:W-:Y:S01]  /*f6a30*/  IMAD.X R11, R16, 0x1, R35, P3 ;  /* 0x00000001100b7824 */ /* 0x000fe200018e0623 */
[----:B-1----:R-:W-:-:S04]  /*f6a40*/  IADD3 R8, P1, R15, R43, RZ ;  /* 0x0000002b0f087210 */ /* 0x002fc80007f3e0ff */
[----:B------:R1:W-:Y:S01]  /*f6a50*/  STL.64 [R1+0x20f0], R10 ;  /* 0x0020f00a01007387 */ /* 0x0003e20000100a00 */
[----:B0-----:R-:W-:Y:S01]  /*f6a60*/  IADD3 R48, P2, R15, R44, RZ ;  /* 0x0000002c0f307210 */ /* 0x001fe20007f5e0ff */
[----:B------:R-:W-:-:S04]  /*f6a70*/  IMAD.X R9, R16, 0x1, R36, P1 ;  /* 0x0000000110097824 */ /* 0x000fc800008e0624 */
[----:B------:R-:W-:Y:S01]  /*f6a80*/  IMAD.X R49, R16, 0x1, R37, P2 ;  /* 0x0000000110317824 */ /* 0x000fe200010e0625 */
[----:B------:R0:W-:Y:S01]  /*f6a90*/  STL.64 [R1+0x20e8], R8 ;  /* 0x0020e80801007387 */ /* 0x0001e20000100a00 */
[----:B-1----:R-:W-:-:S03]  /*f6aa0*/  IADD3 R10, P3, R13, R47, RZ ;  /* 0x0000002f0d0a7210 */ /* 0x002fc60007f7e0ff */
[----:B------:R1:W-:Y:S02]  /*f6ab0*/  STL.64 [R1+0x20e0], R48 ;  /* 0x0020e03001007387 */ /* 0x0003e40000100a00 */
[----:B------:R-:W-:Y:S01]  /*f6ac0*/  IMAD.X R11, R12, 0x1, R40, P3 ;  /* 0x000000010c0b7824 */ /* 0x000fe200018e0628 */
[----:B------:R-:W-:Y:S02]  /*f6ad0*/  IADD3 R12, P2, R18, R47, RZ ;  /* 0x0000002f120c7210 */ /* 0x000fe40007f5e0ff */
[----:B0-----:R-:W-:-:S03]  /*f6ae0*/  IADD3 R8, P1, R15, R42, RZ ;  /* 0x0000002a0f087210 */ /* 0x001fc60007f3e0ff */
[----:B------:R-:W-:Y:S01]  /*f6af0*/  IMAD.X R13, R14, 0x1, R40, P2 ;  /* 0x000000010e0d7824 */ /* 0x000fe200010e0628 */
[----:B-1----:R-:W4:Y:S01]  /*f6b00*/  LDL.LU.64 R48, [R1+0x5a68] ;  /* 0x005a680001307983 */ /* 0x002f220000300a00 */
[----:B------:R-:W-:-:S03]  /*f6b10*/  IMAD.X R9, R16, 0x1, R38, P1 ;  /* 0x0000000110097824 */ /* 0x000fc600008e0626 */
[----:B------:R0:W-:Y:S04]  /*f6b20*/  STL.64 [R1+0x20d0], R10 ;  /* 0x0020d00a01007387 */ /* 0x0001e80000100a00 */
[----:B------:R1:W-:Y:S01]  /*f6b30*/  STL.64 [R1+0x20c8], R8 ;  /* 0x0020c80801007387 */ /* 0x0003e20000100a00 */
[----:B------:R-:W-:Y:S02]  /*f6b40*/  SHF.R.S32.HI R18, RZ, 0x1f, R17 ;  /* 0x0000001fff127819 */ /* 0x000fe40000011411 */
[----:B0-----:R-:W-:Y:S01]  /*f6b50*/  IADD3 R10, P3, R15, R41, RZ ;  /* 0x000000290f0a7210 */ /* 0x001fe20007f7e0ff */
[----:B-1----:R-:W2:Y:S04]  /*f6b60*/  LDL.LU.64 R8, [R1+0x5a60] ;  /* 0x005a600001087983 */ /* 0x002ea80000300a00 */
[----:B------:R-:W-:Y:S01]  /*f6b70*/  IMAD.X R11, R16, 0x1, R39, P3 ;  /* 0x00000001100b7824 */ /* 0x000fe200018e0627 */
[----:B------:R-:W-:Y:S01]  /*f6b80*/  IADD3 R14, P2, R17, R57, RZ ;  /* 0x00000039110e7210 */ /* 0x000fe20007f5e0ff */
[----:B------:R0:W-:Y:S04]  /*f6b90*/  STL.64 [R1+0x20a8], R12 ;  /* 0x0020a80c01007387 */ /* 0x0001e80000100a00 */
[----:B------:R1:W-:Y:S01]  /*f6ba0*/  STL.64 [R1+0x20a0], R10 ;  /* 0x0020a00a01007387 */ /* 0x0003e20000100a00 */
[----:B0-----:R-:W-:Y:S01]  /*f6bb0*/  IADD3 R12, P1, R15, R47, RZ ;  /* 0x0000002f0f0c7210 */ /* 0x001fe20007f3e0ff */
[----:B------:R-:W-:Y:S01]  /*f6bc0*/  IMAD.X R15, R18, 0x1, R61, P2 ;  /* 0x00000001120f7824 */ /* 0x000fe200010e063d */
[----:B-1----:R-:W-:-:S03]  /*f6bd0*/  IADD3 R10, P3, R17, R46, RZ ;  /* 0x0000002e110a7210 */ /* 0x002fc60007f7e0ff */
[----:B------:R-:W-:Y:S02]  /*f6be0*/  IMAD.X R13, R16, 0x1, R40, P1 ;  /* 0x00000001100d7824 */ /* 0x000fe400008e0628 */
[----:B------:R-:W-:-:S03]  /*f6bf0*/  IMAD.X R11, R18, 0x1, R34, P3 ;  /* 0x00000001120b7824 */ /* 0x000fc600018e0622 */
[----:B------:R0:W-:Y:S04]  /*f6c00*/  STL.64 [R1+0x2088], R12 ;  /* 0x0020880c01007387 */ /* 0x0001e80000100a00 */
[----:B------:R1:W-:Y:S01]  /*f6c10*/  STL.64 [R1+0x2080], R14 ;  /* 0x0020800e01007387 */ /* 0x0003e20000100a00 */
[C---:B0-----:R-:W-:Y:S02]  /*f6c20*/  IADD3 R12, P1, R17.reuse, R45, RZ ;  /* 0x0000002d110c7210 */ /* 0x041fe40007f3e0ff */
[----:B-1----:R-:W-:Y:S01]  /*f6c30*/  IADD3 R14, P2, R17, R43, RZ ;  /* 0x0000002b110e7210 */ /* 0x002fe20007f5e0ff */
[----:B------:R0:W-:Y:S02]  /*f6c40*/  STL.64 [R1+0x2078], R10 ;  /* 0x0020780a01007387 */ /* 0x0001e40000100a00 */
[----:B------:R-:W-:-:S02]  /*f6c50*/  IMAD.X R13, R18, 0x1, R35, P1 ;  /* 0x00000001120d7824 */ /* 0x000fc400008e0623 */
[----:B------:R-:W-:-:S03]  /*f6c60*/  IMAD.X R15, R18, 0x1, R36, P2 ;  /* 0x00000001120f7824 */ /* 0x000fc600010e0624 */
[----:B------:R1:W-:Y:S01]  /*f6c70*/  STL.64 [R1+0x2060], R12 ;  /* 0x0020600c01007387 */ /* 0x0003e20000100a00 */
[----:B0-----:R-:W-:-:S03]  /*f6c80*/  IADD3 R10, P3, R17, R44, RZ ;  /* 0x0000002c110a7210 */ /* 0x001fc60007f7e0ff */
[----:B------:R0:W-:Y:S02]  /*f6c90*/  STL.64 [R1+0x2058], R14 ;  /* 0x0020580e01007387 */ /* 0x0001e40000100a00 */
[----:B------:R-:W-:Y:S01]  /*f6ca0*/  IMAD.X R11, R18, 0x1, R37, P3 ;  /* 0x00000001120b7824 */ /* 0x000fe200018e0625 */
[C---:B-1----:R-:W-:Y:S02]  /*f6cb0*/  IADD3 R12, P1, R17.reuse, R42, RZ ;  /* 0x0000002a110c7210 */ /* 0x042fe40007f3e0ff */
[C---:B------:R-:W-:Y:S02]  /*f6cc0*/  IADD3 R16, P3, R17.reuse, R47, RZ ;  /* 0x0000002f11107210 */ /* 0x040fe40007f7e0ff */
[----:B0-----:R-:W-:Y:S01]  /*f6cd0*/  IADD3 R14, P2, R17, R41, RZ ;  /* 0x00000029110e7210 */ /* 0x001fe20007f5e0ff */
[----:B------:R-:W-:Y:S01]  /*f6ce0*/  IMAD.MOV.U32 R17, RZ, RZ, R18 ;  /* 0x000000ffff117224 */ /* 0x000fe200078e0012 */
[----:B------:R0:W-:Y:S03]  /*f6cf0*/  STL.64 [R1+0x2050], R10 ;  /* 0x0020500a01007387 */ /* 0x0001e60000100a00 */
[C---:B------:R-:W-:Y:S01]  /*f6d00*/  IMAD.X R13, R17.reuse, 0x1, R38, P1 ;  /* 0x00000001110d7824 */ /* 0x040fe200008e0626 */
[----:B------:R-:W-:Y:S01]  /*f6d10*/  SHF.R.S32.HI R18, RZ, 0x1f, R20 ;  /* 0x0000001fff127819 */ /* 0x000fe20000011414 */
[----:B------:R-:W-:-:S02]  /*f6d20*/  IMAD.X R15, R17, 0x1, R39, P2 ;  /* 0x00000001110f7824 */ /* 0x000fc400010e0627 */
[----:B------:R-:W-:Y:S01]  /*f6d30*/  IMAD.X R17, R17, 0x1, R40, P3 ;  /* 0x0000000111117824 */ /* 0x000fe200018e0628 */
[----:B0-----:R-:W3:Y:S04]  /*f6d40*/  LDL.LU.64 R10, [R1+0x5a58] ;  /* 0x005a5800010a7983 */ /* 0x001ee80000300a00 */
[----:B------:R0:W-:Y:S04]  /*f6d50*/  STL.64 [R1+0x2048], R12 ;  /* 0x0020480c01007387 */ /* 0x0001e80000100a00 */
[----:B------:R1:W-:Y:S01]  /*f6d60*/  STL.64 [R1+0x2040], R14 ;  /* 0x0020400e01007387 */ /* 0x0003e20000100a00 */
[----:B0-----:R-:W-:-:S03]  /*f6d70*/  IADD3 R12, P1, R20, R57, RZ ;  /* 0x00000039140c7210 */ /* 0x001fc60007f3e0ff */
[----:B------:R0:W-:Y:S01]  /*f6d80*/  STL.64 [R1+0x2030], R16 ;  /* 0x0020301001007387 */ /* 0x0001e20000100a00 */
[----:B-1----:R-:W-:Y:S01]  /*f6d90*/  IADD3 R14, P2, R20, R46, RZ ;  /* 0x0000002e140e7210 */ /* 0x002fe20007f5e0ff */
[----:B------:R-:W-:-:S04]  /*f6da0*/  IMAD.X R13, R18, 0x1, R61, P1 ;  /* 0x00000001120d7824 */ /* 0x000fc800008e063d */
[----:B------:R-:W-:Y:S01]  /*f6db0*/  IMAD.X R15, R18, 0x1, R34, P2 ;  /* 0x00000001120f7824 */ /* 0x000fe200010e0622 */
[----:B0-----:R-:W-:Y:S01]  /*f6dc0*/  IADD3 R16, P3, R20, R45, RZ ;  /* 0x0000002d14107210 */ /* 0x001fe20007f7e0ff */
[----:B------:R0:W-:Y:S04]  /*f6dd0*/  STL.64 [R1+0x2028], R12 ;  /* 0x0020280c01007387 */ /* 0x0001e80000100a00 */
[----:B------:R-:W-:Y:S01]  /*f6de0*/  IMAD.X R17, R18, 0x1, R35, P3 ;  /* 0x0000000112117824 */ /* 0x000fe200018e0623 */
[----:B------:R1:W-:Y:S01]  /*f6df0*/  STL.64 [R1+0x2020], R14 ;  /* 0x0020200e01007387 */ /* 0x0003e20000100a00 */
[----:B0-----:R-:W-:-:S03]  /*f6e00*/  IADD3 R12, P1, R20, R43, RZ ;  /* 0x0000002b140c7210 */ /* 0x001fc60007f3e0ff */
[----:B------:R0:W-:Y:S01]  /*f6e10*/  STL.64 [R1+0x2008], R16 ;  /* 0x0020081001007387 */ /* 0x0001e20000100a00 */
[----:B-1----:R-:W-:Y:S01]  /*f6e20*/  IADD3 R14, P2, R20, R44, RZ ;  /* 0x0000002c140e7210 */ /* 0x002fe20007f5e0ff */
[----:B------:R-:W-:Y:S01]  /*f6e30*/  IMAD.X R13, R18, 0x1, R36, P1 ;  /* 0x00000001120d7824 */ /* 0x000fe200008e0624 */
[----:B0-----:R-:W-:-:S04]  /*f6e40*/  IADD3 R16, P3, R20, R42, RZ ;  /* 0x0000002a14107210 */ /* 0x001fc80007f7e0ff */
[----:B------:R0:W-:Y:S01]  /*f6e50*/  STL.64 [R1+0x2000], R12 ;  /* 0x0020000c01007387 */ /* 0x0001e20000100a00 */
[C---:B------:R-:W-:Y:S02]  /*f6e60*/  IMAD.X R15, R18.reuse, 0x1, R37, P2 ;  /* 0x00000001120f7824 */ /* 0x040fe400010e0625 */
[----:B------:R-:W-:-:S03]  /*f6e70*/  IMAD.X R17, R18, 0x1, R38, P3 ;  /* 0x0000000112117824 */ /* 0x000fc600018e0626 */
[----:B------:R1:W-:Y:S01]  /*f6e80*/  STL.64 [R1+0x1ff8], R14 ;  /* 0x001ff80e01007387 */ /* 0x0003e20000100a00 */
[----:B0-----:R-:W-:-:S03]  /*f6e90*/  IADD3 R12, P1, R20, R41, RZ ;  /* 0x00000029140c7210 */ /* 0x001fc60007f3e0ff */
[----:B------:R0:W-:Y:S02]  /*f6ea0*/  STL.64 [R1+0x1ff0], R16 ;  /* 0x001ff01001007387 */ /* 0x0001e40000100a00 */
[----:B------:R-:W-:Y:S01]  /*f6eb0*/  IMAD.X R13, R18, 0x1, R39, P1 ;  /* 0x00000001120d7824 */ /* 0x000fe200008e0627 */
[----:B-1----:R-:W-:Y:S02]  /*f6ec0*/  IADD3 R14, P2, R20, R47, RZ ;  /* 0x0000002f140e7210 */ /* 0x002fe40007f5e0ff */
[----:B------:R-:W-:Y:S02]  /*f6ed0*/  SHF.R.S32.HI R20, RZ, 0x1f, R19 ;  /* 0x0000001fff147819 */ /* 0x000fe40000011413 */
[----:B0-----:R-:W-:Y:S01]  /*f6ee0*/  IADD3 R16, P3, R19, R57, RZ ;  /* 0x0000003913107210 */ /* 0x001fe20007f7e0ff */
[----:B------:R0:W-:Y:S01]  /*f6ef0*/  STL.64 [R1+0x1fe8], R12 ;  /* 0x001fe80c01007387 */ /* 0x0001e20000100a00 */
[----:B------:R-:W-:-:S03]  /*f6f00*/  IMAD.X R15, R18, 0x1, R40, P2 ;  /* 0x00000001120f7824 */ /* 0x000fc600010e0628 */
[----:B------:R-:W-:Y:S02]  /*f6f10*/  IMAD.X R17, R20, 0x1, R61, P3 ;  /* 0x0000000114117824 */ /* 0x000fe400018e063d */
[----:B------:R1:W-:Y:S01]  /*f6f20*/  STL.64 [R1+0x1fe0], R14 ;  /* 0x001fe00e01007387 */ /* 0x0003e20000100a00 */
[----:B0-----:R-:W-:-:S03]  /*f6f30*/  IADD3 R12, P1, R19, R46, RZ ;  /* 0x0000002e130c7210 */ /* 0x001fc60007f3e0ff */
[----:B------:R0:W-:Y:S02]  /*f6f40*/  STL.64 [R1+0x1fd8], R16 ;  /* 0x001fd81001007387 */ /* 0x0001e40000100a00 */
[C---:B------:R-:W-:Y:S01]  /*f6f50*/  IMAD.X R13, R20.reuse, 0x1, R34, P1 ;  /* 0x00000001140d7824 */ /* 0x040fe200008e0622 */
[C---:B-1----:R-:W-:Y:S02]  /*f6f60*/  IADD3 R14, P2, R19.reuse, R45, RZ ;  /* 0x0000002d130e7210 */ /* 0x042fe40007f5e0ff */
[----:B0-----:R-:W-:Y:S02]  /*f6f70*/  IADD3 R16, P3, R19, R43, RZ ;  /* 0x0000002b13107210 */ /* 0x001fe40007f7e0ff */
[----:B------:R0:W-:Y:S01]  /*f6f80*/  STL.64 [R1+0x1fd0], R12 ;  /* 0x001fd00c01007387 */ /* 0x0001e20000100a00 */
[C---:B------:R-:W-:Y:S02]  /*f6f90*/  IMAD.X R15, R20.reuse, 0x1, R35, P2 ;  /* 0x00000001140f7824 */ /* 0x040fe400010e0623 */
        /* <DEDUP_REMOVED lines=14> */
[----:B0-----:R-:W4:Y:S04]  /*f7080*/  LDL.LU.64 R12, [R1+0x5a50] ;  /* 0x005a5000010c7983 */ /* 0x001f280000300a00 */
        /* <DEDUP_REMOVED lines=51> */
[----:B0-----:R-:W2:Y:S04]  /*f73c0*/  LDL.LU.64 R14, [R1+0x5a48] ;  /* 0x005a4800010e7983 */ /* 0x001ea80000300a00 */
        /* <DEDUP_REMOVED lines=162> */
[C---:B------:R-:W-:Y:S01]  /*f7df0*/  IMAD.X R25, R28.reuse, 0x1, R34, P1 ;  /* 0x000000011c197824 */ /* 0x040fe200008e0622 */
[C---:B0-----:R-:W-:Y:S01]  /*f7e00*/  IADD3 R26, P2, R31.reuse, R45, RZ ;  /* 0x0000002d1f1a7210 */ /* 0x041fe20007f5e0ff */
[----:B------:R0:W-:Y:S04]  /*f7e10*/  STL.64 [R1+0x1cb0], R22 ;  /* 0x001cb01601007387 */ /* 0x0001e80000100a00 */
[----:B------:R-:W-:Y:S01]  /*f7e20*/  IMAD.X R27, R28, 0x1, R35, P2 ;  /* 0x000000011c1b7824 */ /* 0x000fe200010e0623 */
[----:B------:R1:W-:Y:S01]  /*f7e30*/  STL.64 [R1+0x1ca8], R24 ;  /* 0x001ca81801007387 */ /* 0x0003e20000100a00 */
[----:B0-----:R-:W-:-:S03]  /*f7e40*/  IADD3 R22, P3, R31, R43, RZ ;  /* 0x0000002b1f167210 */ /* 0x001fc60007f7e0ff */
[----:B------:R0:W-:Y:S01]  /*f7e50*/  STL.64 [R1+0x1c98], R26 ;  /* 0x001c981a01007387 */ /* 0x0001e20000100a00 */
[C---:B-1----:R-:W-:Y:S01]  /*f7e60*/  IADD3 R24, P1, R31.reuse, R44, RZ ;  /* 0x0000002c1f187210 */ /* 0x042fe20007f3e0ff */
        /* <DEDUP_REMOVED lines=8> */
[C---:B------:R-:W-:Y:S01]  /*f7ef0*/  IMAD.X R23, R28.reuse, 0x1, R39, P3 ;  /* 0x000000011c177824 */ /* 0x040fe200018e0627 */
        /* <DEDUP_REMOVED lines=9> */
[----:B------:R-:W-:Y:S01]  /*f7f90*/  IMAD.X R23, R31, 0x1, R34, P3 ;  /* 0x000000011f177824 */ /* 0x000fe200018e0622 */
        /* <DEDUP_REMOVED lines=58> */
[----:B------:R-:W-:Y:S01]  /*f8340*/  IMAD.MOV.U32 R31, RZ, RZ, R32 ;  /* 0x000000ffff1f7224 */ /* 0x000fe200078e0020 */
[C---:B0-----:R-:W-:Y:S02]  /*f8350*/  IADD3 R24, P1, R33.reuse, R44, RZ ;  /* 0x0000002c21187210 */ /* 0x041fe40007f3e0ff */
[----:B------:R0:W-:Y:S03]  /*f8360*/  STL.64 [R1+0x1b90], R28 ;  /* 0x001b901c01007387 */ /* 0x0001e60000100a00 */
[----:B------:R-:W-:Y:S01]  /*f8370*/  IMAD.X R25, R30, 0x1, R37, P1 ;  /* 0x000000011e197824 */ /* 0x000fe200008e0625 */
[C---:B-1----:R-:W-:Y:S02]  /*f8380*/  IADD3 R26, P2, R33.reuse, R42, RZ ;  /* 0x0000002a211a7210 */ /* 0x042fe40007f5e0ff */
[----:B------:R-:W-:-:S02]  /*f8390*/  IADD3 R32, P1, R33, R47, RZ ;  /* 0x0000002f21207210 */ /* 0x000fc40007f3e0ff */
[----:B0-----:R-:W-:Y:S01]  /*f83a0*/  IADD3 R28, P3, R33, R41, RZ ;  /* 0x00000029211c7210 */ /* 0x001fe20007f7e0ff */
[----:B------:R-:W-:Y:S01]  /*f83b0*/  IMAD.MOV.U32 R33, RZ, RZ, R30 ;  /* 0x000000ffff217224 */ /* 0x000fe200078e001e */
[----:B------:R0:W-:Y:S03]  /*f83c0*/  STL.64 [R1+0x1b88], R24 ;  /* 0x001b881801007387 */ /* 0x0001e60000100a00 */
[C---:B------:R-:W-:Y:S01]  /*f83d0*/  IMAD.X R27, R33.reuse, 0x1, R38, P2 ;  /* 0x00000001211b7824 */ /* 0x040fe200010e0626 */
[----:B------:R-:W-:Y:S01]  /*f83e0*/  SHF.R.S32.HI R30, RZ, 0x1f, R55 ;  /* 0x0000001fff1e7819 */ /* 0x000fe20000011437 */
[C---:B------:R-:W-:Y:S02]  /*f83f0*/  IMAD.X R29, R33.reuse, 0x1, R39, P3 ;  /* 0x00000001211d7824 */ /* 0x040fe400018e0627 */
        /* <DEDUP_REMOVED lines=49> */
[----:B------:R-:W-:-:S02]  /*f8710*/  IMAD.X R29, R31, 0x1, R38, P3 ;  /* 0x000000011f1d7824 */ /* 0x000fc400018e0626 */
[C---:B------:R-:W-:Y:S02]  /*f8720*/  IMAD.X R33, R31.reuse, 0x1, R39, P1 ;  /* 0x000000011f217824 */ /* 0x040fe400008e0627 */
[----:B------:R-:W-:Y:S01]  /*f8730*/  IMAD.X R31, R31, 0x1, R40, P2 ;  /* 0x000000011f1f7824 */ /* 0x000fe200010e0628 */
[----:B------:R-:W-:Y:S01]  /*f8740*/  SHF.R.S32.HI R55, RZ, 0x1f, R54 ;  /* 0x0000001fff377819 */ /* 0x000fe20000011436 */
[----:B0-----:R-:W2:Y:S04]  /*f8750*/  LDL.LU.64 R26, [R1+0x5a18] ;  /* 0x005a1800011a7983 */ /* 0x001ea80000300a00 */
[----:B------:R0:W-:Y:S04]  /*f8760*/  STL.64 [R1+0x1ad0], R28 ;  /* 0x001ad01c01007387 */ /* 0x0001e80000100a00 */
[----:B------:R1:W-:Y:S04]  /*f8770*/  STL.64 [R1+0x1ac8], R32 ;  /* 0x001ac82001007387 */ /* 0x0003e80000100a00 */
[----:B------:R3:W-:Y:S01]  /*f8780*/  STL.64 [R1+0x1ab0], R30 ;  /* 0x001ab01e01007387 */ /* 0x0007e20000100a00 */
[----:B0-----:R-:W-:-:S02]  /*f8790*/  IADD3 R28, P3, R54, R57, RZ ;  /* 0x00000039361c7210 */ /* 0x001fc40007f7e0ff */
[----:B-1----:R-:W-:-:S03]  /*f87a0*/  IADD3 R32, P1, R54, R46, RZ ;  /* 0x0000002e36207210 */ /* 0x002fc60007f3e0ff */
[C---:B------:R-:W-:Y:S01]  /*f87b0*/  IMAD.X R29, R55.reuse, 0x1, R61, P3 ;  /* 0x00000001371d7824 */ /* 0x040fe200018e063d */
[----:B---3--:R-:W-:Y:S01]  /*f87c0*/  IADD3 R30, P2, R54, R45, RZ ;  /* 0x0000002d361e7210 */ /* 0x008fe20007f5e0ff */
[----:B------:R-:W-:-:S03]  /*f87d0*/  IMAD.X R33, R55, 0x1, R34, P1 ;  /* 0x0000000137217824 */ /* 0x000fc600008e0622 */
[----:B------:R0:W-:Y:S01]  /*f87e0*/  STL.64 [R1+0x1aa8], R28 ;  /* 0x001aa81c01007387 */ /* 0x0001e20000100a00 */
[----:B------:R-:W-:-:S03]  /*f87f0*/  IMAD.X R31, R55, 0x1, R35, P2 ;  /* 0x00000001371f7824 */ /* 0x000fc600010e0623 */
[----:B------:R1:W-:Y:S04]  /*f8800*/  STL.64 [R1+0x1aa0], R32 ;  /* 0x001aa02001007387 */ /* 0x0003e80000100a00 */
[----:B------:R3:W-:Y:S01]  /*f8810*/  STL.64 [R1+0x1a90], R30 ;  /* 0x001a901e01007387 */ /* 0x0007e20000100a00 */
[C---:B0-----:R-:W-:Y:S02]  /*f8820*/  IADD3 R28, P3, R54.reuse, R43, RZ ;  /* 0x0000002b361c7210 */ /* 0x041fe40007f7e0ff */
        /* <DEDUP_REMOVED lines=9> */
[----:B-1----:R-:W-:Y:S02]  /*f88c0*/  IADD3 R32, P1, R54, R47, RZ ;  /* 0x0000002f36207210 */ /* 0x002fe40007f3e0ff */
[----:B------:R-:W-:Y:S02]  /*f88d0*/  SHF.R.S32.HI R54, RZ, 0x1f, R52 ;  /* 0x0000001fff367819 */ /* 0x000fe40000011434 */
[----:B---3--:R-:W-:Y:S01]  /*f88e0*/  IADD3 R30, P2, R52, R57, RZ ;  /* 0x00000039341e7210 */ /* 0x008fe20007f5e0ff */
[----:B------:R-:W-:-:S02]  /*f88f0*/  IMAD.X R29, R55, 0x1, R39, P3 ;  /* 0x00000001371d7824 */ /* 0x000fc400018e0627 */
[----:B------:R-:W-:Y:S02]  /*f8900*/  IMAD.X R33, R55, 0x1, R40, P1 ;  /* 0x0000000137217824 */ /* 0x000fe400008e0628 */
[----:B------:R-:W-:Y:S01]  /*f8910*/  IMAD.X R31, R54, 0x1, R61, P2 ;  /* 0x00000001361f7824 */ /* 0x000fe200010e063d */
[----:B------:R0:W-:Y:S04]  /*f8920*/  STL.64 [R1+0x1a70], R28 ;  /* 0x001a701c01007387 */ /* 0x0001e80000100a00 */
[----:B------:R1:W-:Y:S04]  /*f8930*/  STL.64 [R1+0x1a58], R32 ;  /* 0x001a582001007387 */ /* 0x0003e80000100a00 */
[----:B------:R3:W-:Y:S01]  /*f8940*/  STL.64 [R1+0x1a50], R30 ;  /* 0x001a501e01007387 */ /* 0x0007e20000100a00 */
[----:B0-----:R-:W-:-:S02]  /*f8950*/  IADD3 R28, P3, R52, R46, RZ ;  /* 0x0000002e341c7210 */ /* 0x001fc40007f7e0ff */
[----:B-1----:R-:W-:-:S03]  /*f8960*/  IADD3 R32, P1, R52, R45, RZ ;  /* 0x0000002d34207210 */ /* 0x002fc60007f3e0ff */
[----:B------:R-:W-:Y:S01]  /*f8970*/  IMAD.X R29, R54, 0x1, R34, P3 ;  /* 0x00000001361d7824 */ /* 0x000fe200018e0622 */
        /* <DEDUP_REMOVED lines=15> */
[----:B0-----:R-:W-:Y:S02]  /*f8a70*/  IADD3 R28, P3, R52, R47, RZ ;  /* 0x0000002f341c7210 */ /* 0x001fe40007f7e0ff */
[----:B------:R-:W-:Y:S02]  /*f8a80*/  SHF.R.S32.HI R52, RZ, 0x1f, R51 ;  /* 0x0000001fff347819 */ /* 0x000fe40000011433 */
[C---:B-1----:R-:W-:Y:S01]  /*f8a90*/  IADD3 R32, P1, R51.reuse, R57, RZ ;  /* 0x0000003933207210 */ /* 0x042fe20007f3e0ff */
[----:B------:R-:W-:Y:S01]  /*f8aa0*/  IMAD.X R29, R54, 0x1, R40, P3 ;  /* 0x00000001361d7824 */ /* 0x000fe200018e0628 */
[----:B---3--:R-:W-:-:S03]  /*f8ab0*/  IADD3 R30, P2, R51, R46, RZ ;  /* 0x0000002e331e7210 */ /* 0x008fc60007f5e0ff */
[C---:B------:R-:W-:Y:S01]  /*f8ac0*/  IMAD.X R33, R52.reuse, 0x1, R61, P1 ;  /* 0x0000000134217824 */ /* 0x040fe200008e063d */
        /* <DEDUP_REMOVED lines=19> */
[----:B------:R-:W-:Y:S01]  /*f8c00*/  IMAD.X R31, R52, 0x1, R40, P2 ;  /* 0x00000001341f7824 */ /* 0x000fe200010e0628 */
[----:B------:R-:W-:Y:S02]  /*f8c10*/  SHF.R.S32.HI R51, RZ, 0x1f, R2 ;  /* 0x0000001fff337819 */ /* 0x000fe40000011402 */
        /* <DEDUP_REMOVED lines=18> */
[----:B------:R1:W-:Y:S01]  /*f8d40*/  STL.64 [R1+0x1978], R32 ;  /* 0x0019782001007387 */ /* 0x0003e20000100a00 */
[----:B------:R-:W-:-:S03]  /*f8d50*/  SHF.R.S32.HI R52, RZ, 0x1f, R58 ;  /* 0x0000001fff347819 */ /* 0x000fc6000001143a */
[----:B------:R3:W-:Y:S01]  /*f8d60*/  STL.64 [R1+0x1970], R30 ;  /* 0x0019701e01007387 */ /* 0x0007e20000100a00 */
[C---:B0-----:R-:W-:Y:S02]  /*f8d70*/  IADD3 R28, P3, R2.reuse, R41, RZ ;  /* 0x00000029021c7210 */ /* 0x041fe40007f7e0ff */
[----:B-1----:R-:W-:-:S03]  /*f8d80*/  IADD3 R32, P1, R2, R47, RZ ;  /* 0x0000002f02207210 */ /* 0x002fc60007f3e0ff */
[C---:B------:R-:W-:Y:S01]  /*f8d90*/  IMAD.X R29, R51.reuse, 0x1, R39, P3 ;  /* 0x00000001331d7824 */ /* 0x040fe200018e0627 */
[C---:B---3--:R-:W-:Y:S01]  /*f8da0*/  IADD3 R30, P2, R58.reuse, R57, RZ ;  /* 0x000000393a1e7210 */ /* 0x048fe20007f5e0ff */
[----:B------:R-:W-:Y:S01]  /*f8db0*/  IMAD.X R33, R51, 0x1, R40, P1 ;  /* 0x0000000133217824 */ /* 0x000fe200008e0628 */
[----:B------:R-:W-:Y:S02]  /*f8dc0*/  IADD3 R2, P3, R58, R46, RZ ;  /* 0x0000002e3a027210 */ /* 0x000fe40007f7e0ff */
[----:B------:R0:W-:Y:S01]  /*f8dd0*/  STL.64 [R1+0x1968], R28 ;  /* 0x0019681c01007387 */ /* 0x0001e20000100a00 */
[----:B------:R-:W-:Y:S02]  /*f8de0*/  IMAD.X R31, R52, 0x1, R61, P2 ;  /* 0x00000001341f7824 */ /* 0x000fe400010e063d */
[----:B------:R-:W-:Y:S02]  /*f8df0*/  IMAD.MOV.U32 R54, RZ, RZ, R50 ;  /* 0x000000ffff367224 */ /* 0x000fe400078e0032 */
[----:B------:R-:W-:-:S02]  /*f8e00*/  IMAD.MOV.U32 R50, RZ, RZ, R3 ;  /* 0x000000ffff327224 */ /* 0x000fc400078e0003 */
[----:B------:R-:W-:Y:S01]  /*f8e10*/  IMAD.X R3, R52, 0x1, R34, P3 ;  /* 0x0000000134037824 */ /* 0x000fe200018e0622 */
[----:B0-----:R-:W3:Y:S04]  /*f8e20*/  LDL.LU.64 R28, [R1+0x5a10] ;  /* 0x005a1000011c7983 */ /* 0x001ee80000300a00 */
[----:B------:R0:W-:Y:S04]  /*f8e30*/  STL.64 [R1+0x1958], R32 ;  /* 0x0019582001007387 */ /* 0x0001e80000100a00 */
[----:B------:R1:W-:Y:S01]  /*f8e40*/  STL.64 [R1+0x1950], R30 ;  /* 0x0019501e01007387 */ /* 0x0003e20000100a00 */
        /* <DEDUP_REMOVED lines=10> */
[C---:B----4-:R-:W-:Y:S02]  /*f8ef0*/  IADD3 R30, P2, R58.reuse, R41, RZ ;  /* 0x000000293a1e7210 */ /* 0x050fe40007f5e0ff */
[----:B------:R-:W-:Y:S01]  /*f8f00*/  IADD3 R58, P3, R58, R47, RZ ;  /* 0x0000002f3a3a7210 */ /* 0x000fe20007f7e0ff */
[C---:B------:R-:W-:Y:S02]  /*f8f10*/  IMAD.X R33, R52.reuse, 0x1, R38, P1 ;  /* 0x0000000134217824 */ /* 0x040fe400008e0626 */
[----:B------:R-:W-:Y:S02]  /*f8f20*/  IMAD.MOV.U32 R51, RZ, RZ, R59 ;  /* 0x000000ffff337224 */ /* 0x000fe400078e003b */
[C---:B------:R-:W-:Y:S01]  /*f8f30*/  IMAD.X R31, R52.reuse, 0x1, R39, P2 ;  /* 0x00000001341f7824 */ /* 0x040fe200010e0627 */
[----:B------:R0:W-:Y:S01]  /*f8f40*/  STL.64 [R1+0x1928], R2 ;  /* 0x0019280201007387 */ /* 0x0001e20000100a00 */
[----:B------:R-:W-:Y:S01]  /*f8f50*/  IMAD.X R59, R52, 0x1, R40, P3 ;  /* 0x00000001343b7824 */ /* 0x000fe200018e0628 */
[----:B------:R-:W-:-:S02]  /*f8f60*/  SHF.R.S32.HI R55, RZ, 0x1f, R54 ;  /* 0x0000001fff377819 */ /* 0x000fc40000011436 */
[----:B0-----:R-:W4:Y:S04]  /*f8f70*/  LDL.LU.64 R2, [R1+0x5a08] ;  /* 0x005a080001027983 */ /* 0x001f280000300a00 */
[----:B------:R0:W-:Y:S04]  /*f8f80*/  STL.64 [R1+0x1920], R32 ;  /* 0x0019202001007387 */ /* 0x0001e80000100a00 */
[----:B------:R1:W-:Y:S04]  /*f8f90*/  STL.64 [R1+0x1918], R30 ;  /* 0x0019181e01007387 */ /* 0x0003e80000100a00 */
[----:B------:R2:W-:Y:S01]  /*f8fa0*/  STL.64 [R1+0x1900], R58 ;  /* 0x0019003a01007387 */ /* 0x0005e20000100a00 */
[----:B0-----:R-:W-:-:S02]  /*f8fb0*/  IADD3 R32, P1, R54, R57, RZ ;  /* 0x0000003936207210 */ /* 0x001fc40007f3e0ff */
[----:B-1----:R-:W-:-:S03]  /*f8fc0*/  IADD3 R30, P2, R54, R46, RZ ;  /* 0x0000002e361e7210 */ /* 0x002fc60007f5e0ff */
[C---:B------:R-:W-:Y:S01]  /*f8fd0*/  IMAD.X R33, R55.reuse, 0x1, R61, P1 ;  /* 0x0000000137217824 */ /* 0x040fe200008e063d */
[----:B--2---:R-:W-:Y:S01]  /*f8fe0*/  IADD3 R58, P3, R54, R45, RZ ;  /* 0x0000002d363a7210 */ /* 0x004fe20007f7e0ff */
[----:B------:R-:W-:-:S03]  /*f8ff0*/  IMAD.X R31, R55, 0x1, R34, P2 ;  /* 0x00000001371f7824 */ /* 0x000fc600010e0622 */
[----:B------:R-:W-:Y:S01]  /*f9000*/  STL.64 [R1+0x18f8], R32 ;  /* 0x0018f82001007387 */ /* 0x000fe20000100a00 */
[----:B------:R-:W-:-:S03]  /*f9010*/  IMAD.X R59, R55, 0x1, R35, P3 ;  /* 0x00000001373b7824 */ /* 0x000fc600018e0623 */
[----:B------:R-:W-:Y:S04]  /*f9020*/  STL.64 [R1+0x18f0], R30 ;  /* 0x0018f01e01007387 */ /* 0x000fe80000100a00 */
[----:B------:R0:W-:Y:S04]  /*f9030*/  STL.64 [R1+0x18e0], R58 ;  /* 0x0018e03a01007387 */ /* 0x0001e80000100a00 */
[----:B0-----:R-:W2:Y:S01]  /*f9040*/  LDL.LU R59, [R1+0x5a04] ;  /* 0x005a0400013b7983 */ /* 0x001ea20000300800 */
[C---:B------:R-:W-:Y:S02]  /*f9050*/  IADD3 R32, P1, R54.reuse, R43, RZ ;  /* 0x0000002b36207210 */ /* 0x040fe40007f3e0ff */
[----:B------:R-:W-:-:S02]  /*f9060*/  IADD3 R30, P2, R54, R44, RZ ;  /* 0x0000002c361e7210 */ /* 0x000fc40007f5e0ff */
[----:B------:R-:W-:Y:S01]  /*f9070*/  IADD3 R58, P3, R54, R42, RZ ;  /* 0x0000002a363a7210 */ /* 0x000fe20007f7e0ff */
[C---:B------:R-:W-:Y:S02]  /*f9080*/  IMAD.X R33, R55.reuse, 0x1, R36, P1 ;  /* 0x0000000137217824 */ /* 0x040fe400008e0624 */
[----:B------:R-:W-:-:S03]  /*f9090*/  IMAD.X R31, R55, 0x1, R37, P2 ;  /* 0x00000001371f7824 */ /* 0x000fc600010e0625 */
[----:B------:R0:W-:Y:S04]  /*f90a0*/  STL.64 [R1+0x18d8], R32 ;  /* 0x0018d82001007387 */ /* 0x0001e80000100a00 */
[----:B------:R1:W-:Y:S01]  /*f90b0*/  STL.64 [R1+0x18d0], R30 ;  /* 0x0018d01e01007387 */ /* 0x0003e20000100a00 */
[C---:B0-----:R-:W-:Y:S02]  /*f90c0*/  IADD3 R32, P1, R54.reuse, R41, RZ ;  /* 0x0000002936207210 */ /* 0x041fe40007f3e0ff */
[----:B-1----:R-:W-:Y:S02]  /*f90d0*/  IADD3 R30, P2, R54, R47, RZ ;  /* 0x0000002f361e7210 */ /* 0x002fe40007f5e0ff */
[----:B------:R-:W-:Y:S01]  /*f90e0*/  SHF.R.S32.HI R54, RZ, 0x1f, R50 ;  /* 0x0000001fff367819 */ /* 0x000fe20000011432 */
[----:B------:R-:W-:-:S02]  /*f90f0*/  IMAD.X R33, R55, 0x1, R39, P1 ;  /* 0x0000000137217824 */ /* 0x000fc400008e0627 */
[C---:B------:R-:W-:Y:S02]  /*f9100*/  IMAD.X R31, R55.reuse, 0x1, R40, P2 ;  /* 0x00000001371f7824 */ /* 0x040fe400010e0628 */
[----:B--2---:R-:W-:Y:S02]  /*f9110*/  IMAD.MOV.U32 R52, RZ, RZ, R59 ;  /* 0x000000ffff347224 */ /* 0x004fe400078e003b */
[----:B------:R-:W-:-:S05]  /*f9120*/  IMAD.X R59, R55, 0x1, R38, P3 ;  /* 0x00000001373b7824 */ /* 0x000fca00018e0626 */
[----:B------:R0:W-:Y:S04]  /*f9130*/  STL.64 [R1+0x18c8], R58 ;  /* 0x0018c83a01007387 */ /* 0x0001e80000100a00 */
        /* <DEDUP_REMOVED lines=9> */
[----:B-1----:R-:W-:Y:S01]  /*f91d0*/  IADD3 R58, P3, R50, R43, RZ ;  /* 0x0000002b323a7210 */ /* 0x002fe20007f7e0ff */
[----:B------:R0:W-:Y:S04]  /*f91e0*/  STL.64 [R1+0x1898], R32 ;  /* 0x0018982001007387 */ /* 0x0001e80000100a00 */
[----:B------:R-:W-:Y:S01]  /*f91f0*/  IMAD.X R59, R54, 0x1, R36, P3 ;  /* 0x00000001363b7824 */ /* 0x000fe200018e0624 */
[----:B------:R1:W-:Y:S04]  /*f9200*/  STL.64 [R1+0x1888], R30 ;  /* 0x0018881e01007387 */ /* 0x0003e80000100a00 */
[----:B------:R2:W-:Y:S01]  /*f9210*/  STL.64 [R1+0x1880], R58 ;  /* 0x0018803a01007387 */ /* 0x0005e20000100a00 */
[----:B0-----:R-:W-:-:S02]  /*f9220*/  IADD3 R32, P1, R50, R44, RZ ;  /* 0x0000002c32207210 */ /* 0x001fc40007f3e0ff */
        /* <DEDUP_REMOVED lines=12> */
[----:B--2---:R-:W-:-:S03]  /*f92f0*/  IADD3 R58, P3, R53, R46, RZ ;  /* 0x0000002e353a7210 */ /* 0x004fc60007f7e0ff */
        /* <DEDUP_REMOVED lines=16> */
[----:B------:R-:W-:-:S03]  /*f9400*/  IADD3 R30, P2, R53, R41, RZ ;  /* 0x00000029351e7210 */ /* 0x000fc60007f5e0ff */
[C---:B------:R-:W-:Y:S02]  /*f9410*/  IMAD.X R33, R50.reuse, 0x1, R38, P1 ;  /* 0x0000000132217824 */ /* 0x040fe400008e0626 */
[----:B------:R-:W-:Y:S01]  /*f9420*/  IMAD.MOV.U32 R55, RZ, RZ, R52 ;  /* 0x000000ffff377224 */ /* 0x000fe200078e0034 */
[----:B------:R-:W-:Y:S02]  /*f9430*/  IADD3 R52, P3, R53, R47, RZ ;  /* 0x0000002f35347210 */ /* 0x000fe40007f7e0ff */
[----:B------:R0:W-:Y:S01]  /*f9440*/  STL.64 [R1+0x14d0], R32 ;  /* 0x0014d02001007387 */ /* 0x0001e20000100a00 */
[----:B------:R-:W-:Y:S01]  /*f9450*/  SHF.R.S32.HI R59, RZ, 0x1f, R51 ;  /* 0x0000001fff3b7819 */ /* 0x000fe20000011433 */
[C---:B------:R-:W-:Y:S02]  /*f9460*/  IMAD.X R31, R50.reuse, 0x1, R39, P2 ;  /* 0x00000001321f7824 */ /* 0x040fe400010e0627 */
[----:B------:R-:W-:Y:S01]  /*f9470*/  IMAD.X R53, R50, 0x1, R40, P3 ;  /* 0x0000000132357824 */ /* 0x000fe200018e0628 */
[----:B0-----:R-:W-:-:S02]  /*f9480*/  IADD3 R32, P1, R51, R57, RZ ;  /* 0x0000003933207210 */ /* 0x001fc40007f3e0ff */
[----:B------:R0:W-:Y:S03]  /*f9490*/  STL.64 [R1+0x14c8], R30 ;  /* 0x0014c81e01007387 */ /* 0x0001e60000100a00 */
[----:B------:R-:W-:Y:S01]  /*f94a0*/  IMAD.X R33, R59, 0x1, R61, P1 ;  /* 0x000000013b217824 */ /* 0x000fe200008e063d */
        /* <DEDUP_REMOVED lines=14> */
[C---:B------:R-:W-:Y:S02]  /*f9590*/  IADD3 R50, P2, R51.reuse, R47, RZ ;  /* 0x0000002f33327210 */ /* 0x040fe40007f5e0ff */
[----:B---3--:R-:W-:Y:S01]  /*f95a0*/  IADD3 R32, P1, R51, R41, RZ ;  /* 0x0000002933207210 */ /* 0x008fe20007f3e0ff */
[C---:B------:R-:W-:Y:S01]  /*f95b0*/  IMAD.X R53, R59.reuse, 0x1, R38, P3 ;  /* 0x000000013b357824 */ /* 0x040fe200018e0626 */
[----:B------:R0:W-:Y:S01]  /*f95c0*/  STL.64 [R1+0x1480], R30 ;  /* 0x0014801e01007387 */ /* 0x0001e20000100a00 */
[C---:B------:R-:W-:Y:S02]  /*f95d0*/  IMAD.X R51, R59.reuse, 0x1, R40, P2 ;  /* 0x000000013b337824 */ /* 0x040fe400010e0628 */
[----:B------:R-:W-:Y:S01]  /*f95e0*/  IMAD.X R33, R59, 0x1, R39, P1 ;  /* 0x000000013b217824 */ /* 0x000fe200008e0627 */
[----:B0-----:R-:W3:Y:S04]  /*f95f0*/  LDL.LU.64 R30, [R1+0x59f8] ;  /* 0x0059f800011e7983 */ /* 0x001ee80000300a00 */
[----:B------:R0:W-:Y:S04]  /*f9600*/  STL.64 [R1+0x1478], R52 ;  /* 0x0014783401007387 */ /* 0x0001e80000100a00 */
[----:B------:R1:W-:Y:S04]  /*f9610*/  STL.64 [R1+0x1470], R32 ;  /* 0x0014702001007387 */ /* 0x0003e80000100a00 */
[----:B------:R4:W-:Y:S01]  /*f9620*/  STL.64 [R1+0x1458], R50 ;  /* 0x0014583201007387 */ /* 0x0009e20000100a00 */
[----:B--2---:R-:W-:-:S02]  /*f9630*/  SHF.R.S32.HI R54, RZ, 0x1f, R58 ;  /* 0x0000001fff367819 */ /* 0x004fc4000001143a */
[C---:B0-----:R-:W-:Y:S02]  /*f9640*/  IADD3 R52, P3, R58.reuse, R57, RZ ;  /* 0x000000393a347210 */ /* 0x041fe40007f7e0ff */
[C---:B-1----:R-:W-:Y:S02]  /*f9650*/  IADD3 R32, P1, R58.reuse, R46, RZ ;  /* 0x0000002e3a207210 */ /* 0x042fe40007f3e0ff */
[----:B----4-:R-:W-:Y:S01]  /*f9660*/  IADD3 R50, P2, R58, R45, RZ ;  /* 0x0000002d3a327210 */ /* 0x010fe20007f5e0ff */
[C---:B------:R-:W-:Y:S02]  /*f9670*/  IMAD.X R53, R54.reuse, 0x1, R61, P3 ;  /* 0x0000000136357824 */ /* 0x040fe400018e063d */
[C---:B------:R-:W-:Y:S02]  /*f9680*/  IMAD.X R33, R54.reuse, 0x1, R34, P1 ;  /* 0x0000000136217824 */ /* 0x040fe400008e0622 */
[----:B------:R-:W-:Y:S01]  /*f9690*/  IMAD.X R51, R54, 0x1, R35, P2 ;  /* 0x0000000136337824 */ /* 0x000fe200010e0623 */
[----:B------:R0:W-:Y:S04]  /*f96a0*/  STL.64 [R1+0x1450], R52 ;  /* 0x0014503401007387 */ /* 0x0001e80000100a00 */
[----:B------:R1:W-:Y:S01]  /*f96b0*/  STL.64 [R1+0x1448], R32 ;  /* 0x0014482001007387 */ /* 0x0003e20000100a00 */
[----:B------:R-:W-:-:S03]  /*f96c0*/  IMAD.MOV.U32 R59, RZ, RZ, R54 ;  /* 0x000000ffff3b7224 */ /* 0x000fc600078e0036 */
        /* <DEDUP_REMOVED lines=8> */
[----:B------:R1:W-:Y:S01]  /*f9750*/  STL.64 [R1+0x1428], R32 ;  /* 0x0014282001007387 */ /* 0x0003e20000100a00 */
[----:B------:R-:W-:Y:S02]  /*f9760*/  SHF.R.S32.HI R54, RZ, 0x1f, R3 ;  /* 0x0000001fff367819 */ /* 0x000fe40000011403 */
[C---:B0-----:R-:W-:Y:S02]  /*f9770*/  IADD3 R52, P3, R58.reuse, R41, RZ ;  /* 0x000000293a347210 */ /* 0x041fe40007f7e0ff */
[----:B------:R-:W-:Y:S01]  /*f9780*/  IADD3 R58, P1, R58, R47, RZ ;  /* 0x0000002f3a3a7210 */ /* 0x000fe20007f3e0ff */
[----:B-1----:R-:W2:Y:S04]  /*f9790*/  LDL.LU.64 R32, [R1+0x59f0] ;  /* 0x0059f00001207983 */ /* 0x002ea80000300a00 */
[----:B------:R0:W-:Y:S01]  /*f97a0*/  STL.64 [R1+0x1420], R50 ;  /* 0x0014203201007387 */ /* 0x0001e20000100a00 */
[----:B------:R-:W-:-:S02]  /*f97b0*/  IMAD.X R53, R59, 0x1, R39, P3 ;  /* 0x000000013b357824 */ /* 0x000fc400018e0627 */
[----:B------:R-:W-:Y:S01]  /*f97c0*/  IMAD.X R59, R59, 0x1, R40, P1 ;  /* 0x000000013b3b7824 */ /* 0x000fe200008e0628 */
[C---:B0-----:R-:W-:Y:S02]  /*f97d0*/  IADD3 R50, P2, R3.reuse, R57, RZ ;  /* 0x0000003903327210 */ /* 0x041fe40007f5e0ff */
[----:B------:R0:W-:Y:S03]  /*f97e0*/  STL.64 [R1+0x1418], R52 ;  /* 0x0014183401007387 */ /* 0x0001e60000100a00 */
[----:B------:R-:W-:Y:S01]  /*f97f0*/  IMAD.X R51, R54, 0x1, R61, P2 ;  /* 0x0000000136337824 */ /* 0x000fe200010e063d */
[----:B------:R1:W-:Y:S04]  /*f9800*/  STL.64 [R1+0x1408], R58 ;  /* 0x0014083a01007387 */ /* 0x0003e80000100a00 */
[----:B------:R4:W-:Y:S01]  /*f9810*/  STL.64 [R1+0x1400], R50 ;  /* 0x0014003201007387 */ /* 0x0009e20000100a00 */
[----:B0-----:R-:W-:-:S02]  /*f9820*/  IADD3 R52, P3, R3, R46, RZ ;  /* 0x0000002e03347210 */ /* 0x001fc40007f7e0ff */
[----:B-1----:R-:W-:-:S03]  /*f9830*/  IADD3 R58, P1, R3, R45, RZ ;  /* 0x0000002d033a7210 */ /* 0x002fc60007f3e0ff */
[C---:B------:R-:W-:Y:S01]  /*f9840*/  IMAD.X R53, R54.reuse, 0x1, R34, P3 ;  /* 0x0000000136357824 */ /* 0x040fe200018e0622 */
[----:B----4-:R-:W-:Y:S01]  /*f9850*/  IADD3 R50, P2, R3, R43, RZ ;  /* 0x0000002b03327210 */ /* 0x010fe20007f5e0ff */
        /* <DEDUP_REMOVED lines=18> */
[----:B----4-:R-:W-:-:S03]  /*f9980*/  IADD3 R50, P2, R55, R46, RZ ;  /* 0x0000002e37327210 */ /* 0x010fc60007f5e0ff */
        /* <DEDUP_REMOVED lines=8> */
[----:B----4-:R-:W-:Y:S01]  /*f9a10*/  IADD3 R50, P2, R55, R44, RZ ;  /* 0x0000002c37327210 */ /* 0x010fe20007f5e0ff */
[----:B------:R-:W-:-:S03]  /*f9a20*/  IMAD.X R59, R3, 0x1, R36, P1 ;  /* 0x00000001033b7824 */ /* 0x000fc600008e0624 */
[----:B------:R-:W-:Y:S01]  /*f9a30*/  STL.64 [R1+0xf50], R52 ;  /* 0x000f503401007387 */ /* 0x000fe20000100a00 */
[----:B------:R-:W-:-:S03]  /*f9a40*/  IMAD.X R51, R3, 0x1, R37, P2 ;  /* 0x0000000103337824 */ /* 0x000fc600010e0625 */
[----:B------:R-:W-:Y:S04]  /*f9a50*/  STL.64 [R1+0xf48], R58 ;  /* 0x000f483a01007387 */ /* 0x000fe80000100a00 */
[----:B------:R0:W-:Y:S04]  /*f9a60*/  STL.64 [R1+0xf40], R50 ;  /* 0x000f403201007387 */ /* 0x0001e80000100a00 */
[----:B0-----:R-:W4:Y:S01]  /*f9a70*/  LDL.LU.64 R50, [R1+0x59e8] ;  /* 0x0059e80001327983 */ /* 0x001f220000300a00 */
[C---:B------:R-:W-:Y:S02]  /*f9a80*/  IADD3 R52, P3, R55.reuse, R42, RZ ;  /* 0x0000002a37347210 */ /* 0x040fe40007f7e0ff */
[----:B------:R-:W-:-:S02]  /*f9a90*/  IADD3 R58, P1, R55, R41, RZ ;  /* 0x00000029373a7210 */ /* 0x000fc40007f3e0ff */
[----:B------:R-:W-:Y:S01]  /*f9aa0*/  IADD3 R54, P2, R55, R47, RZ ;  /* 0x0000002f37367210 */ /* 0x000fe20007f5e0ff */
[----:B------:R-:W-:-:S04]  /*f9ab0*/  IMAD.MOV.U32 R55, RZ, RZ, R3 ;  /* 0x000000ffff377224 */ /* 0x000fc800078e0003 */
[C---:B------:R-:W-:Y:S02]  /*f9ac0*/  IMAD.X R53, R55.reuse, 0x1, R38, P3 ;  /* 0x0000000137357824 */ /* 0x040fe400018e0626 */
[C---:B------:R-:W-:Y:S02]  /*f9ad0*/  IMAD.X R59, R55.reuse, 0x1, R39, P1 ;  /* 0x00000001373b7824 */ /* 0x040fe400008e0627 */
[----:B------:R-:W-:Y:S01]  /*f9ae0*/  IMAD.X R55, R55, 0x1, R40, P2 ;  /* 0x0000000137377824 */ /* 0x000fe200010e0628 */
[----:B------:R0:W-:Y:S04]  /*f9af0*/  STL.64 [R1+0xf38], R52 ;  /* 0x000f383401007387 */ /* 0x0001e80000100a00 */
[----:B------:R1:W-:Y:S04]  /*f9b00*/  STL.64 [R1+0xf30], R58 ;  /* 0x000f303a01007387 */ /* 0x0003e80000100a00 */
[----:B------:R3:W-:Y:S01]  /*f9b10*/  STL.64 [R1+0xf18], R54 ;  /* 0x000f183601007387 */ /* 0x0007e20000100a00 */
[----:B----4-:R-:W-:-:S02]  /*f9b20*/  SHF.R.S32.HI R3, RZ, 0x1f, R51 ;  /* 0x0000001fff037819 */ /* 0x010fc40000011433 */
[C---:B0-----:R-:W-:Y:S02]  /*f9b30*/  IADD3 R52, P3, R51.reuse, R57, RZ ;  /* 0x0000003933347210 */ /* 0x041fe40007f7e0ff */
[C---:B-1----:R-:W-:Y:S02]  /*f9b40*/  IADD3 R58, P1, R51.reuse, R46, RZ ;  /* 0x0000002e333a7210 */ /* 0x042fe40007f3e0ff */
[----:B---3--:R-:W-:Y:S01]  /*f9b50*/  IADD3 R54, P2, R51, R45, RZ ;  /* 0x0000002d33367210 */ /* 0x008fe20007f5e0ff */
[C---:B------:R-:W-:Y:S02]  /*f9b60*/  IMAD.X R53, R3.reuse, 0x1, R61, P3 ;  /* 0x0000000103357824 */ /* 0x040fe400018e063d */
[C---:B------:R-:W-:Y:S02]  /*f9b70*/  IMAD.X R59, R3.reuse, 0x1, R34, P1 ;  /* 0x00000001033b7824 */ /* 0x040fe400008e0622 */
        /* <DEDUP_REMOVED lines=39> */
[----:B------:R-:W-:Y:S02]  /*f9df0*/  IADD3 R2, P3, R2, R47, RZ ;  /* 0x0000002f02027210 */ /* 0x000fe40007f7e0ff */
[----:B0-----:R-:W3:Y:S01]  /*f9e00*/  LDL.LU R52, [R1+0x59e0] ;  /* 0x0059e00001347983 */ /* 0x001ee20000300800 */
[----:B------:R-:W-:-:S03]  /*f9e10*/  SHF.R.S32.HI R53, RZ, 0x1f, R50 ;  /* 0x0000001fff357819 */ /* 0x000fc60000011432 */
[----:B------:R0:W-:Y:S04]  /*f9e20*/  STL.64 [R1+0xe90], R58 ;  /* 0x000e903a01007387 */ /* 0x0001e80000100a00 */
[----:B------:R1:W-:Y:S01]  /*f9e30*/  STL.64 [R1+0xe88], R54 ;  /* 0x000e883601007387 */ /* 0x0003e20000100a00 */
[----:B------:R-:W-:Y:S01]  /*f9e40*/  IMAD.X R3, R51, 0x1, R40, P3 ;  /* 0x0000000133037824 */ /* 0x000fe200018e0628 */
[C---:B0-----:R-:W-:Y:S02]  /*f9e50*/  IADD3 R58, P1, R50.reuse, R57, RZ ;  /* 0x00000039323a7210 */ /* 0x041fe40007f3e0ff */
        /* <DEDUP_REMOVED lines=11> */
[----:B------:R-:W-:Y:S01]  /*f9f10*/  STL.64 [R1+0xd38], R2 ;  /* 0x000d380201007387 */ /* 0x000fe20000100a00 */
[----:B------:R-:W-:-:S03]  /*f9f20*/  IMAD.X R55, R53, 0x1, R37, P2 ;  /* 0x0000000135377824 */ /* 0x000fc600010e0625 */
[----:B------:R-:W-:Y:S04]  /*f9f30*/  STL.64 [R1+0xd30], R58 ;  /* 0x000d303a01007387 */ /* 0x000fe80000100a00 */
[----:B------:R0:W-:Y:S04]  /*f9f40*/  STL.64 [R1+0xd28], R54 ;  /* 0x000d283601007387 */ /* 0x0001e80000100a00 */
[----:B0-----:R-:W4:Y:S01]  /*f9f50*/  LDL.LU.64 R54, [R1+0x59d8] ;  /* 0x0059d80001367983 */ /* 0x001f220000300a00 */
[C---:B------:R-:W-:Y:S01]  /*f9f60*/  IADD3 R2, P3, R50.reuse, R42, RZ ;  /* 0x0000002a32027210 */ /* 0x040fe20007f7e0ff */
[----:B------:R-:W-:Y:S01]  /*f9f70*/  IMAD.MOV.U32 R51, RZ, RZ, R53 ;  /* 0x000000ffff337224 */ /* 0x000fe200078e0035 */
[----:B------:R-:W-:-:S02]  /*f9f80*/  IADD3 R58, P1, R50, R41, RZ ;  /* 0x00000029323a7210 */ /* 0x000fc40007f3e0ff */
[----:B------:R-:W-:Y:S01]  /*f9f90*/  IADD3 R50, P2, R50, R47, RZ ;  /* 0x0000002f32327210 */ /* 0x000fe20007f5e0ff */
        /* <DEDUP_REMOVED lines=9> */
[----:B--2---:R-:W-:Y:S01]  /*fa030*/  IADD3 R50, P2, R55, R45, RZ ;  /* 0x0000002d37327210 */ /* 0x004fe20007f5e0ff */
        /* <DEDUP_REMOVED lines=18> */
[----:B---3--:R-:W-:Y:S02]  /*fa160*/  SHF.R.S32.HI R55, RZ, 0x1f, R52 ;  /* 0x0000001fff377819 */ /* 0x008fe40000011434 */
[C---:B--2---:R-:W-:Y:S01]  /*fa170*/  IADD3 R50, P2, R52.reuse, R57, RZ ;  /* 0x0000003934327210 */ /* 0x044fe20007f5e0ff */
[----:B------:R-:W-:Y:S01]  /*fa180*/  IMAD.X R59, R53, 0x1, R40, P1 ;  /* 0x00000001353b7824 */ /* 0x000fe200008e0628 */
[----:B------:R0:W-:Y:S03]  /*fa190*/  STL.64 [R1+0xb70], R2 ;  /* 0x000b700201007387 */ /* 0x0001e60000100a00 */
[----:B------:R-:W-:Y:S01]  /*fa1a0*/  IMAD.X R51, R55, 0x1, R61, P2 ;  /* 0x0000000137337824 */ /* 0x000fe200010e063d */
[----:B------:R1:W-:Y:S04]  /*fa1b0*/  STL.64 [R1+0xb40], R58 ;  /* 0x000b403a01007387 */ /* 0x0003e80000100a00 */
[----:B------:R2:W-:Y:S01]  /*fa1c0*/  STL.64 [R1+0xb28], R50 ;  /* 0x000b283201007387 */ /* 0x0005e20000100a00 */
[----:B0-----:R-:W-:-:S02]  /*fa1d0*/  IADD3 R2, P3, R52, R46, RZ ;  /* 0x0000002e34027210 */ /* 0x001fc40007f7e0ff */
[----:B-1----:R-:W-:-:S03]  /*fa1e0*/  IADD3 R58, P1, R52, R45, RZ ;  /* 0x0000002d343a7210 */ /* 0x002fc60007f3e0ff */
[C---:B------:R-:W-:Y:S01]  /*fa1f0*/  IMAD.X R3, R55.reuse, 0x1, R34, P3 ;  /* 0x0000000137037824 */ /* 0x040fe200018e0622 */
[----:B--2---:R-:W-:Y:S01]  /*fa200*/  IADD3 R50, P2, R52, R43, RZ ;  /* 0x0000002b34327210 */ /* 0x004fe20007f5e0ff */
[----:B------:R-:W-:-:S03]  /*fa210*/  IMAD.X R59, R55, 0x1, R35, P1 ;  /* 0x00000001373b7824 */ /* 0x000fc600008e0623 */
[----:B------:R0:W-:Y:S01]  /*fa220*/  STL.64 [R1+0xb20], R2 ;  /* 0x000b200201007387 */ /* 0x0001e20000100a00 */
[----:B------:R-:W-:-:S03]  /*fa230*/  IMAD.X R51, R55, 0x1, R36, P2 ;  /* 0x0000000137337824 */ /* 0x000fc600010e0624 */
[----:B------:R1:W-:Y:S01]  /*fa240*/  STL.64 [R1+0xae8], R58 ;  /* 0x000ae83a01007387 */ /* 0x0003e20000100a00 */
[----:B------:R-:W-:-:S03]  /*fa250*/  IMAD.MOV.U32 R53, RZ, RZ, R55 ;  /* 0x000000ffff357224 */ /* 0x000fc600078e0037 */
[----:B------:R2:W-:Y:S01]  /*fa260*/  STL.64 [R1+0xae0], R50 ;  /* 0x000ae03201007387 */ /* 0x0005e20000100a00 */
[C---:B0-----:R-:W-:Y:S02]  /*fa270*/  IADD3 R2, P3, R52.reuse, R44, RZ ;  /* 0x0000002c34027210 */ /* 0x041fe40007f7e0ff */
[----:B-1----:R-:W-:-:S03]  /*fa280*/  IADD3 R58, P1, R52, R42, RZ ;  /* 0x0000002a343a7210 */ /* 0x002fc60007f3e0ff */
[----:B------:R-:W-:Y:S01]  /*fa290*/  IMAD.X R3, R55, 0x1, R37, P3 ;  /* 0x0000000137037824 */ /* 0x000fe200018e0625 */
[C---:B--2---:R-:W-:Y:S02]  /*fa2a0*/  IADD3 R50, P2, R52.reuse, R41, RZ ;  /* 0x0000002934327210 */ /* 0x044fe40007f5e0ff */
[----:B------:R-:W-:Y:S01]  /*fa2b0*/  IADD3 R52, P3, R52, R47, RZ ;  /* 0x0000002f34347210 */ /* 0x000fe20007f7e0ff */
[C---:B------:R-:W-:Y:S02]  /*fa2c0*/  IMAD.X R59, R53.reuse, 0x1, R38, P1 ;  /* 0x00000001353b7824 */ /* 0x040fe400008e0626 */
[C---:B------:R-:W-:Y:S01]  /*fa2d0*/  IMAD.X R51, R53.reuse, 0x1, R39, P2 ;  /* 0x0000000135337824 */ /* 0x040fe200010e0627 */
[----:B------:R0:W-:Y:S01]  /*fa2e0*/  STL.64 [R1+0xa08], R2 ;  /* 0x000a080201007387 */ /* 0x0001e20000100a00 */
[----:B------:R-:W-:Y:S01]  /*fa2f0*/  IMAD.X R53, R53, 0x1, R40, P3 ;  /* 0x0000000135357824 */ /* 0x000fe200018e0628 */
[----:B------:R-:W-:Y:S02]  /*fa300*/  SHF.R.S32.HI R55, RZ, 0x1f, R54 ;  /* 0x0000001fff377819 */ /* 0x000fe40000011436 */
        /* <DEDUP_REMOVED lines=11> */
[----:B------:R-:W-:Y:S04]  /*fa3c0*/  STL.64 [R1+0x848], R50 ;  /* 0x0008483201007387 */ /* 0x000fe80000100a00 */
[----:B------:R1:W-:Y:S01]  /*fa3d0*/  STL.64 [R1+0x768], R52 ;  /* 0x0007683401007387 */ /* 0x0003e20000100a00 */
[C---:B0-----:R-:W-:Y:S01]  /*fa3e0*/  IADD3 R58, P1, R54.reuse, R43, RZ ;  /* 0x0000002b363a7210 */ /* 0x041fe20007f3e0ff */
[----:B-1----:R-:W-:Y:S01]  /*fa3f0*/  IMAD.MOV.U32 R53, RZ, RZ, R55 ;  /* 0x000000ffff357224 */ /* 0x002fe200078e0037 */
[----:B------:R-:W-:-:S03]  /*fa400*/  IADD3 R50, P2, R54, R44, RZ ;  /* 0x0000002c36327210 */ /* 0x000fc60007f5e0ff */
[C---:B------:R-:W-:Y:S01]  /*fa410*/  IMAD.X R59, R53.reuse, 0x1, R36, P1 ;  /* 0x00000001353b7824 */ /* 0x040fe200008e0624 */
[C---:B------:R-:W-:Y:S01]  /*fa420*/  IADD3 R52, P3, R54.reuse, R42, RZ ;  /* 0x0000002a36347210 */ /* 0x040fe20007f7e0ff */
[----:B------:R-:W-:Y:S02]  /*fa430*/  IMAD.X R51, R53, 0x1, R37, P2 ;  /* 0x0000000135337824 */ /* 0x000fe400010e0625 */
[----:B------:R-:W-:Y:S01]  /*fa440*/  IMAD.MOV.U32 R55, RZ, RZ, R53 ;  /* 0x000000ffff377224 */ /* 0x000fe200078e0035 */
[----:B------:R0:W-:Y:S03]  /*fa450*/  STL.64 [R1+0x760], R58 ;  /* 0x0007603a01007387 */ /* 0x0001e60000100a00 */
[----:B------:R-:W-:Y:S01]  /*fa460*/  IMAD.X R53, R55, 0x1, R38, P3 ;  /* 0x0000000137357824 */ /* 0x000fe200018e0626 */
[----:B------:R1:W-:Y:S01]  /*fa470*/  STL.64 [R1+0x758], R50 ;  /* 0x0007583201007387 */ /* 0x0003e20000100a00 */
[----:B0-----:R-:W-:-:S02]  /*fa480*/  IADD3 R58, P1, R54, R41, RZ ;  /* 0x00000029363a7210 */ /* 0x001fc40007f3e0ff */
[----:B------:R-:W-:Y:S01]  /*fa490*/  IADD3 R54, P2, R54, R47, RZ ;  /* 0x0000002f36367210 */ /* 0x000fe20007f5e0ff */
[----:B-1----:R-:W3:Y:S02]  /*fa4a0*/  LDL.LU.64 R50, [R1+0x59c8] ;  /* 0x0059c80001327983 */ /* 0x002ee40000300a00 */
[C---:B------:R-:W-:Y:S02]  /*fa4b0*/  IMAD.X R59, R55.reuse, 0x1, R39, P1 ;  /* 0x00000001373b7824 */ /* 0x040fe400008e0627 */
[----:B------:R-:W-:Y:S01]  /*fa4c0*/  IMAD.X R55, R55, 0x1, R40, P2 ;  /* 0x0000000137377824 */ /* 0x000fe200010e0628 */
[----:B------:R0:W-:Y:S04]  /*fa4d0*/  STL.64 [R1+0x750], R52 ;  /* 0x0007503401007387 */ /* 0x0001e80000100a00 */
[----:B------:R1:W-:Y:S04]  /*fa4e0*/  STL.64 [R1+0x748], R58 ;  /* 0x0007483a01007387 */ /* 0x0003e80000100a00 */
[----:B------:R4:W-:Y:S01]  /*fa4f0*/  STL.64 [R1+0x728], R54 ;  /* 0x0007283601007387 */ /* 0x0009e20000100a00 */
[----:B0-----:R-:W-:-:S02]  /*fa500*/  IADD3 R52, P3, R33, R57, RZ ;  /* 0x0000003921347210 */ /* 0x001fc40007f7e0ff */
[C---:B-1----:R-:W-:Y:S02]  /*fa510*/  IADD3 R58, P1, R33.reuse, R46, RZ ;  /* 0x0000002e213a7210 */ /* 0x042fe40007f3e0ff */
[----:B----4-:R-:W-:Y:S02]  /*fa520*/  SHF.R.S32.HI R55, RZ, 0x1f, R33 ;  /* 0x0000001fff377819 */ /* 0x010fe40000011421 */
[----:B------:R-:W-:-:S03]  /*fa530*/  IADD3 R54, P2, R33, R45, RZ ;  /* 0x0000002d21367210 */ /* 0x000fc60007f5e0ff */
[C---:B------:R-:W-:Y:S02]  /*fa540*/  IMAD.X R53, R55.reuse, 0x1, R61, P3 ;  /* 0x0000000137357824 */ /* 0x040fe400018e063d */
[C---:B------:R-:W-:Y:S02]  /*fa550*/  IMAD.X R59, R55.reuse, 0x1, R34, P1 ;  /* 0x00000001373b7824 */ /* 0x040fe400008e0622 */
[----:B------:R-:W-:Y:S01]  /*fa560*/  IMAD.X R55, R55, 0x1, R35, P2 ;  /* 0x0000000137377824 */ /* 0x000fe200010e0623 */
[----:B------:R0:W-:Y:S04]  /*fa570*/  STL.64 [R1+0x720], R52 ;  /* 0x0007203401007387 */ /* 0x0001e80000100a00 */
[----:B------:R1:W-:Y:S04]  /*fa580*/  STL.64 [R1+0x708], R58 ;  /* 0x0007083a01007387 */ /* 0x0003e80000100a00 */
[----:B------:R4:W-:Y:S01]  /*fa590*/  STL.64 [R1+0x6f0], R54 ;  /* 0x0006f03601007387 */ /* 0x0009e20000100a00 */
[----:B0-----:R-:W-:-:S02]  /*fa5a0*/  IADD3 R52, P3, R33, R43, RZ ;  /* 0x0000002b21347210 */ /* 0x001fc40007f7e0ff */
[----:B-1----:R-:W-:Y:S02]  /*fa5b0*/  IADD3 R58, P1, R33, R44, RZ ;  /* 0x0000002c213a7210 */ /* 0x002fe40007f3e0ff */
[----:B----4-:R-:W-:-:S05]  /*fa5c0*/  SHF.R.S32.HI R55, RZ, 0x1f, R33 ;  /* 0x0000001fff377819 */ /* 0x010fca0000011421 */
[C---:B------:R-:W-:Y:S02]  /*fa5d0*/  IMAD.X R53, R55.reuse, 0x1, R36, P3 ;  /* 0x0000000137357824 */ /* 0x040fe400018e0624 */
[----:B------:R-:W-:Y:S01]  /*fa5e0*/  IMAD.X R59, R55, 0x1, R37, P1 ;  /* 0x00000001373b7824 */ /* 0x000fe200008e0625 */
[C---:B------:R-:W-:Y:S02]  /*fa5f0*/  IADD3 R54, P2, R33.reuse, R42, RZ ;  /* 0x0000002a21367210 */ /* 0x040fe40007f5e0ff */
[----:B------:R0:W-:Y:S04]  /*fa600*/  STL.64 [R1+0x6d8], R52 ;  /* 0x0006d83401007387 */ /* 0x0001e80000100a00 */
[----:B------:R1:W-:Y:S01]  /*fa610*/  STL.64 [R1+0x6d0], R58 ;  /* 0x0006d03a01007387 */ /* 0x0003e20000100a00 */
[C---:B0-----:R-:W-:Y:S01]  /*fa620*/  IADD3 R52, P3, R33.reuse, R41, RZ ;  /* 0x0000002921347210 */ /* 0x041fe20007f7e0ff */
[----:B-1----:R-:W-:Y:S01]  /*fa630*/  IMAD.MOV.U32 R59, RZ, RZ, R55 ;  /* 0x000000ffff3b7224 */ /* 0x002fe200078e0037 */
[----:B------:R-:W-:-:S03]  /*fa640*/  IADD3 R58, P1, R33, R47, RZ ;  /* 0x0000002f213a7210 */ /* 0x000fc60007f3e0ff */
[C---:B------:R-:W-:Y:S02]  /*fa650*/  IMAD.X R55, R59.reuse, 0x1, R38, P2 ;  /* 0x000000013b377824 */ /* 0x040fe400010e0626 */
[C---:B------:R-:W-:Y:S01]  /*fa660*/  IMAD.X R53, R59.reuse, 0x1, R39, P3 ;  /* 0x000000013b357824 */ /* 0x040fe200018e0627 */
[----:B------:R-:W-:Y:S01]  /*fa670*/  SHF.R.S32.HI R33, RZ, 0x1f, R32 ;  /* 0x0000001fff217819 */ /* 0x000fe20000011420 */
[----:B------:R-:W-:Y:S01]  /*fa680*/  IMAD.X R59, R59, 0x1, R40, P1 ;  /* 0x000000013b3b7824 */ /* 0x000fe200008e0628 */
        /* <DEDUP_REMOVED lines=23> */
[----:B------:R-:W-:Y:S01]  /*fa800*/  IMAD.X R55, R33, 0x1, R39, P2 ;  /* 0x0000000121377824 */ /* 0x000fe200010e0627 */
[----:B------:R-:W-:-:S03]  /*fa810*/  SHF.R.S32.HI R32, RZ, 0x1f, R31 ;  /* 0x0000001fff207819 */ /* 0x000fc6000001141f */
[----:B------:R-:W-:Y:S01]  /*fa820*/  IMAD.X R53, R33, 0x1, R40, P3 ;  /* 0x0000000121357824 */ /* 0x000fe200018e0628 */
        /* <DEDUP_REMOVED lines=24> */
[----:B------:R-:W-:Y:S02]  /*fa9b0*/  SHF.R.S32.HI R31, RZ, 0x1f, R30 ;  /* 0x0000001fff1f7819 */ /* 0x000fe4000001141e */
        /* <DEDUP_REMOVED lines=20> */
[----:B------:R-:W-:Y:S01]  /*fab00*/  IMAD.X R53, R31, 0x1, R39, P3 ;  /* 0x000000011f357824 */ /* 0x000fe200018e0627 */
[----:B0-----:R-:W-:Y:S01]  /*fab10*/  IADD3 R58, P1, R30, R47, RZ ;  /* 0x0000002f1e3a7210 */ /* 0x001fe20007f3e0ff */
[----:B------:R0:W-:Y:S01]  /*fab20*/  STL.64 [R1+0x570], R54 ;  /* 0x0005703601007387 */ /* 0x0001e20000100a00 */
[----:B------:R-:W-:-:S03]  /*fab30*/  SHF.R.S32.HI R30, RZ, 0x1f, R29 ;  /* 0x0000001fff1e7819 */ /* 0x000fc6000001141d */
        /* <DEDUP_REMOVED lines=27> */
[----:B------:R0:W-:Y:S01]  /*facf0*/  STL.64 [R1+0x500], R54 ;  /* 0x0005003601007387 */ /* 0x0001e20000100a00 */
[----:B------:R-:W-:-:S03]  /*fad00*/  IADD3 R30, P3, R28, R45, RZ ;  /* 0x0000002d1c1e7210 */ /* 0x000fc60007f7e0ff */
[C---:B------:R-:W-:Y:S01]  /*fad10*/  IMAD.X R59, R29.reuse, 0x1, R61, P1 ;  /* 0x000000011d3b7824 */ /* 0x040fe200008e063d */
[----:B------:R1:W-:Y:S01]  /*fad20*/  STL.64 [R1+0x4f0], R52 ;  /* 0x0004f03401007387 */ /* 0x0003e20000100a00 */
[C---:B0-----:R-:W-:Y:S01]  /*fad30*/  IADD3 R54, P2, R28.reuse, R46, RZ ;  /* 0x0000002e1c367210 */ /* 0x041fe20007f5e0ff */
[C---:B------:R-:W-:Y:S02]  /*fad40*/  IMAD.X R31, R29.reuse, 0x1, R35, P3 ;  /* 0x000000011d1f7824 */ /* 0x040fe400018e0623 */
[----:B-1----:R-:W4:Y:S02]  /*fad50*/  LDL.LU.64 R52, [R1+0x59c0] ;  /* 0x0059c00001347983 */ /* 0x002f240000300a00 */
[----:B------:R-:W-:Y:S02]  /*fad60*/  IMAD.X R55, R29, 0x1, R34, P2 ;  /* 0x000000011d377824 */ /* 0x000fe400010e0622 */
        /* <DEDUP_REMOVED lines=14> */
[----:B------:R-:W-:Y:S01]  /*fae50*/  IMAD.X R59, R29, 0x1, R39, P1 ;  /* 0x000000011d3b7824 */ /* 0x000fe200008e0627 */
[----:B------:R-:W-:-:S03]  /*fae60*/  SHF.R.S32.HI R28, RZ, 0x1f, R27 ;  /* 0x0000001fff1c7819 */ /* 0x000fc6000001141b */
[----:B------:R-:W-:Y:S01]  /*fae70*/  IMAD.X R55, R29, 0x1, R40, P2 ;  /* 0x000000011d377824 */ /* 0x000fe200010e0628 */
[----:B------:R0:W-:Y:S01]  /*fae80*/  STL.64 [R1+0x560], R58 ;  /* 0x0005603a01007387 */ /* 0x0001e20000100a00 */
[----:B-1----:R-:W-:-:S03]  /*fae90*/  IADD3 R30, P3, R27, R57, RZ ;  /* 0x000000391b1e7210 */ /* 0x002fc60007f7e0ff */
[----:B------:R1:W-:Y:S02]  /*faea0*/  STL.64 [R1+0x558], R54 ;  /* 0x0005583601007387 */ /* 0x0003e40000100a00 */
[----:B------:R-:W-:Y:S01]  /*faeb0*/  IMAD.X R31, R28, 0x1, R61, P3 ;  /* 0x000000011c1f7824 */ /* 0x000fe200018e063d */
[----:B0-----:R-:W-:-:S04]  /*faec0*/  IADD3 R58, P1, R27, R46, RZ ;  /* 0x0000002e1b3a7210 */ /* 0x001fc80007f3e0ff */
        /* <DEDUP_REMOVED lines=16> */
[C---:B------:R-:W-:Y:S01]  /*fafd0*/  IMAD.X R31, R28.reuse, 0x1, R39, P3 ;  /* 0x000000011c1f7824 */ /* 0x040fe200018e0627 */
[----:B0-----:R-:W-:Y:S02]  /*fafe0*/  IADD3 R58, P1, R27, R47, RZ ;  /* 0x0000002f1b3a7210 */ /* 0x001fe40007f3e0ff */
[----:B------:R-:W-:Y:S01]  /*faff0*/  SHF.R.S32.HI R27, RZ, 0x1f, R26 ;  /* 0x0000001fff1b7819 */ /* 0x000fe2000001141a */
[----:B-1----:R-:W4:Y:S02]  /*fb000*/  LDL.LU.64 R54, [R1+0x59b8] ;  /* 0x0059b80001367983 */ /* 0x002f240000300a00 */
[----:B------:R-:W-:Y:S01]  /*fb010*/  IMAD.X R59, R28, 0x1, R40, P1 ;  /* 0x000000011c3b7824 */ /* 0x000fe200008e0628 */
[----:B------:R-:W-:Y:S01]  /*fb020*/  IADD3 R32, P2, R26, R57, RZ ;  /* 0x000000391a207210 */ /* 0x000fe20007f5e0ff */
[----:B------:R0:W-:Y:S01]  /*fb030*/  STL.64 [R1+0x6b8], R30 ;  /* 0x0006b81e01007387 */ /* 0x0001e20000100a00 */
[----:B------:R-:W-:-:S03]  /*fb040*/  IMAD.MOV.U32 R29, RZ, RZ, R33 ;  /* 0x000000ffff1d7224 */ /* 0x000fc600078e0021 */
[C---:B------:R-:W-:Y:S01]  /*fb050*/  IMAD.X R29, R27.reuse, 0x1, R61, P2 ;  /* 0x000000011b1d7824 */ /* 0x040fe200010e063d */
[----:B------:R1:W-:Y:S01]  /*fb060*/  STL.64 [R1+0x6b0], R58 ;  /* 0x0006b03a01007387 */ /* 0x0003e20000100a00 */
[----:B------:R-:W-:Y:S01]  /*fb070*/  IMAD.MOV.U32 R28, RZ, RZ, R32 ;  /* 0x000000ffff1c7224 */ /* 0x000fe200078e0020 */
[C---:B0-----:R-:W-:Y:S02]  /*fb080*/  IADD3 R30, P3, R26.reuse, R46, RZ ;  /* 0x0000002e1a1e7210 */ /* 0x041fe40007f7e0ff */
[----:B-1----:R-:W4:Y:S03]  /*fb090*/  LDL.LU.64 R58, [R1+0x59b0] ;  /* 0x0059b000013a7983 */ /* 0x002f260000300a00 */
[----:B------:R-:W-:Y:S01]  /*fb0a0*/  IMAD.X R31, R27, 0x1, R34, P3 ;  /* 0x000000011b1f7824 */ /* 0x000fe200018e0622 */
[C---:B------:R-:W-:Y:S01]  /*fb0b0*/  IADD3 R28, P2, R26.reuse, R43, RZ ;  /* 0x0000002b1a1c7210 */ /* 0x040fe20007f5e0ff */
[----:B------:R0:W-:Y:S04]  /*fb0c0*/  STL [R1+0x700], R32 ;  /* 0x0007002001007387 */ /* 0x0001e80000100800 */
[----:B------:R1:W-:Y:S01]  /*fb0d0*/  STL [R1+0x704], R29 ;  /* 0x0007041d01007387 */ /* 0x0003e20000100800 */
[----:B0-----:R-:W-:-:S03]  /*fb0e0*/  IADD3 R32, P1, R26, R45, RZ ;  /* 0x0000002d1a207210 */ /* 0x001fc60007f3e0ff */
[----:B------:R0:W-:Y:S01]  /*fb0f0*/  STL.64 [R1+0x740], R30 ;  /* 0x0007401e01007387 */ /* 0x0001e20000100a00 */
[C---:B-1----:R-:W-:Y:S02]  /*fb100*/  IMAD.X R29, R27.reuse, 0x1, R36, P2 ;  /* 0x000000011b1d7824 */ /* 0x042fe400010e0624 */
[----:B------:R-:W-:Y:S01]  /*fb110*/  IMAD.X R33, R27, 0x1, R35, P1 ;  /* 0x000000011b217824 */ /* 0x000fe200008e0623 */
[----:B0-----:R-:W-:-:S04]  /*fb120*/  IADD3 R30, P3, R26, R44, RZ ;  /* 0x0000002c1a1e7210 */ /* 0x001fc80007f7e0ff */
[----:B------:R0:W-:Y:S01]  /*fb130*/  STL.64 [R1+0x738], R32 ;  /* 0x0007382001007387 */ /* 0x0001e20000100a00 */
[----:B------:R-:W-:-:S03]  /*fb140*/  IMAD.X R31, R27, 0x1, R37, P3 ;  /* 0x000000011b1f7824 */ /* 0x000fc600018e0625 */
        /* <DEDUP_REMOVED lines=43> */
[----:B------:R-:W-:-:S03]  /*fb400*/  IADD3 R26, P1, R24, R44, RZ ;  /* 0x0000002c181a7210 */ /* 0x000fc60007f3e0ff */
[C---:B------:R-:W-:Y:S01]  /*fb410*/  IMAD.X R29, R25.reuse, 0x1, R35, P2 ;  /* 0x00000001191d7824 */ /* 0x040fe200010e0623 */
[----:B0-----:R-:W-:Y:S01]  /*fb420*/  IADD3 R30, P3, R24, R43, RZ ;  /* 0x0000002b181e7210 */ /* 0x001fe20007f7e0ff */
[----:B------:R-:W-:-:S03]  /*fb430*/  IMAD.X R27, R25, 0x1, R37, P1 ;  /* 0x00000001191b7824 */ /* 0x000fc600008e0625 */
[----:B------:R0:W-:Y:S01]  /*fb440*/  STL.64 [R1+0xf78], R28 ;  /* 0x000f781c01007387 */ /* 0x0001e20000100a00 */
[----:B------:R-:W-:-:S03]  /*fb450*/  IMAD.X R31, R25, 0x1, R36, P3 ;  /* 0x00000001191f7824 */ /* 0x000fc600018e0624 */
[----:B------:R-:W-:Y:S04]  /*fb460*/  STL.64 [R1+0xf80], R32 ;  /* 0x000f802001007387 */ /* 0x000fe80000100a00 */
[----:B------:R1:W-:Y:S01]  /*fb470*/  STL.64 [R1+0xfc0], R30 ;  /* 0x000fc01e01007387 */ /* 0x0003e20000100a00 */
[----:B0-----:R-:W-:-:S03]  /*fb480*/  IADD3 R28, P2, R24, R42, RZ ;  /* 0x0000002a181c7210 */ /* 0x001fc60007f5e0ff */
[----:B------:R0:W-:Y:S02]  /*fb490*/  STL.64 [R1+0x1410], R26 ;  /* 0x0014101a01007387 */ /* 0x0001e40000100a00 */
[----:B------:R-:W-:Y:S01]  /*fb4a0*/  IMAD.X R29, R25, 0x1, R38, P2 ;  /* 0x00000001191d7824 */ /* 0x000fe200010e0626 */
[C---:B-1----:R-:W-:Y:S02]  /*fb4b0*/  IADD3 R30, P3, R24.reuse, R41, RZ ;  /* 0x00000029181e7210 */ /* 0x042fe40007f7e0ff */
[----:B0-----:R-:W-:-:S03]  /*fb4c0*/  IADD3 R26, P1, R24, R47, RZ ;  /* 0x0000002f181a7210 */ /* 0x001fc60007f3e0ff */
[C---:B------:R-:W-:Y:S01]  /*fb4d0*/  IMAD.X R31, R25.reuse, 0x1, R39, P3 ;  /* 0x00000001191f7824 */ /* 0x040fe200018e0627 */
[----:B------:R0:W-:Y:S01]  /*fb4e0*/  STL.64 [R1+0x1440], R28 ;  /* 0x0014401c01007387 */ /* 0x0001e20000100a00 */
[----:B------:R-:W-:Y:S01]  /*fb4f0*/  SHF.R.S32.HI R24, RZ, 0x1f, R23 ;  /* 0x0000001fff187819 */ /* 0x000fe20000011417 */
[----:B------:R-:W-:Y:S02]  /*fb500*/  IMAD.X R27, R25, 0x1, R40, P1 ;  /* 0x00000001191b7824 */ /* 0x000fe400008e0628 */
        /* <DEDUP_REMOVED lines=23> */
[----:B------:R-:W-:Y:S02]  /*fb680*/  SHF.R.S32.HI R23, RZ, 0x1f, R22 ;  /* 0x0000001fff177819 */ /* 0x000fe40000011416 */
[----:B--2---:R-:W-:Y:S01]  /*fb690*/  IADD3 R26, P1, R22, R57, RZ ;  /* 0x00000039161a7210 */ /* 0x004fe20007f3e0ff */
        /* <DEDUP_REMOVED lines=11> */
[----:B------:R-:W-:Y:S01]  /*fb750*/  IADD3 R24, P3, R22, R42, RZ ;  /* 0x0000002a16187210 */ /* 0x000fe20007f7e0ff */
[----:B------:R-:W-:-:S04]  /*fb760*/  IMAD.X R27, R23, 0x1, R36, P1 ;  /* 0x00000001171b7824 */ /* 0x000fc800008e0624 */
[----:B------:R-:W-:Y:S01]  /*fb770*/  IMAD.X R25, R23, 0x1, R38, P3 ;  /* 0x0000000117197824 */ /* 0x000fe200018e0626 */
[----:B------:R1:W-:Y:S01]  /*fb780*/  STL.64 [R1+0x1940], R26 ;  /* 0x0019401a01007387 */ /* 0x0003e20000100a00 */
[----:B0-----:R-:W-:-:S03]  /*fb790*/  IADD3 R28, P2, R22, R44, RZ ;  /* 0x0000002c161c7210 */ /* 0x001fc60007f5e0ff */
[----:B------:R-:W-:Y:S02]  /*fb7a0*/  STL.64 [R1+0x1908], R30 ;  /* 0x0019081e01007387 */ /* 0x000fe40000100a00 */
[----:B------:R-:W-:Y:S01]  /*fb7b0*/  IMAD.X R29, R23, 0x1, R37, P2 ;  /* 0x00000001171d7824 */ /* 0x000fe200010e0625 */
[----:B-1----:R-:W-:-:S04]  /*fb7c0*/  IADD3 R26, P1, R22, R41, RZ ;  /* 0x00000029161a7210 */ /* 0x002fc80007f3e0ff */
[----:B------:R0:W-:Y:S01]  /*fb7d0*/  STL.64 [R1+0x1960], R28 ;  /* 0x0019601c01007387 */ /* 0x0001e20000100a00 */
[----:B------:R-:W-:-:S03]  /*fb7e0*/  IMAD.X R27, R23, 0x1, R39, P1 ;  /* 0x00000001171b7824 */ /* 0x000fc600008e0627 */
[----:B------:R1:W-:Y:S04]  /*fb7f0*/  STL.64 [R1+0x1990], R24 ;  /* 0x0019901801007387 */ /* 0x0003e80000100a00 */
[----:B------:R2:W-:Y:S01]  /*fb800*/  STL.64 [R1+0x19b8], R26 ;  /* 0x0019b81a01007387 */ /* 0x0005e20000100a00 */
[----:B0-----:R-:W-:Y:S02]  /*fb810*/  IADD3 R28, P2, R22, R47, RZ ;  /* 0x0000002f161c7210 */ /* 0x001fe40007f5e0ff */
[----:B------:R-:W-:Y:S02]  /*fb820*/  SHF.R.S32.HI R22, RZ, 0x1f, R21 ;  /* 0x0000001fff167819 */ /* 0x000fe40000011415 */
[----:B-1----:R-:W-:Y:S01]  /*fb830*/  IADD3 R24, P3, R21, R57, RZ ;  /* 0x0000003915187210 */ /* 0x002fe20007f7e0ff */
        /* <DEDUP_REMOVED lines=22> */
[----:B------:R-:W-:Y:S01]  /*fb9a0*/  SHF.R.S32.HI R21, RZ, 0x1f, R20 ;  /* 0x0000001fff157819 */ /* 0x000fe20000011414 */
[----:B------:R-:W-:Y:S02]  /*fb9b0*/  IMAD.X R27, R22, 0x1, R40, P1 ;  /* 0x00000001161b7824 */ /* 0x000fe400008e0628 */
[----:B------:R1:W-:Y:S04]  /*fb9c0*/  STL.64 [R1+0x1ac0], R24 ;  /* 0x001ac01801007387 */ /* 0x0003e80000100a00 */
[----:B------:R2:W-:Y:S01]  /*fb9d0*/  STL.64 [R1+0x1ab8], R26 ;  /* 0x001ab81a01007387 */ /* 0x0005e20000100a00 */
[C---:B0-----:R-:W-:Y:S02]  /*fb9e0*/  IADD3 R28, P2, R20.reuse, R57, RZ ;  /* 0x00000039141c7210 */ /* 0x041fe40007f5e0ff */
[----:B-1----:R-:W-:-:S03]  /*fb9f0*/  IADD3 R24, P3, R20, R46, RZ ;  /* 0x0000002e14187210 */ /* 0x002fc60007f7e0ff */
[C---:B------:R-:W-:Y:S01]  /*fba00*/  IMAD.X R29, R21.reuse, 0x1, R61, P2 ;  /* 0x00000001151d7824 */ /* 0x040fe200010e063d */
[C---:B------:R-:W-:Y:S02]  /*fba10*/  IADD3 R22, P2, R20.reuse, R43, RZ ;  /* 0x0000002b14167210 */ /* 0x040fe40007f5e0ff */
[C---:B--2---:R-:W-:Y:S01]  /*fba20*/  IADD3 R26, P1, R20.reuse, R45, RZ ;  /* 0x0000002d141a7210 */ /* 0x044fe20007f3e0ff */
[C---:B------:R-:W-:Y:S02]  /*fba30*/  IMAD.X R25, R21.reuse, 0x1, R34, P3 ;  /* 0x0000000115197824 */ /* 0x040fe400018e0622 */
[C---:B------:R-:W-:Y:S02]  /*fba40*/  IMAD.X R23, R21.reuse, 0x1, R36, P2 ;  /* 0x0000000115177824 */ /* 0x040fe400010e0624 */
[----:B------:R-:W-:Y:S01]  /*fba50*/  IMAD.X R27, R21, 0x1, R35, P1 ;  /* 0x00000001151b7824 */ /* 0x000fe200008e0623 */
[----:B------:R0:W-:Y:S04]  /*fba60*/  STL.64 [R1+0x1b18], R24 ;  /* 0x001b181801007387 */ /* 0x0001e80000100a00 */
        /* <DEDUP_REMOVED lines=111> */
[----:B-1----:R-:W-:Y:S02]  /*fc160*/  IADD3 R22, P2, R16, R47, RZ ;  /* 0x0000002f10167210 */ /* 0x002fe40007f5e0ff */
[----:B------:R-:W-:Y:S02]  /*fc170*/  SHF.R.S32.HI R16, RZ, 0x1f, R15 ;  /* 0x0000001fff107819 */ /* 0x000fe4000001140f */
[----:B0-----:R-:W-:Y:S01]  /*fc180*/  IADD3 R18, P3, R15, R57, RZ ;  /* 0x000000390f127210 */ /* 0x001fe20007f7e0ff */
        /* <DEDUP_REMOVED lines=180> */
[C---:B--2---:R-:W-:Y:S01]  /*fccd0*/  IADD3 R14, P1, R8.reuse, R45, RZ ;  /* 0x0000002d080e7210 */ /* 0x044fe20007f3e0ff */
[----:B------:R-:W-:Y:S01]  /*fcce0*/  IMAD.X R13, R9, 0x1, R34, P3 ;  /* 0x00000001090d7824 */ /* 0x000fe200018e0622 */
[----:B------:R-:W-:-:S03]  /*fccf0*/  IADD3 R10, P2, R8, R43, RZ ;  /* 0x0000002b080a7210 */ /* 0x000fc60007f5e0ff */
[C---:B------:R-:W-:Y:S01]  /*fcd00*/  IMAD.X R15, R9.reuse, 0x1, R35, P1 ;  /* 0x00000001090f7824 */ /* 0x040fe200008e0623 */
[----:B------:R0:W-:Y:S01]  /*fcd10*/  STL.64 [R1+0x2380], R12 ;  /* 0x0023800c01007387 */ /* 0x0001e20000100a00 */
[----:B------:R-:W-:-:S03]  /*fcd20*/  IMAD.X R11, R9, 0x1, R36, P2 ;  /* 0x00000001090b7824 */ /* 0x000fc600010e0624 */
[----:B------:R-:W-:Y:S04]  /*fcd30*/  STL.64 [R1+0x2370], R16 ;  /* 0x0023701001007387 */ /* 0x000fe80000100a00 */
        /* <DEDUP_REMOVED lines=8> */
[C---:B------:R-:W-:Y:S01]  /*fcdc0*/  IMAD.X R11, R9.reuse, 0x1, R39, P2 ;  /* 0x00000001090b7824 */ /* 0x040fe200010e0627 */
[----:B------:R0:W-:Y:S01]  /*fcdd0*/  STL.64 [R1+0x2398], R14 ;  /* 0x0023980e01007387 */ /* 0x0001e20000100a00 */
[----:B-1----:R-:W-:Y:S02]  /*fcde0*/  IADD3 R12, P3, R8, R47, RZ ;  /* 0x0000002f080c7210 */ /* 0x002fe40007f7e0ff */
[----:B------:R-:W-:Y:S01]  /*fcdf0*/  SHF.R.S32.HI R8, RZ, 0x1f, R7 ;  /* 0x0000001fff087819 */ /* 0x000fe20000011407 */
[----:B------:R1:W-:Y:S02]  /*fce00*/  STL.64 [R1+0x23a8], R10 ;  /* 0x0023a80a01007387 */ /* 0x0003e40000100a00 */
[----:B------:R-:W-:Y:S01]  /*fce10*/  IMAD.X R13, R9, 0x1, R40, P3 ;  /* 0x00000001090d7824 */ /* 0x000fe200018e0628 */
[----:B0-----:R-:W-:-:S04]  /*fce20*/  IADD3 R14, P1, R7, R57, RZ ;  /* 0x00000039070e7210 */ /* 0x001fc80007f3e0ff */
[----:B------:R0:W-:Y:S01]  /*fce30*/  STL.64 [R1+0x23a0], R12 ;  /* 0x0023a00c01007387 */ /* 0x0001e20000100a00 */
[----:B------:R-:W-:Y:S01]  /*fce40*/  IMAD.X R15, R8, 0x1, R61, P1 ;  /* 0x00000001080f7824 */ /* 0x000fe200008e063d */
[----:B-1----:R-:W-:-:S04]  /*fce50*/  IADD3 R10, P2, R7, R46, RZ ;  /* 0x0000002e070a7210 */ /* 0x002fc80007f5e0ff */
[----:B------:R1:W-:Y:S01]  /*fce60*/  STL.64 [R1+0x23b0], R14 ;  /* 0x0023b00e01007387 */ /* 0x0003e20000100a00 */
        /* <DEDUP_REMOVED lines=15> */
[C---:B------:R-:W-:Y:S01]  /*fcf60*/  IMAD.X R15, R8.reuse, 0x1, R39, P1 ;  /* 0x00000001080f7824 */ /* 0x040fe200008e0627 */
[----:B-1----:R-:W-:Y:S02]  /*fcf70*/  IADD3 R10, P2, R7, R47, RZ ;  /* 0x0000002f070a7210 */ /* 0x002fe40007f5e0ff */
[----:B------:R-:W-:Y:S02]  /*fcf80*/  SHF.R.S32.HI R7, RZ, 0x1f, R6 ;  /* 0x0000001fff077819 */ /* 0x000fe40000011406 */
        /* <DEDUP_REMOVED lines=8> */
[C---:B0-----:R-:W-:Y:S02]  /*fd010*/  IADD3 R10, P2, R6.reuse, R45, RZ ;  /* 0x0000002d060a7210 */ /* 0x041fe40007f5e0ff */
[----:B------:R-:W-:-:S03]  /*fd020*/  IADD3 R8, P1, R6, R44, RZ ;  /* 0x0000002c06087210 */ /* 0x000fc60007f3e0ff */
[C---:B------:R-:W-:Y:S01]  /*fd030*/  IMAD.X R11, R7.reuse, 0x1, R35, P2 ;  /* 0x00000001070b7824 */ /* 0x040fe200010e0623 */
[----:B-1----:R-:W-:Y:S01]  /*fd040*/  IADD3 R12, P3, R6, R43, RZ ;  /* 0x0000002b060c7210 */ /* 0x002fe20007f7e0ff */
[----:B------:R-:W-:-:S03]  /*fd050*/  IMAD.X R9, R7, 0x1, R37, P1 ;  /* 0x0000000107097824 */ /* 0x000fc600008e0625 */
[----:B------:R-:W-:Y:S01]  /*fd060*/  STL.64 [R1+0x2400], R10 ;  /* 0x0024000a01007387 */ /* 0x000fe20000100a00 */
[----:B------:R-:W-:-:S03]  /*fd070*/  IMAD.X R13, R7, 0x1, R36, P3 ;  /* 0x00000001070d7824 */ /* 0x000fc600018e0624 */
[----:B------:R-:W-:Y:S04]  /*fd080*/  STL.64 [R1+0x23f8], R14 ;  /* 0x0023f80e01007387 */ /* 0x000fe80000100a00 */
[----:B------:R-:W-:Y:S04]  /*fd090*/  STL.64 [R1+0x2410], R8 ;  /* 0x0024100801007387 */ /* 0x000fe80000100a00 */
[----:B------:R0:W-:Y:S04]  /*fd0a0*/  STL.64 [R1+0x2408], R12 ;  /* 0x0024080c01007387 */ /* 0x0001e80000100a00 */
[----:B0-----:R-:W2:Y:S01]  /*fd0b0*/  LDL R12, [R1+0x1fb0] ;  /* 0x001fb000010c7983 */ /* 0x001ea20000100800 */
[----:B------:R-:W-:-:S02]  /*fd0c0*/  IADD3 R10, P2, R6, R42, RZ ;  /* 0x0000002a060a7210 */ /* 0x000fc40007f5e0ff */
[C---:B------:R-:W-:Y:S02]  /*fd0d0*/  IADD3 R14, P3, R6.reuse, R41, RZ ;  /* 0x00000029060e7210 */ /* 0x040fe40007f7e0ff */
[----:B------:R-:W-:Y:S01]  /*fd0e0*/  IADD3 R8, P1, R6, R47, RZ ;  /* 0x0000002f06087210 */ /* 0x000fe20007f3e0ff */
[C---:B------:R-:W-:Y:S02]  /*fd0f0*/  IMAD.X R11, R7.reuse, 0x1, R38, P2 ;  /* 0x00000001070b7824 */ /* 0x040fe400010e0626 */
[C---:B------:R-:W-:Y:S02]  /*fd100*/  IMAD.X R15, R7.reuse, 0x1, R39, P3 ;  /* 0x00000001070f7824 */ /* 0x040fe400018e0627 */
[----:B------:R-:W-:Y:S01]  /*fd110*/  IMAD.X R9, R7, 0x1, R40, P1 ;  /* 0x0000000107097824 */ /* 0x000fe200008e0628 */
[----:B------:R0:W-:Y:S01]  /*fd120*/  STL.64 [R1+0x2418], R10 ;  /* 0x0024180a01007387 */ /* 0x0001e20000100a00 */
[----:B------:R-:W-:-:S03]  /*fd130*/  SHF.R.S32.HI R6, RZ, 0x1f, R5 ;  /* 0x0000001fff067819 */ /* 0x000fc60000011405 */
        /* <DEDUP_REMOVED lines=24> */
[----:B------:R-:W-:-:S04]  /*fd2c0*/  IMAD.X R11, R6, 0x1, R39, P2 ;  /* 0x00000001060b7824 */ /* 0x000fc800010e0627 */
[----:B------:R-:W-:Y:S01]  /*fd2d0*/  IMAD.X R9, R5, 0x1, R61, P1 ;  /* 0x0000000105097824 */ /* 0x000fe200008e063d */
[----:B------:R0:W-:Y:S01]  /*fd2e0*/  STL.64 [R1+0x2468], R10 ;  /* 0x0024680a01007387 */ /* 0x0001e20000100a00 */
[----:B------:R-:W-:-:S03]  /*fd2f0*/  IMAD.X R15, R6, 0x1, R40, P3 ;  /* 0x00000001060f7824 */ /* 0x000fc600018e0628 */
[----:B------:R1:W-:Y:S01]  /*fd300*/  STL.64 [R1+0x2470], R8 ;  /* 0x0024700801007387 */ /* 0x0003e20000100a00 */
[C---:B0-----:R-:W-:Y:S02]  /*fd310*/  IADD3 R10, P2, R4.reuse, R46, RZ ;  /* 0x0000002e040a7210 */ /* 0x041fe40007f5e0ff */
[----:B-1----:R-:W-:-:S03]  /*fd320*/  IADD3 R8, P1, R4, R45, RZ ;  /* 0x0000002d04087210 */ /* 0x002fc60007f3e0ff */
[C---:B------:R-:W-:Y:S01]  /*fd330*/  IMAD.X R11, R5.reuse, 0x1, R34, P2 ;  /* 0x00000001050b7824 */ /* 0x040fe200010e0622 */
[C---:B------:R-:W-:Y:S01]  /*fd340*/  IADD3 R6, P2, R4.reuse, R43, RZ ;  /* 0x0000002b04067210 */ /* 0x040fe20007f5e0ff */
[C---:B------:R-:W-:Y:S01]  /*fd350*/  IMAD.X R9, R5.reuse, 0x1, R35, P1 ;  /* 0x0000000105097824 */ /* 0x040fe200008e0623 */
[----:B------:R-:W-:Y:S03]  /*fd360*/  STL.64 [R1+0x2460], R14 ;  /* 0x0024600e01007387 */ /* 0x000fe60000100a00 */
[----:B------:R-:W-:Y:S01]  /*fd370*/  IMAD.X R7, R5, 0x1, R36, P2 ;  /* 0x0000000105077824 */ /* 0x000fe200010e0624 */
[----:B------:R-:W-:Y:S04]  /*fd380*/  STL.64 [R1+0x2480], R10 ;  /* 0x0024800a01007387 */ /* 0x000fe80000100a00 */
[----:B------:R0:W-:Y:S04]  /*fd390*/  STL.64 [R1+0x2478], R8 ;  /* 0x0024780801007387 */ /* 0x0001e80000100a00 */
[----:B------:R1:W-:Y:S01]  /*fd3a0*/  STL.64 [R1+0x2488], R6 ;  /* 0x0024880601007387 */ /* 0x0003e20000100a00 */
[----:B0-----:R-:W-:-:S02]  /*fd3b0*/  IADD3 R8, P1, R4, R44, RZ ;  /* 0x0000002c04087210 */ /* 0x001fc40007f3e0ff */
[----:B-1----:R-:W-:-:S03]  /*fd3c0*/  IADD3 R6, P2, R4, R42, RZ ;  /* 0x0000002a04067210 */ /* 0x002fc60007f5e0ff */
[C---:B------:R-:W-:Y:S02]  /*fd3d0*/  IMAD.X R9, R5.reuse, 0x1, R37, P1 ;  /* 0x0000000105097824 */ /* 0x040fe400008e0625 */
[----:B------:R-:W-:-:S03]  /*fd3e0*/  IMAD.X R7, R5, 0x1, R38, P2 ;  /* 0x0000000105077824 */ /* 0x000fc600010e0626 */
[----:B------:R0:W-:Y:S04]  /*fd3f0*/  STL.64 [R1+0x2490], R8 ;  /* 0x0024900801007387 */ /* 0x0001e80000100a00 */
[----:B------:R1:W-:Y:S01]  /*fd400*/  STL.64 [R1+0x2498], R6 ;  /* 0x0024980601007387 */ /* 0x0003e20000100a00 */
[C---:B0-----:R-:W-:Y:S02]  /*fd410*/  IADD3 R8, P1, R4.reuse, R41, RZ ;  /* 0x0000002904087210 */ /* 0x041fe40007f3e0ff */
[----:B-1----:R-:W-:-:S03]  /*fd420*/  IADD3 R6, P2, R4, R47, RZ ;  /* 0x0000002f04067210 */ /* 0x002fc60007f5e0ff */
[C---:B------:R-:W-:Y:S02]  /*fd430*/  IMAD.X R9, R5.reuse, 0x1, R39, P1 ;  /* 0x0000000105097824 */ /* 0x040fe400008e0627 */
[----:B------:R-:W-:-:S03]  /*fd440*/  IMAD.X R7, R5, 0x1, R40, P2 ;  /* 0x0000000105077824 */ /* 0x000fc600010e0628 */
[----:B------:R0:W-:Y:S04]  /*fd450*/  STL.64 [R1+0x24a8], R8 ;  /* 0x0024a80801007387 */ /* 0x0001e80000100a00 */
[----:B------:R1:W-:Y:S01]  /*fd460*/  STL.64 [R1+0x24b8], R6 ;  /* 0x0024b80601007387 */ /* 0x0003e20000100a00 */
[----:B--2---:R-:W-:Y:S01]  /*fd470*/  ISETP.LT.AND P3, PT, R12, UR61, !P0 ;  /* 0x0000003d0c007c0c */ /* 0x004fe2000c761270 */
[----:B------:R-:W-:Y:S02]  /*fd480*/  ULDC UR61, c[0x0][0x248] ;  /* 0x00009200003d7ab9 */ /* 0x000fe40000000800 */
[----:B------:R-:W-:Y:S01]  /*fd490*/  VIADD R4, R4, UR61 ;  /* 0x0000003d04047c36 */ /* 0x000fe20008000000 */
[----:B------:R-:W-:-:S04]  /*fd4a0*/  ULDC UR61, c[0x0][0x248] ;  /* 0x00009200003d7ab9 */ /* 0x000fc80000000800 */
[----:B------:R-:W-:Y:S02]  /*fd4b0*/  SHF.R.S32.HI R5, RZ, 0x1f, R4 ;  /* 0x0000001fff057819 */ /* 0x000fe40000011404 */
[C---:B0-----:R-:W-:Y:S02]  /*fd4c0*/  IADD3 R8, P2, R4.reuse, R57, RZ ;  /* 0x0000003904087210 */ /* 0x041fe40007f5e0ff */
        /* <DEDUP_REMOVED lines=20> */
[----:B------:R-:W-:Y:S01]  /*fd610*/  VIADD R4, R4, UR61 ;  /* 0x0000003d04047c36 */ /* 0x000fe20008000000 */
[----:B------:R-:W-:Y:S01]  /*fd620*/  ULDC UR61, c[0x0][0x248] ;  /* 0x00009200003d7ab9 */ /* 0x000fe20000000800 */
[----:B------:R-:W-:Y:S01]  /*fd630*/  IMAD.X R7, R5, 0x1, R40, P1 ;  /* 0x0000000105077824 */ /* 0x000fe200008e0628 */
[----:B------:R0:W-:Y:S02]  /*fd640*/  STL.64 [R1+0x24e8], R8 ;  /* 0x0024e80801007387 */ /* 0x0001e40000100a00 */
[----:B------:R-:W-:Y:S02]  /*fd650*/  SHF.R.S32.HI R5, RZ, 0x1f, R4 ;  /* 0x0000001fff057819 */ /* 0x000fe40000011404 */
        /* <DEDUP_REMOVED lines=111> */
[C---:B------:R-:W-:Y:S01]  /*fdd50*/  IMAD.X R9, R5.reuse, 0x1, R61, P2 ;  /* 0x0000000105097824 */ /* 0x040fe200010e063d */
[----:B------:R-:W-:Y:S01]  /*fdd60*/  STL [R1+0x5974], R46 ;  /* 0x0059742e01007387 */ /* 0x000fe20000100800 */
[----:B------:R-:W-:-:S03]  /*fdd70*/  IMAD.X R7, R5, 0x1, R34, P1 ;  /* 0x0000000105077824 */ /* 0x000fc600008e0622 */
[----:B------:R0:W-:Y:S04]  /*fdd80*/  STL.64 [R1+0x25e0], R8 ;  /* 0x0025e00801007387 */ /* 0x0001e80000100a00 */
[----:B------:R-:W-:Y:S04]  /*fdd90*/  STL [R1+0x5978], R45 ;  /* 0x0059782d01007387 */ /* 0x000fe80000100800 */
[----:B------:R-:W-:Y:S01]  /*fdda0*/  STL [R1+0x597c], R34 ;  /* 0x00597c2201007387 */ /* 0x000fe20000100800 */
[----:B0-----:R-:W-:-:S03]  /*fddb0*/  IADD3 R8, P2, R4, R45, RZ ;  /* 0x0000002d04087210 */ /* 0x001fc60007f5e0ff */
[----:B------:R0:W-:Y:S02]  /*fddc0*/  STL.64 [R1+0x25f0], R6 ;  /* 0x0025f00601007387 */ /* 0x0001e40000100a00 */
[----:B------:R-:W-:Y:S02]  /*fddd0*/  IMAD.X R9, R5, 0x1, R35, P2 ;  /* 0x0000000105097824 */ /* 0x000fe400010e0623 */
[----:B------:R1:W-:Y:S01]  /*fdde0*/  STL [R1+0x5980], R43 ;  /* 0x0059802b01007387 */ /* 0x0003e20000100800 */
[----:B0-----:R-:W-:-:S03]  /*fddf0*/  IADD3 R6, P1, R4, R43, RZ ;  /* 0x0000002b04067210 */ /* 0x001fc60007f3e0ff */
[----:B-1----:R-:W2:Y:S02]  /*fde00*/  LDL R43, [R1+0x1f94] ;  /* 0x001f9400012b7983 */ /* 0x002ea40000100800 */
[----:B------:R-:W-:Y:S02]  /*fde10*/  IMAD.X R7, R5, 0x1, R36, P1 ;  /* 0x0000000105077824 */ /* 0x000fe400008e0624 */
[----:B------:R0:W-:Y:S01]  /*fde20*/  STL [R1+0x5984], R35 ;  /* 0x0059842301007387 */ /* 0x0001e20000100800 */
[----:B------:R-:W-:-:S03]  /*fde30*/  IADD3 R10, P2, R4, R44, RZ ;  /* 0x0000002c040a7210 */ /* 0x000fc60007f5e0ff */
[----:B0-----:R-:W3:Y:S04]  /*fde40*/  LDL R35, [R1+0x1f98] ;  /* 0x001f980001237983 */ /* 0x001ee80000100800 */
[----:B------:R-:W-:Y:S04]  /*fde50*/  STL.64 [R1+0x2600], R8 ;  /* 0x0026000801007387 */ /* 0x000fe80000100a00 */
[----:B------:R0:W-:Y:S04]  /*fde60*/  STL [R1+0x5988], R44 ;  /* 0x0059882c01007387 */ /* 0x0001e80000100800 */
[----:B0-----:R-:W4:Y:S04]  /*fde70*/  LDL R44, [R1+0x1fa0] ;  /* 0x001fa000012c7983 */ /* 0x001f280000100800 */
[----:B------:R0:W-:Y:S04]  /*fde80*/  STL.64 [R1+0x2608], R6 ;  /* 0x0026080601007387 */ /* 0x0001e80000100a00 */
[----:B0-----:R-:W2:Y:S04]  /*fde90*/  LDL R7, [R1+0x1b7c] ;  /* 0x001b7c0001077983 */ /* 0x001ea80000100800 */
[----:B------:R0:W-:Y:S01]  /*fdea0*/  STL [R1+0x598c], R36 ;  /* 0x00598c2401007387 */ /* 0x0001e20000100800 */
[----:B------:R-:W-:Y:S01]  /*fdeb0*/  IADD3 R8, P1, R4, R42, RZ ;  /* 0x0000002a04087210 */ /* 0x000fe20007f3e0ff */
[----:B------:R-:W-:-:S02]  /*fdec0*/  IMAD.X R11, R5, 0x1, R37, P2 ;  /* 0x00000001050b7824 */ /* 0x000fc400010e0625 */
[----:B------:R-:W2:Y:S04]  /*fded0*/  LDL R34, [R1+0x1fa4] ;  /* 0x001fa40001227983 */ /* 0x000ea80000100800 */
[----:B------:R-:W2:Y:S04]  /*fdee0*/  LDL R45, [R1+0x1fa8] ;  /* 0x001fa800012d7983 */ /* 0x000ea80000100800 */
[----:B0-----:R-:W2:Y:S01]  /*fdef0*/  LDL R36, [R1+0x1f9c] ;  /* 0x001f9c0001247983 */ /* 0x001ea20000100800 */
[----:B------:R-:W-:-:S03]  /*fdf00*/  IMAD.X R9, R5, 0x1, R38, P1 ;  /* 0x0000000105097824 */ /* 0x000fc600008e0626 */
[----:B------:R-:W-:Y:S04]  /*fdf10*/  STL [R1+0x5990], R42 ;  /* 0x0059902a01007387 */ /* 0x000fe80000100800 */
[----:B------:R-:W-:Y:S04]  /*fdf20*/  STL [R1+0x5994], R37 ;  /* 0x0059942501007387 */ /* 0x000fe80000100800 */
[----:B------:R-:W2:Y:S04]  /*fdf30*/  LDL R46, [R1+0x1fac] ;  /* 0x001fac00012e7983 */ /* 0x000ea80000100800 */
[----:B------:R0:W-:Y:S04]  /*fdf40*/  STL.64 [R1+0x2610], R10 ;  /* 0x0026100a01007387 */ /* 0x0001e80000100a00 */
[----:B------:R-:W-:Y:S04]  /*fdf50*/  STL [R1+0x5998], R41 ;  /* 0x0059982901007387 */ /* 0x000fe80000100800 */
[----:B------:R-:W-:Y:S01]  /*fdf60*/  STL [R1+0x599c], R38 ;  /* 0x00599c2601007387 */ /* 0x000fe20000100800 */
[----:B0-----:R-:W-:-:S03]  /*fdf70*/  IADD3 R10, P2, R4, R41, RZ ;  /* 0x00000029040a7210 */ /* 0x001fc60007f5e0ff */
[----:B------:R-:W-:Y:S04]  /*fdf80*/  STL.64 [R1+0x2618], R8 ;  /* 0x0026180801007387 */ /* 0x000fe80000100a00 */
[----:B------:R-:W-:Y:S01]  /*fdf90*/  STL [R1+0x59a0], R47 ;  /* 0x0059a02f01007387 */ /* 0x000fe20000100800 */
[----:B------:R-:W-:-:S03]  /*fdfa0*/  IMAD.X R11, R5, 0x1, R39, P2 ;  /* 0x00000001050b7824 */ /* 0x000fc600010e0627 */
[----:B------:R0:W-:Y:S04]  /*fdfb0*/  STL [R1+0x59a4], R39 ;  /* 0x0059a42701007387 */ /* 0x0001e80000100800 */
[----:B0-----:R-:W2:Y:S01]  /*fdfc0*/  LDL R39, [R1+0x1fb0] ;  /* 0x001fb00001277983 */ /* 0x001ea20000100800 */
[C---:B------:R-:W-:Y:S01]  /*fdfd0*/  IADD3 R8, P1, R4.reuse, R47, RZ ;  /* 0x0000002f04087210 */ /* 0x040fe20007f3e0ff */
[----:B------:R-:W-:Y:S01]  /*fdfe0*/  VIADD R13, R4, UR61 ;  /* 0x0000003d040d7c36 */ /* 0x000fe20008000000 */
[----:B------:R-:W-:Y:S01]  /*fdff0*/  LOP3.LUT R49, R49, 0xfffffffd, RZ, 0xc0, !PT ;  /* 0xfffffffd31317812 */ /* 0x000fe200078ec0ff */
[----:B------:R-:W-:Y:S01]  /*fe000*/  STL.64 [R1+0x2628], R10 ;  /* 0x0026280a01007387 */ /* 0x000fe20000100a00 */
[----:B------:R-:W-:Y:S01]  /*fe010*/  LOP3.LUT R3, R3, 0x7fffffff, RZ, 0xc0, !PT ;  /* 0x7fffffff03037812 */ /* 0x000fe200078ec0ff */
[----:B------:R-:W-:Y:S01]  /*fe020*/  IMAD.X R9, R5, 0x1, R40, P1 ;  /* 0x0000000105097824 */ /* 0x000fe200008e0628 */
[----:B------:R-:W-:Y:S01]  /*fe030*/  SHF.R.S32.HI R6, RZ, 0x1f, R13 ;  /* 0x0000001fff067819 */ /* 0x000fe2000001140d */
[----:B------:R-:W-:Y:S01]  /*fe040*/  ULDC UR61, c[0x0][0x228] ;  /* 0x00008a00003d7ab9 */ /* 0x000fe20000000800 */
[----:B------:R-:W-:-:S05]  /*fe050*/  IADD3 R4, P1, R13, R57, RZ ;  /* 0x000000390d047210 */ /* 0x000fca0007f3e0ff */
[----:B------:R-:W-:Y:S01]  /*fe060*/  IMAD.X R5, R6, 0x1, R61, P1 ;  /* 0x0000000106057824 */ /* 0x000fe200008e063d */
[----:B------:R-:W-:Y:S01]  /*fe070*/  @P3 LOP3.LUT R49, R49, 0x2, RZ, 0xfc, !PT ;  /* 0x0000000231313812 */ /* 0x000fe200078efcff */
[----:B------:R-:W-:Y:S04]  /*fe080*/  STL.64 [R1+0x2630], R8 ;  /* 0x0026300801007387 */ /* 0x000fe80000100a00 */
[----:B------:R0:W-:Y:S01]  /*fe090*/  STL.64 [R1+0x2620], R4 ;  /* 0x0026200401007387 */ /* 0x0001e20000100a00 */
[----:B------:R-:W-:Y:S02]  /*fe0a0*/  LOP3.LUT R49, R49, 0xfffffffe, RZ, 0xc0, !PT ;  /* 0xfffffffe31317812 */ /* 0x000fe400078ec0ff */
[----:B---3--:R-:W-:Y:S02]  /*fe0b0*/  ISETP.LT.AND P3, PT, R35, UR37, !P0 ;  /* 0x0000002523007c0c */ /* 0x008fe4000c761270 */
[----:B----4-:R-:W-:-:S02]  /*fe0c0*/  ISETP.LT.AND P1, PT, R44, UR11, !P0 ;  /* 0x0000000b2c007c0c */ /* 0x010fc4000c721270 */
[----:B--2---:R-:W-:Y:S01]  /*fe0d0*/  ISETP.LT.AND P2, PT, R36, UR36, !P0 ;  /* 0x0000002424007c0c */ /* 0x004fe2000c741270 */
[----:B0-----:R-:W-:Y:S01]  /*fe0e0*/  VIADD R4, R7, 0x54 ;  /* 0x0000005407047836 */ /* 0x001fe20000000000 */
[----:B------:R-:W-:Y:S01]  /*fe0f0*/  ISETP.LT.AND P0, PT, R43, UR10, !P0 ;  /* 0x0000000a2b007c0c */ /* 0x000fe2000c701270 */
[----:B------:R-:W-:Y:S01]  /*fe100*/  ULDC.64 UR36, c[0x0][0x228] ;  /* 0x00008a0000247ab9 */ /* 0x000fe20000000a00 */
[----:B------:R-:W-:-:S09]  /*fe110*/  ULDC.64 UR10, c[0x0][0x228] ;  /* 0x00008a00000a7ab9 */ /* 0x000fd20000000a00 */
[----:B------:R-:W-:-:S04]  /*fe120*/  @P2 LOP3.LUT R0, R0, 0x80000000, RZ, 0xfc, !PT ;  /* 0x8000000000002812 */ /* 0x000fc800078efcff */
[----:B------:R-:W-:-:S04]  /*fe130*/  LOP3.LUT R0, R0, 0xbfffffff, RZ, 0xc0, !PT ;  /* 0xbfffffff00007812 */ /* 0x000fc800078ec0ff */
[----:B------:R-:W-:-:S04]  /*fe140*/  @P1 LOP3.LUT R0, R0, 0x40000000, RZ, 0xfc, !PT ;  /* 0x4000000000001812 */ /* 0x000fc800078efcff */
[----:B------:R-:W-:-:S04]  /*fe150*/  LOP3.LUT R0, R0, 0xdfffffff, RZ, 0xc0, !PT ;  /* 0xdfffffff00007812 */ /* 0x000fc800078ec0ff */
[----:B------:R-:W-:Y:S02]  /*fe160*/  @P0 LOP3.LUT R0, R0, 0x20000000, RZ, 0xfc, !PT ;  /* 0x2000000000000812 */ /* 0x000fe400078efcff */
[----:B------:R-:W-:Y:S02]  /*fe170*/  ISETP.GE.AND P0, PT, R4, UR37, PT ;  /* 0x0000002504007c0c */ /* 0x000fe4000bf06270 */
[----:B------:R-:W-:Y:S02]  /*fe180*/  @P3 LOP3.LUT R49, R49, 0x1, RZ, 0xfc, !PT ;  /* 0x0000000131313812 */ /* 0x000fe400078efcff */
[----:B------:R-:W-:Y:S01]  /*fe190*/  LOP3.LUT R0, R0, 0xfdffffff, RZ, 0xc0, !PT ;  /* 0xfdffffff00007812 */ /* 0x000fe200078ec0ff */
[----:B------:R-:W-:Y:S01]  /*fe1a0*/  VIADD R4, R7, 0x53 ;  /* 0x0000005307047836 */ /* 0x000fe20000000000 */
[----:B------:R-:W-:Y:S01]  /*fe1b0*/  ISETP.LT.AND P3, PT, R34, UR7, !P0 ;  /* 0x0000000722007c0c */ /* 0x000fe2000c761270 */
[----:B------:R-:W-:Y:S01]  /*fe1c0*/  ULDC UR37, c[0x0][0x228] ;  /* 0x00008a0000257ab9 */ /* 0x000fe20000000800 */
[----:B------:R-:W-:-:S02]  /*fe1d0*/  ISETP.LT.AND P1, PT, R39, UR10, !P0 ;  /* 0x0000000a27007c0c */ /* 0x000fc4000c721270 */
[----:B------:R-:W-:Y:S01]  /*fe1e0*/  ISETP.LT.AND P2, PT, R45, UR6, !P0 ;  /* 0x000000062d007c0c */ /* 0x000fe2000c741270 */
[----:B------:R-:W-:-:S10]  /*fe1f0*/  ULDC.64 UR6, c[0x0][0x228] ;  /* 0x00008a0000067ab9 */ /* 0x000fd40000000a00 */
[----:B------:R-:W-:-:S04]  /*fe200*/  @P1 LOP3.LUT R0, R0, 0x2000000, RZ, 0xfc, !PT ;  /* 0x0200000000001812 */ /* 0x000fc800078efcff */
[----:B------:R-:W-:-:S04]  /*fe210*/  LOP3.LUT R0, R0, 0xefffffff, RZ, 0xc0, !PT ;  /* 0xefffffff00007812 */ /* 0x000fc800078ec0ff */
[----:B------:R-:W-:Y:S02]  /*fe220*/  @P3 LOP3.LUT R0, R0, 0x10000000, RZ, 0xfc, !PT ;  /* 0x1000000000003812 */ /* 0x000fe400078efcff */
[----:B------:R-:W-:Y:S01]  /*fe230*/  ISETP.LT.AND P1, PT, R46, UR52, !P0 ;  /* 0x000000342e007c0c */ /* 0x000fe2000c721270 */
[----:B------:R-:W-:Y:S01]  /*fe240*/  ULDC UR52, c[0x0][0x228] ;  /* 0x00008a0000347ab9 */ /* 0x000fe20000000800 */
[----:B------:R-:W-:-:S04]  /*fe250*/  LOP3.LUT R0, R0, 0xf7ffffff, RZ, 0xc0, !PT ;  /* 0xf7ffffff00007812 */ /* 0x000fc800078ec0ff */
[----:B------:R-:W-:Y:S02]  /*fe260*/  @P2 LOP3.LUT R0, R0, 0x8000000, RZ, 0xfc, !PT ;  /* 0x0800000000002812 */ /* 0x000fe400078efcff */
[----:B------:R-:W-:Y:S02]  /*fe270*/  ISETP.LT.AND P3, PT, R35, UR35, !P0 ;  /* 0x0000002323007c0c */ /* 0x000fe4000c761270 */
[----:B------:R-:W-:-:S04]  /*fe280*/  LOP3.LUT R0, R0, 0xfbffffff, RZ, 0xc0, !PT ;  /* 0xfbffffff00007812 */ /* 0x000fc800078ec0ff */
[----:B------:R-:W-:Y:S02]  /*fe290*/  @P1 LOP3.LUT R0, R0, 0x4000000, RZ, 0xfc, !PT ;  /* 0x0400000000001812 */ /* 0x000fe400078efcff */
[----:B------:R-:W-:Y:S01]  /*fe2a0*/  ISETP.LT.AND P2, PT, R36, UR34, !P0 ;  /* 0x0000002224007c0c */ /* 0x000fe2000c741270 */
[----:B------:R-:W-:Y:S01]  /*fe2b0*/  ULDC.64 UR34, c[0x0][0x228] ;  /* 0x00008a0000227ab9 */ /* 0x000fe20000000a00 */
[----:B------:R-:W-:-:S04]  /*fe2c0*/  LOP3.LUT R0, R0, 0xfeffffff, RZ, 0xc0, !PT ;  /* 0xfeffffff00007812 */ /* 0x000fc800078ec0ff */
[----:B------:R-:W-:Y:S02]  /*fe2d0*/  @P3 LOP3.LUT R0, R0, 0x1000000, RZ, 0xfc, !PT ;  /* 0x0100000000003812 */ /* 0x000fe400078efcff */
[----:B------:R-:W-:Y:S01]  /*fe2e0*/  ISETP.LT.AND P1, PT, R44, UR60, !P0 ;  /* 0x0000003c2c007c0c */ /* 0x000fe2000c721270 */
[----:B------:R-:W-:Y:S01]  /*fe2f0*/  ULDC UR60, c[0x0][0x228] ;  /* 0x00008a00003c7ab9 */ /* 0x000fe20000000800 */
[----:B------:R-:W-:-:S04]  /*fe300*/  LOP3.LUT R0, R0, 0xff7fffff, RZ, 0xc0, !PT ;  /* 0xff7fffff00007812 */ /* 0x000fc800078ec0ff */
[----:B------:R-:W-:Y:S02]  /*fe310*/  @P2 LOP3.LUT R0, R0, 0x800000, RZ, 0xfc, !PT ;  /* 0x0080000000002812 */ /* 0x000fe400078efcff */
[----:B------:R-:W-:Y:S01]  /*fe320*/  ISETP.LT.AND P0, PT, R43, UR53, !P0 ;  /* 0x000000352b007c0c */ /* 0x000fe2000c701270 */
[----:B------:R-:W-:Y:S01]  /*fe330*/  ULDC UR53, c[0x0][0x228] ;  /* 0x00008a0000357ab9 */ /* 0x000fe20000000800 */
[----:B------:R-:W-:-:S04]  /*fe340*/  LOP3.LUT R0, R0, 0xffbfffff, RZ, 0xc0, !PT ;  /* 0xffbfffff00007812 */ /* 0x000fc800078ec0ff */
[----:B------:R-:W-:-:S04]  /*fe350*/  @P1 LOP3.LUT R0, R0, 0x400000, RZ, 0xfc, !PT ;  /* 0x0040000000001812 */ /* 0x000fc800078efcff */
[----:B------:R-:W-:-:S04]  /*fe360*/  LOP3.LUT R0, R0, 0xffdfffff, RZ, 0xc0, !PT ;  /* 0xffdfffff00007812 */ /* 0x000fc800078ec0ff */
[----:B------:R-:W-:Y:S02]  /*fe370*/  @P0 LOP3.LUT R0, R0, 0x200000, RZ, 0xfc, !PT ;  /* 0x0020000000000812 */ /* 0x000fe400078efcff */
[----:B------:R-:W-:Y:S02]  /*fe380*/  ISETP.GE.AND P0, PT, R4, UR35, PT ;  /* 0x0000002304007c0c */ /* 0x000fe4000bf06270 */
[----:B------:R-:W-:Y:S01]  /*fe390*/  LOP3.LUT R0, R0, 0xfffdffff, RZ, 0xc0, !PT ;  /* 0xfffdffff00007812 */ /* 0x000fe200078ec0ff */
[----:B------:R-:W-:Y:S01]  /*fe3a0*/  VIADD R4, R7, 0x52 ;  /* 0x0000005207047836 */ /* 0x000fe20000000000 */
[----:B------:R-:W-:Y:S01]  /*fe3b0*/  ISETP.LT.AND P1, PT, R39, UR6, !P0 ;  /* 0x0000000627007c0c */ /* 0x000fe2000c721270 */
[----:B------:R-:W-:Y:S01]  /*fe3c0*/  ULDC UR35, c[0x0][0x228] ;  /* 0x00008a0000237ab9 */ /* 0x000fe20000000800 */
[----:B------:R-:W-:Y:S01]  /*fe3d0*/  ISETP.LT.AND P3, PT, R34, UR47, !P0 ;  /* 0x0000002f22007c0c */ /* 0x000fe2000c761270 */
[----:B------:R-:W-:Y:S01]  /*fe3e0*/  ULDC UR47, c[0x0][0x228] ;  /* 0x00008a00002f7ab9 */ /* 0x000fe20000000800 */
[----:B------:R-:W-:Y:S01]  /*fe3f0*/  ISETP.LT.AND P2, PT, R45, UR49, !P0 ;  /* 0x000000312d007c0c */ /* 0x000fe2000c741270 */
[----:B------:R-:W-:-:S08]  /*fe400*/  ULDC UR49, c[0x0][0x228] ;  /* 0x00008a0000317ab9 */ /* 0x000fd00000000800 */
        /* <DEDUP_REMOVED lines=28> */
[----:B------:R-:W-:Y:S01]  /*fe5d0*/  ULDC.64 UR10, c[0x0][0x228] ;  /* 0x00008a00000a7ab9 */ /* 0x000fe20000000a00 */
        /* <DEDUP_REMOVED lines=51> */
[----:B------:R-:W-:Y:S01]  /*fe910*/  ISETP.LT.AND P3, PT, R35, UR24, !P0 ;  /* 0x0000001823007c0c */ /* 0x000fe2000c761270 */
[----:B------:R-:W-:Y:S02]  /*fe920*/  ULDC UR24, c[0x0][0x228] ;  /* 0x00008a0000187ab9 */ /* 0x000fe40000000800 */
        /* <DEDUP_REMOVED lines=8> */
[----:B------:R-:W-:Y:S02]  /*fe9b0*/  LOP3.LUT R0, R0, 0xfffffffe, RZ, 0xc0, !PT ;  /* 0xfffffffe00007812 */ /* 0x000fe400078ec0ff */
[----:B------:R-:W-:Y:S01]  /*fe9c0*/  LOP3.LUT R3, R3, 0xfdffffff, RZ, 0xc0, !PT ;  /* 0xfdffffff03037812 */ /* 0x000fe200078ec0ff */
[----:B------:R-:W-:Y:S01]  /*fe9d0*/  VIADD R4, R7, 0x4f ;  /* 0x0000004f07047836 */ /* 0x000fe20000000000 */
[----:B------:R-:W-:Y:S01]  /*fe9e0*/  ISETP.LT.AND P1, PT, R39, UR6, !P0 ;  /* 0x0000000627007c0c */ /* 0x000fe2000c721270 */
[----:B------:R-:W-:Y:S01]  /*fe9f0*/  ULDC.64 UR8, c[0x0][0x228] ;  /* 0x00008a0000087ab9 */ /* 0x000fe20000000a00 */
[----:B------:R-:W-:-:S02]  /*fea00*/  @P3 LOP3.LUT R0, R0, 0x1, RZ, 0xfc, !PT ;  /* 0x0000000100003812 */ /* 0x000fc400078efcff */
[----:B------:R-:W-:Y:S01]  /*fea10*/  ISETP.LT.AND P3, PT, R34, UR12, !P0 ;  /* 0x0000000c22007c0c */ /* 0x000fe2000c761270 */
[----:B------:R-:W-:Y:S01]  /*fea20*/  ULDC UR12, c[0x0][0x228] ;  /* 0x00008a00000c7ab9 */ /* 0x000fe20000000800 */
[----:B------:R-:W-:Y:S01]  /*fea30*/  ISETP.LT.AND P2, PT, R45, UR13, !P0 ;  /* 0x0000000d2d007c0c */ /* 0x000fe2000c741270 */
[----:B------:R-:W-:-:S06]  /*fea40*/  ULDC UR13, c[0x0][0x228] ;  /* 0x00008a00000d7ab9 */ /* 0x000fcc0000000800 */
        /* <DEDUP_REMOVED lines=33> */
[----:B------:R-:W-:Y:S01]  /*fec60*/  ULDC UR18, c[0x0][0x228] ;  /* 0x00008a0000127ab9 */ /* 0x000fe20000000800 */
[----:B------:R-:W-:Y:S01]  /*fec70*/  LOP3.LUT R48, R48, 0x7fffffff, RZ, 0xc0, !PT ;  /* 0x7fffffff30307812 */ /* 0x000fe200078ec0ff */
        /* <DEDUP_REMOVED lines=62> */
[----:B------:R-:W-:-:S04]  /*ff060*/  ISETP.GE.AND P0, PT, R4, UR9, PT ;  /* 0x0000000904007c0c */ /* 0x000fc8000bf06270 */
[----:B------:R-:W-:Y:S02]  /*ff070*/  ISETP.LT.AND P1, PT, R39, UR6, !P0 ;  /* 0x0000000627007c0c */ /* 0x000fe4000c721270 */
[----:B------:R-:W-:Y:S01]  /*ff080*/  LOP3.LUT R3, R3, 0xfffffffd, RZ, 0xc0, !PT ;  /* 0xfffffffd03037812 */ /* 0x000fe200078ec0ff */
[----:B------:R-:W-:Y:S01]  /*ff090*/  VIADD R4, R7, 0x4c ;  /* 0x0000004c07047836 */ /* 0x000fe20000000000 */
[----:B------:R-:W-:Y:S01]  /*ff0a0*/  ISETP.LT.AND P3, PT, R34, UR57, !P0 ;  /* 0x0000003922007c0c */ /* 0x000fe2000c761270 */
[----:B------:R-:W-:Y:S01]  /*ff0b0*/  ULDC UR57, c[0x0][0x228] ;  /* 0x00008a0000397ab9 */ /* 0x000fe20000000800 */
[----:B------:R-:W-:Y:S01]  /*ff0c0*/  ISETP.LT.AND P2, PT, R45, UR10, !P0 ;  /* 0x0000000a2d007c0c */ /* 0x000fe2000c741270 */
[----:B------:R-:W-:Y:S01]  /*ff0d0*/  ULDC UR10, c[0x0][0x228] ;  /* 0x00008a00000a7ab9 */ /* 0x000fe20000000800 */
[----:B------:R-:W-:-:S05]  /*ff0e0*/  ULDC UR6, c[0x0][0x228] ;  /* 0x00008a0000067ab9 */ /* 0x000fca0000000800 */
        /* <DEDUP_REMOVED lines=17> */
[----:B------:R-:W-:Y:S01]  /*ff200*/  ULDC.64 UR8, c[0x0][0x228] ;  /* 0x00008a0000087ab9 */ /* 0x000fe20000000a00 */
[----:B------:R-:W-:-:S04]  /*ff210*/  LOP3.LUT R48, R48, 0xbfffffff, RZ, 0xc0, !PT ;  /* 0xbfffffff30307812 */ /* 0x000fc800078ec0ff */
[----:B------:R-:W-:-:S04]  /*ff220*/  @P1 LOP3.LUT R48, R48, 0x40000000, RZ, 0xfc, !PT ;  /* 0x4000000030301812 */ /* 0x000fc800078efcff */
[----:B------:R-:W-:-:S04]  /*ff230*/  LOP3.LUT R48, R48, 0xdfffffff, RZ, 0xc0, !PT ;  /* 0xdfffffff30307812 */ /* 0x000fc800078ec0ff */
[----:B------:R-:W-:Y:S02]  /*ff240*/  @P0 LOP3.LUT R48, R48, 0x20000000, RZ, 0xfc, !PT ;  /* 0x2000000030300812 */ /* 0x000fe400078efcff */
[----:B------:R-:W-:-:S04]  /*ff250*/  ISETP.GE.AND P0, PT, R4, UR11, PT ;  /* 0x0000000b04007c0c */ /* 0x000fc8000bf06270 */
[----:B------:R-:W-:Y:S02]  /*ff260*/  ISETP.LT.AND P2, PT, R39, UR8, !P0 ;  /* 0x0000000827007c0c */ /* 0x000fe4000c741270 */
[----:B------:R-:W-:Y:S01]  /*ff270*/  ISETP.LT.AND P1, PT, R34, UR10, !P0 ;  /* 0x0000000a22007c0c */ /* 0x000fe2000c721270 */
[----:B------:R-:W-:Y:S01]  /*ff280*/  ULDC UR10, c[0x0][0x228] ;  /* 0x00008a00000a7ab9 */ /* 0x000fe20000000800 */
[----:B------:R-:W-:-:S09]  /*ff290*/  LOP3.LUT R48, R48, 0xfdffffff, RZ, 0xc0, !PT ;  /* 0xfdffffff30307812 */ /* 0x000fd200078ec0ff */
[----:B------:R-:W-:Y:S02]  /*ff2a0*/  @P2 LOP3.LUT R48, R48, 0x2000000, RZ, 0xfc, !PT ;  /* 0x0200000030302812 */ /* 0x000fe400078efcff */
[----:B------:R-:W-:Y:S02]  /*ff2b0*/  ISETP.LT.AND P2, PT, R45, UR6, !P0 ;  /* 0x000000062d007c0c */ /* 0x000fe4000c741270 */
[----:B------:R-:W-:-:S04]  /*ff2c0*/  LOP3.LUT R48, R48, 0xefffffff, RZ, 0xc0, !PT ;  /* 0xefffffff30307812 */ /* 0x000fc800078ec0ff */
[----:B------:R-:W-:Y:S02]  /*ff2d0*/  @P1 LOP3.LUT R48, R48, 0x10000000, RZ, 0xfc, !PT ;  /* 0x1000000030301812 */ /* 0x000fe400078efcff */
[----:B------:R-:W-:Y:S02]  /*ff2e0*/  ISETP.LT.AND P1, PT, R46, UR56, !P0 ;  /* 0x000000382e007c0c */ /* 0x000fe4000c721270 */
[----:B------:R-:W-:Y:S01]  /*ff2f0*/  LOP3.LUT R3, R3, 0xfffffffe, RZ, 0xc0, !PT ;  /* 0xfffffffe03037812 */ /* 0x000fe200078ec0ff */
[----:B------:R-:W-:Y:S01]  /*ff300*/  VIADD R4, R7, 0x4b ;  /* 0x0000004b07047836 */ /* 0x000fe20000000000 */
[----:B------:R-:W-:Y:S01]  /*ff310*/  LOP3.LUT R48, R48, 0xf7ffffff, RZ, 0xc0, !PT ;  /* 0xf7ffffff30307812 */ /* 0x000fe200078ec0ff */
[----:B------:R-:W-:Y:S01]  /*ff320*/  ULDC UR56, c[0x0][0x228] ;  /* 0x00008a0000387ab9 */ /* 0x000fe20000000800 */
[----:B------:R-:W-:Y:S02]  /*ff330*/  @P3 LOP3.LUT R3, R3, 0x1, RZ, 0xfc, !PT ;  /* 0x0000000103033812 */ /* 0x000fe400078efcff */
[----:B------:R-:W-:-:S02]  /*ff340*/  @P2 LOP3.LUT R48, R48, 0x8000000, RZ, 0xfc, !PT ;  /* 0x0800000030302812 */ /* 0x000fc400078efcff */
[----:B------:R-:W-:Y:S01]  /*ff350*/  ISETP.LT.AND P3, PT, R35, UR57, !P0 ;  /* 0x0000003923007c0c */ /* 0x000fe2000c761270 */
[----:B------:R-:W-:Y:S01]  /*ff360*/  ULDC UR57, c[0x0][0x228] ;  /* 0x00008a0000397ab9 */ /* 0x000fe20000000800 */
        /* <DEDUP_REMOVED lines=231> */
[----:B------:R-:W-:-:S07]  /*1001e0*/  ULDC UR10, c[0x0][0x228] ;  /* 0x00008a00000a7ab9 */ /* 0x000fce0000000800 */
        /* <DEDUP_REMOVED lines=22> */
[----:B------:R-:W-:Y:S01]  /*100350*/  ISETP.GE.AND P0, PT, R4, UR19, PT ;  /* 0x0000001304007c0c */ /* 0x000fe2000bf06270 */
[----:B------:R-:W-:-:S03]  /*100360*/  ULDC UR19, c[0x0][0x228] ;  /* 0x00008a0000137ab9 */ /* 0x000fc60000000800 */
[----:B------:R-:W-:Y:S01]  /*100370*/  ISETP.LT.AND P1, PT, R39, UR6, !P0 ;  /* 0x0000000627007c0c */ /* 0x000fe2000c721270 */
[----:B------:R-:W-:Y:S01]  /*100380*/  ULDC UR6, c[0x0][0x228] ;  /* 0x00008a0000067ab9 */ /* 0x000fe20000000800 */
[----:B------:R-:W-:Y:S02]  /*100390*/  LOP3.LUT R50, R50, 0xfffffffe, RZ, 0xc0, !PT ;  /* 0xfffffffe32327812 */ /* 0x000fe400078ec0ff */
[----:B------:R-:W-:Y:S02]  /*1003a0*/  LOP3.LUT R51, R51, 0xfdffffff, RZ, 0xc0, !PT ;  /* 0xfdffffff33337812 */ /* 0x000fe400078ec0ff */
[----:B------:R-:W-:Y:S02]  /*1003b0*/  @P3 LOP3.LUT R50, R50, 0x1, RZ, 0xfc, !PT ;  /* 0x0000000132323812 */ /* 0x000fe400078efcff */
[----:B------:R-:W-:Y:S01]  /*1003c0*/  ISETP.LT.AND P3, PT, R34, UR19, !P0 ;  /* 0x0000001322007c0c */ /* 0x000fe2000c761270 */
[----:B------:R-:W-:Y:S01]  /*1003d0*/  ULDC UR19, c[0x0][0x228] ;  /* 0x00008a0000137ab9 */ /* 0x000fe20000000800 */
[----:B------:R-:W-:Y:S01]  /*1003e0*/  ISETP.LT.AND P2, PT, R45, UR10, !P0 ;  /* 0x0000000a2d007c0c */ /* 0x000fe2000c741270 */
[----:B------:R-:W-:-:S02]  /*1003f0*/  ULDC UR10, c[0x0][0x228] ;  /* 0x00008a00000a7ab9 */ /* 0x000fc40000000800 */
        /* <DEDUP_REMOVED lines=8> */
[----:B------:R-:W-:Y:S01]  /*100480*/  VIADD R4, R7, 0x43 ;  /* 0x0000004307047836 */ /* 0x000fe20000000000 */
[----:B------:R-:W-:Y:S01]  /*100490*/  LOP3.LUT R51, R51, 0xfbffffff, RZ, 0xc0, !PT ;  /* 0xfbffffff33337812 */ /* 0x000fe200078ec0ff */
[----:B------:R-:W-:-:S03]  /*1004a0*/  ULDC UR6, c[0x0][0x228] ;  /* 0x00008a0000067ab9 */ /* 0x000fc60000000800 */
[----:B------:R-:W-:Y:S02]  /*1004b0*/  @P1 LOP3.LUT R51, R51, 0x4000000, RZ, 0xfc, !PT ;  /* 0x0400000033331812 */ /* 0x000fe400078efcff */
[----:B------:R-:W-:Y:S02]  /*1004c0*/  ISETP.LT.AND P2, PT, R36, UR19, !P0 ;  /* 0x0000001324007c0c */ /* 0x000fe4000c741270 */
[----:B------:R-:W-:-:S04]  /*1004d0*/  LOP3.LUT R51, R51, 0xfeffffff, RZ, 0xc0, !PT ;  /* 0xfeffffff33337812 */ /* 0x000fc800078ec0ff */
[----:B------:R-:W-:Y:S02]  /*1004e0*/  @P3 LOP3.LUT R51, R51, 0x1000000, RZ, 0xfc, !PT ;  /* 0x0100000033333812 */ /* 0x000fe400078efcff */
[----:B------:R-:W-:Y:S01]  /*1004f0*/  ISETP.LT.AND P1, PT, R44, UR10, !P0 ;  /* 0x0000000a2c007c0c */ /* 0x000fe2000c721270 */
[----:B------:R-:W-:Y:S01]  /*100500*/  ULDC UR10, c[0x0][0x228] ;  /* 0x00008a00000a7ab9 */ /* 0x000fe20000000800 */
[----:B------:R-:W-:-:S04]  /*100510*/  LOP3.LUT R51, R51, 0xff7fffff, RZ, 0xc0, !PT ;  /* 0xff7fffff33337812 */ /* 0x000fc800078ec0ff */
[----:B------:R-:W-:Y:S02]  /*100520*/  @P2 LOP3.LUT R51, R51, 0x800000, RZ, 0xfc, !PT ;  /* 0x0080000033332812 */ /* 0x000fe400078efcff */
[----:B------:R-:W-:Y:S01]  /*100530*/  ISETP.LT.AND P0, PT, R43, UR18, !P0 ;  /* 0x000000122b007c0c */ /* 0x000fe2000c701270 */
[----:B------:R-:W-:Y:S01]  /*100540*/  ULDC.64 UR18, c[0x0][0x228] ;  /* 0x00008a0000127ab9 */ /* 0x000fe20000000a00 */
[----:B------:R-:W-:-:S04]  /*100550*/  LOP3.LUT R51, R51, 0xffbfffff, RZ, 0xc0, !PT ;  /* 0xffbfffff33337812 */ /* 0x000fc800078ec0ff */
[----:B------:R-:W-:-:S04]  /*100560*/  @P1 LOP3.LUT R51, R51, 0x400000, RZ, 0xfc, !PT ;  /* 0x0040000033331812 */ /* 0x000fc800078efcff */
[----:B------:R-:W-:-:S04]  /*100570*/  LOP3.LUT R51, R51, 0xffdfffff, RZ, 0xc0, !PT ;  /* 0xffdfffff33337812 */ /* 0x000fc800078ec0ff */
[----:B------:R-:W-:Y:S02]  /*100580*/  @P0 LOP3.LUT R51, R51, 0x200000, RZ, 0xfc, !PT ;  /* 0x0020000033330812 */ /* 0x000fe400078efcff */
[----:B------:R-:W-:Y:S01]  /*100590*/  ISETP.GE.AND P0, PT, R4, UR11, PT ;  /* 0x0000000b04007c0c */ /* 0x000fe2000bf06270 */
[----:B------:R-:W-:-:S03]  /*1005a0*/  ULDC UR11, c[0x0][0x228] ;  /* 0x00008a00000b7ab9 */ /* 0x000fc60000000800 */
[----:B------:R-:W-:Y:S02]  /*1005b0*/  ISETP.LT.AND P1, PT, R39, UR18, !P0 ;  /* 0x0000001227007c0c */ /* 0x000fe4000c721270 */
[----:B------:R-:W-:Y:S01]  /*1005c0*/  LOP3.LUT R51, R51, 0xfffdffff, RZ, 0xc0, !PT ;  /* 0xfffdffff33337812 */ /* 0x000fe200078ec0ff */
[----:B------:R-:W-:Y:S01]  /*1005d0*/  VIADD R4, R7, 0x42 ;  /* 0x0000004207047836 */ /* 0x000fe20000000000 */
[----:B------:R-:W-:Y:S01]  /*1005e0*/  ISETP.LT.AND P3, PT, R34, UR11, !P0 ;  /* 0x0000000b22007c0c */ /* 0x000fe2000c761270 */
[----:B------:R-:W-:Y:S01]  /*1005f0*/  ULDC UR18, c[0x0][0x228] ;  /* 0x00008a0000127ab9 */ /* 0x000fe20000000800 */
[----:B------:R-:W-:-:S07]  /*100600*/  ISETP.LT.AND P2, PT, R45, UR6, !P0 ;  /* 0x000000062d007c0c */ /* 0x000fce000c741270 */
[----:B------:R-:W-:-:S04]  /*100610*/  @P1 LOP3.LUT R51, R51, 0x20000, RZ, 0xfc, !PT ;  /* 0x0002000033331812 */ /* 0x000fc800078efcff */
        /* <DEDUP_REMOVED lines=96> */
[----:B------:R-:W-:Y:S01]  /*100c20*/  ULDC UR11, c[0x0][0x228] ;  /* 0x00008a00000b7ab9 */ /* 0x000fe20000000800 */
        /* <DEDUP_REMOVED lines=134> */
[----:B------:R-:W-:Y:S01]  /*101490*/  @P3 LOP3.LUT R52, R52, 0x1, RZ, 0xfc, !PT ;  /* 0x0000000134343812 */ /* 0x000fe200078efcff */
[----:B------:R-:W-:Y:S01]  /*1014a0*/  ULDC UR28, c[0x0][0x228] ;  /* 0x00008a00001c7ab9 */ /* 0x000fe20000000800 */
        /* <DEDUP_REMOVED lines=37> */
[----:B------:R-:W-:Y:S01]  /*101700*/  LOP3.LUT R54, R54, 0x7fffffff, RZ, 0xc0, !PT ;  /* 0x7fffffff36367812 */ /* 0x000fe200078ec0ff */
[----:B------:R-:W-:-:S04]  /*101710*/  ULDC UR38, c[0x0][0x228] ;  /* 0x00008a0000267ab9 */ /* 0x000fc80000000800 */
        /* <DEDUP_REMOVED lines=36> */
[----:B------:R-:W-:Y:S02]  /*101960*/  @P2 LOP3.LUT R53, R53, 0x200, RZ, 0xfc, !PT ;  /* 0x0000020035352812 */ /* 0x000fe400078efcff */
[----:B------:R-:W-:Y:S02]  /*101970*/  ISETP.LT.AND P2, PT, R45, UR29, !P0 ;  /* 0x0000001d2d007c0c */ /* 0x000fe4000c741270 */
        /* <DEDUP_REMOVED lines=27> */
[----:B------:R-:W-:Y:S02]  /*101b30*/  ISETP.LT.AND P3, PT, R34, UR22, !P0 ;  /* 0x0000001622007c0c */ /* 0x000fe4000c761270 */
        /* <DEDUP_REMOVED lines=14> */
[----:B------:R-:W-:Y:S01]  /*101c20*/  ISETP.LT.AND P3, PT, R35, UR20, !P0 ;  /* 0x0000001423007c0c */ /* 0x000fe2000c761270 */
[----:B------:R-:W-:Y:S02]  /*101c30*/  ULDC.64 UR20, c[0x0][0x228] ;  /* 0x00008a0000147ab9 */ /* 0x000fe40000000a00 */
        /* <DEDUP_REMOVED lines=48> */
[----:B------:R-:W-:Y:S01]  /*101f40*/  VIADD R12, R13, UR12 ;  /* 0x0000000c0d0c7c36 */ /* 0x000fe20008000000 */
[----:B------:R-:W-:Y:S01]  /*101f50*/  ISETP.LT.AND P2, PT, R45, UR56, !P0 ;  /* 0x000000382d007c0c */ /* 0x000fe2000c741270 */
[----:B------:R-:W-:Y:S01]  /*101f60*/  ULDC UR57, c[0x0][0x228] ;  /* 0x00008a0000397ab9 */ /* 0x000fe20000000800 */
[----:B------:R-:W-:Y:S01]  /*101f70*/  LOP3.LUT R56, R56, 0x7fffffff, RZ, 0xc0, !PT ;  /* 0x7fffffff38387812 */ /* 0x000fe200078ec0ff */
[----:B------:R-:W-:Y:S01]  /*101f80*/  ULDC UR56, c[0x0][0x228] ;  /* 0x00008a0000387ab9 */ /* 0x000fe20000000800 */
[----:B------:R-:W-:Y:S01]  /*101f90*/  ULDC UR12, c[0x0][0x228] ;  /* 0x00008a00000c7ab9 */ /* 0x000fe20000000800 */
        /* <DEDUP_REMOVED lines=29> */
[----:B------:R-:W-:Y:S01]  /*102170*/  VIADD R11, R12, UR8 ;  /* 0x000000080c0b7c36 */ /* 0x000fe20008000000 */
[----:B------:R-:W-:Y:S01]  /*102180*/  ISETP.LT.AND P3, PT, R34, UR35, !P0 ;  /* 0x0000002322007c0c */ /* 0x000fe2000c761270 */
[----:B------:R-:W-:Y:S01]  /*102190*/  ULDC UR35, c[0x0][0x228] ;  /* 0x00008a0000237ab9 */ /* 0x000fe20000000800 */
[----:B------:R-:W-:Y:S01]  /*1021a0*/  ISETP.LT.AND P2, PT, R45, UR37, !P0 ;  /* 0x000000252d007c0c */ /* 0x000fe2000c741270 */
[----:B------:R-:W-:Y:S01]  /*1021b0*/  ULDC UR8, c[0x0][0x248] ;  /* 0x0000920000087ab9 */ /* 0x000fe20000000800 */
[----:B------:R-:W-:Y:S01]  /*1021c0*/  ULDC UR37, c[0x0][0x248] ;  /* 0x0000920000257ab9 */ /* 0x000fe20000000800 */
        /* <DEDUP_REMOVED lines=10> */
[----:B------:R-:W-:Y:S01]  /*102270*/  VIADD R10, R11, UR8 ;  /* 0x000000080b0a7c36 */ /* 0x000fe20008000000 */
[----:B------:R-:W-:Y:S01]  /*102280*/  LOP3.LUT R54, R54, 0xfffffbff, RZ, 0xc0, !PT ;  /* 0xfffffbff36367812 */ /* 0x000fe200078ec0ff */
[----:B------:R-:W-:Y:S01]  /*102290*/  ULDC UR16, c[0x0][0x228] ;  /* 0x00008a0000107ab9 */ /* 0x000fe20000000800 */
[----:B------:R-:W-:Y:S01]  /*1022a0*/  ISETP.LT.AND P2, PT, R36, UR14, !P0 ;  /* 0x0000000e24007c0c */ /* 0x000fe2000c741270 */
[----:B------:R-:W-:Y:S01]  /*1022b0*/  ULDC.64 UR14, c[0x0][0x228] ;  /* 0x00008a00000e7ab9 */ /* 0x000fe20000000a00 */
[----:B------:R-:W-:Y:S01]  /*1022c0*/  @P1 LOP3.LUT R54, R54, 0x400, RZ, 0xfc, !PT ;  /* 0x0000040036361812 */ /* 0x000fe200078efcff */
[----:B------:R-:W-:-:S03]  /*1022d0*/  ULDC UR8, c[0x0][0x228] ;  /* 0x00008a0000087ab9 */ /* 0x000fc60000000800 */
[----:B------:R-:W-:-:S04]  /*1022e0*/  LOP3.LUT R54, R54, 0xfffffeff, RZ, 0xc0, !PT ;  /* 0xfffffeff36367812 */ /* 0x000fc800078ec0ff */
[----:B------:R-:W-:Y:S02]  /*1022f0*/  @P3 LOP3.LUT R54, R54, 0x100, RZ, 0xfc, !PT ;  /* 0x0000010036363812 */ /* 0x000fe400078efcff */
[----:B------:R-:W-:Y:S01]  /*102300*/  ISETP.LT.AND P1, PT, R44, UR33, !P0 ;  /* 0x000000212c007c0c */ /* 0x000fe2000c721270 */
[----:B------:R-:W-:Y:S01]  /*102310*/  VIADD R9, R10, UR17 ;  /* 0x000000110a097c36 */ /* 0x000fe20008000000 */
[----:B------:R-:W-:Y:S01]  /*102320*/  LOP3.LUT R54, R54, 0xffffff7f, RZ, 0xc0, !PT ;  /* 0xffffff7f36367812 */ /* 0x000fe200078ec0ff */
[----:B------:R-:W-:Y:S01]  /*102330*/  ULDC UR17, c[0x0][0x228] ;  /* 0x00008a0000117ab9 */ /* 0x000fe20000000800 */
[----:B------:R-:W-:Y:S01]  /*102340*/  LOP3.LUT R58, R58, 0x7fffffff, RZ, 0xc0, !PT ;  /* 0x7fffffff3a3a7812 */ /* 0x000fe200078ec0ff */
[----:B------:R-:W-:Y:S01]  /*102350*/  ULDC UR33, c[0x0][0x228] ;  /* 0x00008a0000217ab9 */ /* 0x000fe20000000800 */
        /* <DEDUP_REMOVED lines=29> */
[----:B------:R-:W-:Y:S01]  /*102530*/  ULDC UR47, c[0x0][0x228] ;  /* 0x00008a00002f7ab9 */ /* 0x000fe20000000800 */
[----:B------:R-:W-:-:S07]  /*102540*/  @P1 LOP3.LUT R54, R54, 0x4, RZ, 0xfc, !PT ;  /* 0x0000000436361812 */ /* 0x000fce00078efcff */
[----:B------:R-:W-:Y:S01]  /*102550*/  @P2 LOP3.LUT R55, R55, 0x80000000, RZ, 0xfc, !PT ;  /* 0x8000000037372812 */ /* 0x000fe200078efcff */
[----:B------:R-:W-:Y:S01]  /*102560*/  VIADD R14, R8, UR24 ;  /* 0x00000018080e7c36 */ /* 0x000fe20008000000 */
[----:B------:R-:W-:Y:S01]  /*102570*/  ISETP.LT.AND P1, PT, R44, UR48, !P0 ;  /* 0x000000302c007c0c */ /* 0x000fe2000c721270 */
[----:B------:R-:W-:Y:S01]  /*102580*/  ULDC UR24, c[0x0][0x228] ;  /* 0x00008a0000187ab9 */ /* 0x000fe20000000800 */
[----:B------:R-:W-:Y:S01]  /*102590*/  ISETP.LT.AND P0, PT, R43, UR42, !P0 ;  /* 0x0000002a2b007c0c */ /* 0x000fe2000c701270 */
[----:B------:R-:W-:Y:S01]  /*1025a0*/  ULDC UR46, c[0x0][0x228] ;  /* 0x00008a00002e7ab9 */ /* 0x000fe20000000800 */
[----:B------:R-:W-:Y:S01]  /*1025b0*/  LOP3.LUT R55, R55, 0xbfffffff, RZ, 0xc0, !PT ;  /* 0xbfffffff37377812 */ /* 0x000fe200078ec0ff */
[----:B------:R-:W-:Y:S01]  /*1025c0*/  ULDC UR42, c[0x0][0x228] ;  /* 0x00008a00002a7ab9 */ /* 0x000fe20000000800 */
[----:B------:R-:W-:Y:S01]  /*1025d0*/  LOP3.LUT R54, R54, 0xfffffffe, RZ, 0xc0, !PT ;  /* 0xfffffffe36367812 */ /* 0x000fe200078ec0ff */
[----:B------:R-:W-:-:S06]  /*1025e0*/  ULDC UR48, c[0x0][0x228] ;  /* 0x00008a0000307ab9 */ /* 0x000fcc0000000800 */
        /* <DEDUP_REMOVED lines=9> */
[----:B------:R-:W-:Y:S01]  /*102680*/  ISETP.LT.AND P3, PT, R34, UR49, !P0 ;  /* 0x0000003122007c0c */ /* 0x000fe2000c761270 */
[----:B------:R-:W-:Y:S01]  /*102690*/  ULDC UR22, c[0x0][0x228] ;  /* 0x00008a0000167ab9 */ /* 0x000fe20000000800 */
[----:B------:R-:W-:-:S09]  /*1026a0*/  ISETP.LT.AND P2, PT, R45, UR50, !P0 ;  /* 0x000000322d007c0c */ /* 0x000fd2000c741270 */
[----:B------:R-:W-:Y:S01]  /*1026b0*/  @P1 LOP3.LUT R55, R55, 0x2000000, RZ, 0xfc, !PT ;  /* 0x0200000037371812 */ /* 0x000fe200078efcff */
[----:B------:R-:W-:Y:S01]  /*1026c0*/  VIADD R15, R14, UR7 ;  /* 0x000000070e0f7c36 */ /* 0x000fe20008000000 */
[----:B------:R-:W-:Y:S01]  /*1026d0*/  ISETP.LT.AND P1, PT, R46, UR51, !P0 ;  /* 0x000000332e007c0c */ /* 0x000fe2000c721270 */
[----:B------:R-:W-:Y:S01]  /*1026e0*/  ULDC UR50, c[0x0][0x228] ;  /* 0x00008a0000327ab9 */ /* 0x000fe20000000800 */
[----:B------:R-:W-:Y:S01]  /*1026f0*/  LOP3.LUT R55, R55, 0xefffffff, RZ, 0xc0, !PT ;  /* 0xefffffff37377812 */ /* 0x000fe200078ec0ff */
[----:B------:R-:W-:Y:S01]  /*102700*/  VIADD R16, R15, UR37 ;  /* 0x000000250f107c36 */ /* 0x000fe20008000000 */
[----:B------:R-:W-:Y:S01]  /*102710*/  ULDC UR49, c[0x0][0x228] ;  /* 0x00008a0000317ab9 */ /* 0x000fe20000000800 */
[----:B------:R-:W-:Y:S01]  /*102720*/  ULDC UR51, c[0x0][0x228] ;  /* 0x00008a0000337ab9 */ /* 0x000fe20000000800 */
[----:B------:R-:W-:Y:S01]  /*102730*/  @P3 LOP3.LUT R55, R55, 0x10000000, RZ, 0xfc, !PT ;  /* 0x1000000037373812 */ /* 0x000fe200078efcff */
[----:B------:R-:W-:Y:S01]  /*102740*/  ULDC UR7, c[0x0][0x228] ;  /* 0x00008a0000077ab9 */ /* 0x000fe20000000800 */
[----:B------:R-:W-:-:S02]  /*102750*/  ULDC UR37, c[0x0][0x228] ;  /* 0x00008a0000257ab9 */ /* 0x000fc40000000800 */
        /* <DEDUP_REMOVED lines=32> */
[----:B------:R-:W-:-:S04]  /*102960*/  @P2 LOP3.LUT R55, R55, 0x100000, RZ, 0xfc, !PT ;  /* 0x0010000037372812 */ /* 0x000fc800078efcff */
[----:B------:R-:W-:-:S04]  /*102970*/  LOP3.LUT R55, R55, 0xfff7ffff, RZ, 0xc0, !PT ;  /* 0xfff7ffff37377812 */ /* 0x000fc800078ec0ff */
[----:B------:R-:W-:Y:S02]  /*102980*/  @P1 LOP3.LUT R55, R55, 0x80000, RZ, 0xfc, !PT ;  /* 0x0008000037371812 */ /* 0x000fe400078efcff */
[----:B------:R-:W-:Y:S01]  /*102990*/  ISETP.LT.AND P1, PT, R46, UR41, !P0 ;  /* 0x000000292e007c0c */ /* 0x000fe2000c721270 */
[----:B------:R-:W-:Y:S01]  /*1029a0*/  ULDC UR41, c[0x0][0x228] ;  /* 0x00008a0000297ab9 */ /* 0x000fe20000000800 */
[----:B------:R-:W-:Y:S01]  /*1029b0*/  ISETP.LT.AND P3, PT, R35, UR40, !P0 ;  /* 0x0000002823007c0c */ /* 0x000fe2000c761270 */
[----:B------:R-:W-:Y:S01]  /*1029c0*/  ULDC UR40, c[0x0][0x228] ;  /* 0x00008a0000287ab9 */ /* 0x000fe20000000800 */
[----:B------:R-:W-:Y:S02]  /*1029d0*/  LOP3.LUT R55, R55, 0xfffbffff, RZ, 0xc0, !PT ;  /* 0xfffbffff37377812 */ /* 0x000fe400078ec0ff */
[----:B------:R-:W-:Y:S01]  /*1029e0*/  ISETP.LT.AND P2, PT, R36, UR35, !P0 ;  /* 0x0000002324007c0c */ /* 0x000fe2000c741270 */
[----:B------:R-:W-:Y:S01]  /*1029f0*/  VIADD R17, R16, UR28 ;  /* 0x0000001c10117c36 */ /* 0x000fe20008000000 */
[----:B------:R-:W-:Y:S01]  /*102a00*/  ULDC UR28, c[0x0][0x248] ;  /* 0x00009200001c7ab9 */ /* 0x000fe20000000800 */
[----:B------:R-:W-:-:S04]  /*102a10*/  ULDC UR35, c[0x0][0x228] ;  /* 0x00008a0000237ab9 */ /* 0x000fc80000000800 */
        /* <DEDUP_REMOVED lines=50> */
[----:B------:R-:W-:Y:S01]  /*102d40*/  LOP3.LUT R55, R55, 0xfffffffd, RZ, 0xc0, !PT ;  /* 0xfffffffd37377812 */ /* 0x000fe200078ec0ff */
[----:B------:R-:W-:Y:S01]  /*102d50*/  VIADD R19, R18, UR28 ;  /* 0x0000001c12137c36 */ /* 0x000fe20008000000 */
[----:B------:R-:W-:Y:S01]  /*102d60*/  ISETP.LT.AND P3, PT, R34, UR45, !P0 ;  /* 0x0000002d22007c0c */ /* 0x000fe2000c761270 */
[----:B------:R-:W-:Y:S01]  /*102d70*/  ULDC UR28, c[0x0][0x248] ;  /* 0x00009200001c7ab9 */ /* 0x000fe20000000800 */
[----:B------:R-:W-:Y:S01]  /*102d80*/  ISETP.LT.AND P2, PT, R45, UR44, !P0 ;  /* 0x0000002c2d007c0c */ /* 0x000fe2000c741270 */
[----:B------:R-:W-:Y:S01]  /*102d90*/  VIADD R4, R7, 0x30 ;  /* 0x0000003007047836 */ /* 0x000fe20000000000 */
[----:B------:R-:W-:-:S05]  /*102da0*/  ULDC UR40, c[0x0][0x248] ;  /* 0x0000920000287ab9 */ /* 0x000fca0000000800 */
[----:B------:R-:W-:Y:S01]  /*102db0*/  @P1 LOP3.LUT R55, R55, 0x2, RZ, 0xfc, !PT ;  /* 0x0000000237371812 */ /* 0x000fe200078efcff */
[----:B------:R-:W-:Y:S01]  /*102dc0*/  VIADD R20, R19, UR28 ;  /* 0x0000001c13147c36 */ /* 0x000fe20008000000 */
[----:B------:R-:W-:Y:S01]  /*102dd0*/  ISETP.LT.AND P1, PT, R46, UR43, !P0 ;  /* 0x0000002b2e007c0c */ /* 0x000fe2000c721270 */
[----:B------:R-:W-:Y:S01]  /*102de0*/  ULDC UR28, c[0x0][0x248] ;  /* 0x00009200001c7ab9 */ /* 0x000fe20000000800 */
[----:B------:R-:W-:Y:S01]  /*102df0*/  LOP3.LUT R55, R55, 0xffffffef, RZ, 0xc0, !PT ;  /* 0xffffffef37377812 */ /* 0x000fe200078ec0ff */
[----:B------:R-:W-:Y:S01]  /*102e00*/  ULDC UR44, c[0x0][0x228] ;  /* 0x00008a00002c7ab9 */ /* 0x000fe20000000800 */
[----:B------:R-:W-:Y:S01]  /*102e10*/  ULDC UR43, c[0x0][0x228] ;  /* 0x00008a00002b7ab9 */ /* 0x000fe20000000800 */
[----:B------:R-:W-:Y:S01]  /*102e20*/  LOP3.LUT R59, R59, 0x7fffffff, RZ, 0xc0, !PT ;  /* 0x7fffffff3b3b7812 */ /* 0x000fe200078ec0ff */
[----:B------:R-:W-:Y:S01]  /*102e30*/  ULDC UR45, c[0x0][0x228] ;  /* 0x00008a00002d7ab9 */ /* 0x000fe20000000800 */
[----:B------:R-:W-:-:S04]  /*102e40*/  @P3 LOP3.LUT R55, R55, 0x10, RZ, 0xfc, !PT ;  /* 0x0000001037373812 */ /* 0x000fc800078efcff */
[----:B------:R-:W-:-:S04]  /*102e50*/  LOP3.LUT R55, R55, 0xfffffff7, RZ, 0xc0, !PT ;  /* 0xfffffff737377812 */ /* 0x000fc800078ec0ff */
[----:B------:R-:W-:Y:S02]  /*102e60*/  @P2 LOP3.LUT R55, R55, 0x8, RZ, 0xfc, !PT ;  /* 0x0000000837372812 */ /* 0x000fe400078efcff */
[----:B------:R-:W-:Y:S01]  /*102e70*/  ISETP.LT.AND P2, PT, R36, UR60, !P0 ;  /* 0x0000003c24007c0c */ /* 0x000fe2000c741270 */
[----:B------:R-:W-:Y:S01]  /*102e80*/  VIADD R21, R20, UR28 ;  /* 0x0000001c14157c36 */ /* 0x000fe20008000000 */
[----:B------:R-:W-:Y:S01]  /*102e90*/  LOP3.LUT R55, R55, 0xfffffffb, RZ, 0xc0, !PT ;  /* 0xfffffffb37377812 */ /* 0x000fe200078ec0ff */
[----:B------:R-:W-:Y:S01]  /*102ea0*/  ULDC.64 UR28, c[0x0][0x228] ;  /* 0x00008a00001c7ab9 */ /* 0x000fe20000000a00 */
        /* <DEDUP_REMOVED lines=10> */
[----:B------:R-:W-:-:S08]  /*102f50*/  ULDC UR58, c[0x0][0x228] ;  /* 0x00008a00003a7ab9 */ /* 0x000fd00000000800 */
[----:B------:R-:W-:-:S04]  /*102f60*/  @P1 LOP3.LUT R56, R56, 0x40000000, RZ, 0xfc, !PT ;  /* 0x4000000038381812 */ /* 0x000fc800078efcff */
[----:B------:R-:W-:Y:S02]  /*102f70*/  LOP3.LUT R56, R56, 0xdfffffff, RZ, 0xc0, !PT ;  /* 0xdfffffff38387812 */ /* 0x000fe400078ec0ff */
[----:B------:R-:W-:Y:S02]  /*102f80*/  LOP3.LUT R55, R55, 0xfffffffe, RZ, 0xc0, !PT ;  /* 0xfffffffe37377812 */ /* 0x000fe400078ec0ff */
[----:B------:R-:W-:Y:S02]  /*102f90*/  @P0 LOP3.LUT R56, R56, 0x20000000, RZ, 0xfc, !PT ;  /* 0x2000000038380812 */ /* 0x000fe400078efcff */
[----:B------:R-:W-:Y:S02]  /*102fa0*/  ISETP.GE.AND P0, PT, R4, UR39, PT ;  /* 0x0000002704007c0c */ /* 0x000fe4000bf06270 */
[----:B------:R-:W-:Y:S02]  /*102fb0*/  @P3 LOP3.LUT R55, R55, 0x1, RZ, 0xfc, !PT ;  /* 0x0000000137373812 */ /* 0x000fe400078efcff */
        /* <DEDUP_REMOVED lines=39> */
[----:B------:R-:W-:Y:S01]  /*103230*/  VIADD R23, R22, UR5 ;  /* 0x0000000516177c36 */ /* 0x000fe20008000000 */
[----:B------:R-:W-:Y:S01]  /*103240*/  ISETP.LT.AND P2, PT, R45, UR55, !P0 ;  /* 0x000000372d007c0c */ /* 0x000fe2000c741270 */
[----:B------:R-:W-:Y:S01]  /*103250*/  ULDC UR38, c[0x0][0x248] ;  /* 0x0000920000267ab9 */ /* 0x000fe20000000800 */
[----:B------:R-:W-:-:S05]  /*103260*/  ULDC UR5, c[0x0][0x228] ;  /* 0x00008a0000057ab9 */ /* 0x000fca0000000800 */
[----:B------:R-:W-:Y:S01]  /*103270*/  @P1 LOP3.LUT R56, R56, 0x20000, RZ, 0xfc, !PT ;  /* 0x0002000038381812 */ /* 0x000fe200078efcff */
[----:B------:R-:W-:Y:S01]  /*103280*/  VIADD R24, R23, UR40 ;  /* 0x0000002817187c36 */ /* 0x000fe20008000000 */
[----:B------:R-:W-:Y:S01]  /*103290*/  ISETP.LT.AND P1, PT, R46, UR54, !P0 ;  /* 0x000000362e007c0c */ /* 0x000fe2000c721270 */
[----:B------:R-:W-:Y:S01]  /*1032a0*/  ULDC.64 UR40, c[0x0][0x228] ;  /* 0x00008a0000287ab9 */ /* 0x000fe20000000a00 */
        /* <DEDUP_REMOVED lines=15> */
[----:B------:R-:W-:Y:S01]  /*1033a0*/  @P1 LOP3.LUT R56, R56, 0x40000, RZ, 0xfc, !PT ;  /* 0x0004000038381812 */ /* 0x000fe200078efcff */
[----:B------:R-:W-:-:S03]  /*1033b0*/  ULDC UR56, c[0x0][0x228] ;  /* 0x00008a0000387ab9 */ /* 0x000fc60000000800 */
        /* <DEDUP_REMOVED lines=39> */
[----:B------:R-:W-:Y:S01]  /*103630*/  ULDC.64 UR8, c[0x0][0x228] ;  /* 0x00008a0000087ab9 */ /* 0x000fe20000000a00 */
[----:B------:R-:W-:Y:S02]  /*103640*/  ULDC UR20, c[0x0][0x228] ;  /* 0x00008a0000147ab9 */ /* 0x000fe40000000800 */
[----:B------:R-:W-:Y:S02]  /*103650*/  @P2 LOP3.LUT R56, R56, 0x80, RZ, 0xfc, !PT ;  /* 0x0000008038382812 */ /* 0x000fe400078efcff */
[----:B------:R-:W-:Y:S01]  /*103660*/  ISETP.LT.AND P0, PT, R43, UR21, !P0 ;  /* 0x000000152b007c0c */ /* 0x000fe2000c701270 */
[----:B------:R-:W-:Y:S01]  /*103670*/  VIADD R28, R27, UR10 ;  /* 0x0000000a1b1c7c36 */ /* 0x000fe20008000000 */
[----:B------:R-:W-:Y:S01]  /*103680*/  LOP3.LUT R56, R56, 0xffffffbf, RZ, 0xc0, !PT ;  /* 0xffffffbf38387812 */ /* 0x000fe200078ec0ff */
[----:B------:R-:W-:Y:S01]  /*103690*/  ULDC UR10, c[0x0][0x248] ;  /* 0x00009200000a7ab9 */ /* 0x000fe20000000800 */
[----:B------:R-:W-:Y:S01]  /*1036a0*/  LOP3.LUT R60, R60, 0x7fffffff, RZ, 0xc0, !PT ;  /* 0x7fffffff3c3c7812 */ /* 0x000fe200078ec0ff */
[----:B------:R-:W-:Y:S01]  /*1036b0*/  ULDC UR21, c[0x0][0x228] ;  /* 0x00008a0000157ab9 */ /* 0x000fe20000000800 */
        /* <DEDUP_REMOVED lines=26> */
[----:B------:R-:W-:Y:S01]  /*103860*/  ISETP.LT.AND P3, PT, R39, UR14, !P0 ;  /* 0x0000000e27007c0c */ /* 0x000fe2000c761270 */
[----:B------:R-:W-:Y:S02]  /*103870*/  ULDC UR14, c[0x0][0x248] ;  /* 0x00009200000e7ab9 */ /* 0x000fe40000000800 */
[----:B------:R-:W-:Y:S02]  /*103880*/  @P2 LOP3.LUT R58, R58, 0x80000000, RZ, 0xfc, !PT ;  /* 0x800000003a3a2812 */ /* 0x000fe400078efcff */
[----:B------:R-:W-:Y:S02]  /*103890*/  ISETP.LT.AND P0, PT, R43, UR33, !P0 ;  /* 0x000000212b007c0c */ /* 0x000fe4000c701270 */
[----:B------:R-:W-:Y:S01]  /*1038a0*/  LOP3.LUT R56, R56, 0xfffffffd, RZ, 0xc0, !PT ;  /* 0xfffffffd38387812 */ /* 0x000fe200078ec0ff */
[----:B------:R-:W-:Y:S01]  /*1038b0*/  VIADD R30, R29, UR14 ;  /* 0x0000000e1d1e7c36 */ /* 0x000fe20008000000 */
[----:B------:R-:W-:Y:S01]  /*1038c0*/  LOP3.LUT R58, R58, 0xbfffffff, RZ, 0xc0, !PT ;  /* 0xbfffffff3a3a7812 */ /* 0x000fe200078ec0ff */
[----:B------:R-:W-:-:S03]  /*1038d0*/  ULDC UR33, c[0x0][0x248] ;  /* 0x0000920000217ab9 */ /* 0x000fc60000000800 */
        /* <DEDUP_REMOVED lines=74> */
[----:B------:R-:W-:Y:S02]  /*103d80*/  ULDC UR37, c[0x0][0x228] ;  /* 0x00008a0000257ab9 */ /* 0x000fe40000000800 */
[----:B------:R-:W-:Y:S02]  /*103d90*/  @P2 LOP3.LUT R58, R58, 0x8000, RZ, 0xfc, !PT ;  /* 0x000080003a3a2812 */ /* 0x000fe400078efcff */
[----:B------:R-:W-:-:S02]  /*103da0*/  ISETP.LT.AND P0, PT, R43, UR23, !P0 ;  /* 0x000000172b007c0c */ /* 0x000fc4000c701270 */
        /* <DEDUP_REMOVED lines=8> */
[----:B------:R0:W-:Y:S01]  /*103e30*/  STL [R1], R5 ;  /* 0x0000000501007387 */ /* 0x0001e20000100800 */
[----:B------:R-:W-:Y:S01]  /*103e40*/  ISETP.LT.AND P1, PT, R34, UR29, !P0 ;  /* 0x0000001d22007c0c */ /* 0x000fe2000c721270 */
[----:B------:R-:W-:Y:S01]  /*103e50*/  ULDC UR29, c[0x0][0x228] ;  /* 0x00008a00001d7ab9 */ /* 0x000fe20000000800 */
[----:B------:R-:W-:Y:S01]  /*103e60*/  ISETP.LT.AND P3, PT, R39, UR40, !P0 ;  /* 0x0000002827007c0c */ /* 0x000fe2000c761270 */
[----:B------:R-:W-:Y:S01]  /*103e70*/  ULDC UR40, c[0x0][0x228] ;  /* 0x00008a0000287ab9 */ /* 0x000fe20000000800 */
[----:B------:R-:W-:Y:S01]  /*103e80*/  ULDC UR11, c[0x0][0x228] ;  /* 0x00008a00000b7ab9 */ /* 0x000fe20000000800 */
[----:B------:R-:W-:-:S06]  /*103e90*/  ULDC UR18, c[0x0][0x228] ;  /* 0x00008a0000127ab9 */ /* 0x000fcc0000000800 */
[----:B------:R-:W-:Y:S02]  /*103ea0*/  @P2 LOP3.LUT R58, R58, 0x100, RZ, 0xfc, !PT ;  /* 0x000001003a3a2812 */ /* 0x000fe400078efcff */
[----:B------:R-:W-:Y:S02]  /*103eb0*/  ISETP.LT.AND P2, PT, R45, UR39, !P0 ;  /* 0x000000272d007c0c */ /* 0x000fe4000c741270 */
[----:B------:R-:W-:-:S04]  /*103ec0*/  LOP3.LUT R58, R58, 0xffffefff, RZ, 0xc0, !PT ;  /* 0xffffefff3a3a7812 */ /* 0x000fc800078ec0ff */
[----:B------:R-:W-:Y:S02]  /*103ed0*/  @P1 LOP3.LUT R58, R58, 0x1000, RZ, 0xfc, !PT ;  /* 0x000010003a3a1812 */ /* 0x000fe400078efcff */
[----:B------:R-:W-:Y:S01]  /*103ee0*/  ISETP.LT.AND P1, PT, R46, UR38, !P0 ;  /* 0x000000262e007c0c */ /* 0x000fe2000c721270 */
[----:B0-----:R-:W-:Y:S01]  /*103ef0*/  VIADD R5, R5, UR22 ;  /* 0x0000001605057c36 */ /* 0x001fe20008000000 */
[----:B------:R-:W-:Y:S01]  /*103f00*/  LOP3.LUT R58, R58, 0xfffff7ff, RZ, 0xc0, !PT ;  /* 0xfffff7ff3a3a7812 */ /* 0x000fe200078ec0ff */
[----:B------:R-:W-:Y:S01]  /*103f10*/  ULDC.64 UR22, c[0x0][0x228] ;  /* 0x00008a0000167ab9 */ /* 0x000fe20000000a00 */
[----:B------:R-:W-:Y:S02]  /*103f20*/  ULDC.64 UR38, c[0x0][0x228] ;  /* 0x00008a0000267ab9 */ /* 0x000fe40000000a00 */
        /* <DEDUP_REMOVED lines=11> */
[----:B------:R0:W-:Y:S01]  /*103fe0*/  STL [R1+0x4], R5 ;  /* 0x0000040501007387 */ /* 0x0001e20000100800 */
[----:B------:R-:W-:Y:S01]  /*103ff0*/  LOP3.LUT R58, R58, 0xffffffbf, RZ, 0xc0, !PT ;  /* 0xffffffbf3a3a7812 */ /* 0x000fe200078ec0ff */
[----:B------:R-:W-:-:S03]  /*104000*/  ULDC UR46, c[0x0][0x228] ;  /* 0x00008a00002e7ab9 */ /* 0x000fc60000000800 */
[----:B------:R-:W-:-:S04]  /*104010*/  @P1 LOP3.LUT R58, R58, 0x40, RZ, 0xfc, !PT ;  /* 0x000000403a3a1812 */ /* 0x000fc800078efcff */
[----:B------:R-:W-:-:S04]  /*104020*/  LOP3.LUT R58, R58, 0xffffffdf, RZ, 0xc0, !PT ;  /* 0xffffffdf3a3a7812 */ /* 0x000fc800078ec0ff */
[----:B------:R-:W-:Y:S02]  /*104030*/  @P0 LOP3.LUT R58, R58, 0x20, RZ, 0xfc, !PT ;  /* 0x000000203a3a0812 */ /* 0x000fe400078efcff */
[----:B------:R-:W-:Y:S02]  /*104040*/  ISETP.GE.AND P0, PT, R4, UR15, PT ;  /* 0x0000000f04007c0c */ /* 0x000fe4000bf06270 */
[----:B------:R-:W-:Y:S01]  /*104050*/  LOP3.LUT R58, R58, 0xfffffffe, RZ, 0xc0, !PT ;  /* 0xfffffffe3a3a7812 */ /* 0x000fe200078ec0ff */
[----:B------:R-:W-:Y:S01]  /*104060*/  VIADD R4, R7, 0x28 ;  /* 0x0000002807047836 */ /* 0x000fe20000000000 */
[----:B------:R-:W-:Y:S01]  /*104070*/  ISETP.LT.AND P1, PT, R35, UR22, !P0 ;  /* 0x0000001623007c0c */ /* 0x000fe2000c721270 */
[----:B0-----:R-:W-:Y:S01]  /*104080*/  VIADD R5, R5, UR27 ;  /* 0x0000001b05057c36 */ /* 0x001fe20008000000 */
[----:B------:R-:W-:Y:S01]  /*104090*/  ISETP.LT.AND P3, PT, R34, UR43, !P0 ;  /* 0x0000002b22007c0c */ /* 0x000fe2000c761270 */
[----:B------:R-:W-:Y:S01]  /*1040a0*/  ULDC UR43, c[0x0][0x228] ;  /* 0x00008a00002b7ab9 */ /* 0x000fe20000000800 */
[----:B------:R-:W-:Y:S01]  /*1040b0*/  ISETP.LT.AND P2, PT, R45, UR42, !P0 ;  /* 0x0000002a2d007c0c */ /* 0x000fe2000c741270 */
[----:B------:R-:W-:Y:S01]  /*1040c0*/  ULDC UR15, c[0x0][0x248] ;  /* 0x00009200000f7ab9 */ /* 0x000fe20000000800 */
[----:B------:R-:W-:-:S07]  /*1040d0*/  ULDC UR22, c[0x0][0x228] ;  /* 0x00008a0000167ab9 */ /* 0x000fce0000000800 */
[----:B------:R-:W-:Y:S01]  /*1040e0*/  @P1 LOP3.LUT R58, R58, 0x1, RZ, 0xfc, !PT ;  /* 0x000000013a3a1812 */ /* 0x000fe200078efcff */
[----:B------:R0:W-:Y:S01]  /*1040f0*/  STL [R1+0x8], R5 ;  /* 0x0000080501007387 */ /* 0x0001e20000100800 */
[----:B------:R-:W-:Y:S01]  /*104100*/  ULDC UR42, c[0x0][0x248] ;  /* 0x00009200002a7ab9 */ /* 0x000fe20000000800 */
[----:B------:R-:W-:Y:S01]  /*104110*/  ULDC UR27, c[0x0][0x228] ;  /* 0x00008a00001b7ab9 */ /* 0x000fe20000000800 */
[----:B------:R-:W-:-:S04]  /*104120*/  LOP3.LUT R58, R58, 0xffffffef, RZ, 0xc0, !PT ;  /* 0xffffffef3a3a7812 */ /* 0x000fc800078ec0ff */
[----:B------:R-:W-:Y:S02]  /*104130*/  @P3 LOP3.LUT R58, R58, 0x10, RZ, 0xfc, !PT ;  /* 0x000000103a3a3812 */ /* 0x000fe400078efcff */
[----:B------:R-:W-:Y:S01]  /*104140*/  ISETP.LT.AND P1, PT, R46, UR47, !P0 ;  /* 0x0000002f2e007c0c */ /* 0x000fe2000c721270 */
[----:B0-----:R-:W-:Y:S01]  /*104150*/  VIADD R5, R5, UR15 ;  /* 0x0000000f05057c36 */ /* 0x001fe20008000000 */
[----:B------:R-:W-:Y:S01]  /*104160*/  LOP3.LUT R58, R58, 0xfffffff7, RZ, 0xc0, !PT ;  /* 0xfffffff73a3a7812 */ /* 0x000fe200078ec0ff */
[----:B------:R-:W-:Y:S01]  /*104170*/  ULDC UR15, c[0x0][0x248] ;  /* 0x00009200000f7ab9 */ /* 0x000fe20000000800 */
[----:B------:R-:W-:Y:S01]  /*104180*/  ISETP.LT.AND P3, PT, R39, UR45, !P0 ;  /* 0x0000002d27007c0c */ /* 0x000fe2000c761270 */
[----:B------:R-:W-:Y:S01]  /*104190*/  ULDC UR47, c[0x0][0x248] ;  /* 0x00009200002f7ab9 */ /* 0x000fe20000000800 */
[----:B------:R-:W-:Y:S01]  /*1041a0*/  @P2 LOP3.LUT R58, R58, 0x8, RZ, 0xfc, !PT ;  /* 0x000000083a3a2812 */ /* 0x000fe200078efcff */
[----:B------:R0:W-:Y:S01]  /*1041b0*/  STL [R1+0x18], R5 ;  /* 0x0000180501007387 */ /* 0x0001e20000100800 */
[----:B------:R-:W-:Y:S01]  /*1041c0*/  ISETP.LT.AND P2, PT, R36, UR48, !P0 ;  /* 0x0000003024007c0c */ /* 0x000fe2000c741270 */
[----:B------:R-:W-:Y:S01]  /*1041d0*/  ULDC UR45, c[0x0][0x228] ;  /* 0x00008a00002d7ab9 */ /* 0x000fe20000000800 */
[----:B------:R-:W-:Y:S01]  /*1041e0*/  LOP3.LUT R58, R58, 0xfffffffb, RZ, 0xc0, !PT ;  /* 0xfffffffb3a3a7812 */ /* 0x000fe200078ec0ff */
[----:B------:R-:W-:-:S03]  /*1041f0*/  ULDC UR48, c[0x0][0x228] ;  /* 0x00008a0000307ab9 */ /* 0x000fc60000000800 */
[----:B------:R-:W-:Y:S02]  /*104200*/  @P1 LOP3.LUT R58, R58, 0x4, RZ, 0xfc, !PT ;  /* 0x000000043a3a1812 */ /* 0x000fe400078efcff */
[----:B------:R-:W-:Y:S01]  /*104210*/  ISETP.LT.AND P1, PT, R44, UR49, !P0 ;  /* 0x000000312c007c0c */ /* 0x000fe2000c721270 */
[----:B0-----:R-:W-:Y:S01]  /*104220*/  VIADD R5, R5, UR15 ;  /* 0x0000000f05057c36 */ /* 0x001fe20008000000 */
[----:B------:R-:W-:Y:S01]  /*104230*/  ISETP.LT.AND P0, PT, R43, UR50, !P0 ;  /* 0x000000322b007c0c */ /* 0x000fe2000c701270 */
[----:B------:R-:W-:Y:S02]  /*104240*/  ULDC UR15, c[0x0][0x228] ;  /* 0x00008a00000f7ab9 */ /* 0x000fe40000000800 */
[----:B------:R-:W-:Y:S02]  /*104250*/  @P2 LOP3.LUT R59, R59, 0x80000000, RZ, 0xfc, !PT ;  /* 0x800000003b3b2812 */ /* 0x000fe400078efcff */
[----:B------:R-:W-:Y:S01]  /*104260*/  LOP3.LUT R58, R58, 0xfffffffd, RZ, 0xc0, !PT ;  /* 0xfffffffd3a3a7812 */ /* 0x000fe200078ec0ff */
[----:B------:R0:W-:Y:S01]  /*104270*/  STL [R1+0x4c], R5 ;  /* 0x00004c0501007387 */ /* 0x0001e20000100800 */
[----:B------:R-:W-:Y:S01]  /*104280*/  LOP3.LUT R59, R59, 0xbfffffff, RZ, 0xc0, !PT ;  /* 0xbfffffff3b3b7812 */ /* 0x000fe200078ec0ff */
[----:B------:R-:W-:Y:S01]  /*104290*/  ULDC UR49, c[0x0][0x228] ;  /* 0x00008a0000317ab9 */ /* 0x000fe20000000800 */
[----:B------:R-:W-:-:S02]  /*1042a0*/  ULDC UR50, c[0x0][0x228] ;  /* 0x00008a0000327ab9 */ /* 0x000fc40000000800 */
        /* <DEDUP_REMOVED lines=45> */
[----:B------:R0:W-:Y:S01]  /*104580*/  STL [R1+0x48], R5 ;  /* 0x0000480501007387 */ /* 0x0001e20000100800 */
[----:B------:R-:W-:Y:S01]  /*104590*/  ISETP.LT.AND P1, PT, R34, UR40, !P0 ;  /* 0x0000002822007c0c */ /* 0x000fe2000c721270 */
[----:B------:R-:W-:Y:S01]  /*1045a0*/  ULDC UR40, c[0x0][0x228] ;  /* 0x00008a0000287ab9 */ /* 0x000fe20000000800 */
[----:B------:R-:W-:Y:S01]  /*1045b0*/  ISETP.LT.AND P3, PT, R39, UR41, !P0 ;  /* 0x0000002927007c0c */ /* 0x000fe2000c761270 */
[----:B------:R-:W-:Y:S01]  /*1045c0*/  ULDC UR28, c[0x0][0x228] ;  /* 0x00008a00001c7ab9 */ /* 0x000fe20000000800 */
[----:B------:R-:W-:-:S07]  /*1045d0*/  ULDC UR23, c[0x0][0x228] ;  /* 0x00008a0000177ab9 */ /* 0x000fce0000000800 */
[----:B------:R-:W-:Y:S02]  /*1045e0*/  @P2 LOP3.LUT R59, R59, 0x10000, RZ, 0xfc, !PT ;  /* 0x000100003b3b2812 */ /* 0x000fe400078efcff */
[----:B------:R-:W-:Y:S01]  /*1045f0*/  ISETP.LT.AND P2, PT, R45, UR37, !P0 ;  /* 0x000000252d007c0c */ /* 0x000fe2000c741270 */
[----:B0-----:R-:W-:Y:S01]  /*104600*/  VIADD R5, R5, UR33 ;  /* 0x0000002105057c36 */ /* 0x001fe20008000000 */
[----:B------:R-:W-:Y:S01]  /*104610*/  LOP3.LUT R59, R59, 0xffefffff, RZ, 0xc0, !PT ;  /* 0xffefffff3b3b7812 */ /* 0x000fe200078ec0ff */
[----:B------:R-:W-:Y:S01]  /*104620*/  ULDC UR37, c[0x0][0x228] ;  /* 0x00008a0000257ab9 */ /* 0x000fe20000000800 */
[----:B------:R-:W-:Y:S02]  /*104630*/  ULDC UR33, c[0x0][0x228] ;  /* 0x00008a0000217ab9 */ /* 0x000fe40000000800 */
        /* <DEDUP_REMOVED lines=20> */
[----:B------:R-:W-:Y:S02]  /*104780*/  ULDC UR12, c[0x0][0x228] ;  /* 0x00008a00000c7ab9 */ /* 0x000fe40000000800 */
[----:B------:R-:W-:-:S04]  /*104790*/  @P1 LOP3.LUT R59, R59, 0x4000, RZ, 0xfc, !PT ;  /* 0x000040003b3b1812 */ /* 0x000fc800078efcff */
[----:B------:R-:W-:-:S04]  /*1047a0*/  LOP3.LUT R59, R59, 0xffffdfff, RZ, 0xc0, !PT ;  /* 0xffffdfff3b3b7812 */ /* 0x000fc800078ec0ff */
[----:B------:R-:W-:Y:S02]  /*1047b0*/  @P0 LOP3.LUT R59, R59, 0x2000, RZ, 0xfc, !PT ;  /* 0x000020003b3b0812 */ /* 0x000fe400078efcff */
[----:B------:R-:W-:-:S04]  /*1047c0*/  ISETP.GE.AND P0, PT, R4, UR39, PT ;  /* 0x0000002704007c0c */ /* 0x000fc8000bf06270 */
[----:B------:R-:W-:Y:S02]  /*1047d0*/  ISETP.LT.AND P1, PT, R35, UR40, !P0 ;  /* 0x0000002823007c0c */ /* 0x000fe4000c721270 */
[----:B------:R-:W-:Y:S01]  /*1047e0*/  LOP3.LUT R59, R59, 0xfffffeff, RZ, 0xc0, !PT ;  /* 0xfffffeff3b3b7812 */ /* 0x000fe200078ec0ff */
[----:B------:R0:W-:Y:S01]  /*1047f0*/  STL [R1+0x40], R5 ;  /* 0x0000400501007387 */ /* 0x0001e20000100800 */
[----:B------:R-:W-:Y:S01]  /*104800*/  ISETP.LT.AND P3, PT, R34, UR43, !P0 ;  /* 0x0000002b22007c0c */ /* 0x000fe2000c761270 */
[----:B------:R-:W-:Y:S01]  /*104810*/  VIADD R4, R7, 0x25 ;  /* 0x0000002507047836 */ /* 0x000fe20000000000 */
[----:B------:R-:W-:Y:S01]  /*104820*/  ISETP.LT.AND P2, PT, R45, UR44, !P0 ;  /* 0x0000002c2d007c0c */ /* 0x000fe2000c741270 */
[----:B------:R-:W-:Y:S01]  /*104830*/  ULDC UR44, c[0x0][0x248] ;  /* 0x00009200002c7ab9 */ /* 0x000fe20000000800 */
[----:B------:R-:W-:-:S05]  /*104840*/  ULDC UR40, c[0x0][0x228] ;  /* 0x00008a0000287ab9 */ /* 0x000fca0000000800 */
[----:B------:R-:W-:-:S04]  /*104850*/  @P1 LOP3.LUT R59, R59, 0x100, RZ, 0xfc, !PT ;  /* 0x000001003b3b1812 */ /* 0x000fc800078efcff */
        /* <DEDUP_REMOVED lines=10> */
[----:B------:R-:W-:-:S02]  /*104900*/  ULDC UR60, c[0x0][0x228] ;  /* 0x00008a00003c7ab9 */ /* 0x000fc40000000800 */
[----:B------:R-:W-:-:S04]  /*104910*/  LOP3.LUT R59, R59, 0xfffffbff, RZ, 0xc0, !PT ;  /* 0xfffffbff3b3b7812 */ /* 0x000fc800078ec0ff */
[----:B------:R-:W-:Y:S02]  /*104920*/  @P1 LOP3.LUT R59, R59, 0x400, RZ, 0xfc, !PT ;  /* 0x000004003b3b1812 */ /* 0x000fe400078efcff */
[----:B------:R-:W-:Y:S01]  /*104930*/  ISETP.LT.AND P2, PT, R36, UR59, !P0 ;  /* 0x0000003b24007c0c */ /* 0x000fe2000c741270 */
[----:B0-----:R-:W-:Y:S01]  /*104940*/  VIADD R5, R5, UR38 ;  /* 0x0000002605057c36 */ /* 0x001fe20008000000 */
[----:B------:R-:W-:Y:S01]  /*104950*/  LOP3.LUT R59, R59, 0xfffffdff, RZ, 0xc0, !PT ;  /* 0xfffffdff3b3b7812 */ /* 0x000fe200078ec0ff */
[----:B------:R-:W-:Y:S01]  /*104960*/  ULDC.64 UR38, c[0x0][0x228] ;  /* 0x00008a0000267ab9 */ /* 0x000fe20000000a00 */
        /* <DEDUP_REMOVED lines=11> */
[----:B------:R-:W-:Y:S02]  /*104a20*/  ULDC UR17, c[0x0][0x228] ;  /* 0x00008a0000117ab9 */ /* 0x000fe40000000800 */
[----:B------:R-:W-:-:S04]  /*104a30*/  @P1 LOP3.LUT R59, R59, 0x40, RZ, 0xfc, !PT ;  /* 0x000000403b3b1812 */ /* 0x000fc800078efcff */
[----:B------:R-:W-:-:S04]  /*104a40*/  LOP3.LUT R59, R59, 0xffffffdf, RZ, 0xc0, !PT ;  /* 0xffffffdf3b3b7812 */ /* 0x000fc800078ec0ff */
[----:B------:R-:W-:Y:S02]  /*104a50*/  @P0 LOP3.LUT R59, R59, 0x20, RZ, 0xfc, !PT ;  /* 0x000000203b3b0812 */ /* 0x000fe400078efcff */
[----:B------:R-:W-:Y:S02]  /*104a60*/  ISETP.GE.AND P0, PT, R4, UR29, PT ;  /* 0x0000001d04007c0c */ /* 0x000fe4000bf06270 */
[----:B------:R-:W-:Y:S01]  /*104a70*/  LOP3.LUT R59, R59, 0xfffffffe, RZ, 0xc0, !PT ;  /* 0xfffffffe3b3b7812 */ /* 0x000fe200078ec0ff */
[----:B------:R0:W-:Y:S01]  /*104a80*/  STL [R1+0x34], R5 ;  /* 0x0000340501007387 */ /* 0x0001e20000100800 */
[----:B------:R-:W-:Y:S01]  /*104a90*/  ISETP.LT.AND P1, PT, R35, UR38, !P0 ;  /* 0x0000002623007c0c */ /* 0x000fe2000c721270 */
[----:B------:R-:W-:Y:S01]  /*104aa0*/  ULDC UR38, c[0x0][0x248] ;  /* 0x0000920000267ab9 */ /* 0x000fe20000000800 */
[----:B------:R-:W-:Y:S01]  /*104ab0*/  ISETP.LT.AND P3, PT, R34, UR58, !P0 ;  /* 0x0000003a22007c0c */ /* 0x000fe2000c761270 */
[----:B------:R-:W-:Y:S01]  /*104ac0*/  VIADD R4, R7, 0x24 ;  /* 0x0000002407047836 */ /* 0x000fe20000000000 */
[----:B------:R-:W-:Y:S01]  /*104ad0*/  ISETP.LT.AND P2, PT, R45, UR57, !P0 ;  /* 0x000000392d007c0c */ /* 0x000fe2000c741270 */
[----:B------:R-:W-:Y:S01]  /*104ae0*/  ULDC UR58, c[0x0][0x228] ;  /* 0x00008a00003a7ab9 */ /* 0x000fe20000000800 */
[----:B------:R-:W-:Y:S01]  /*104af0*/  ULDC UR29, c[0x0][0x228] ;  /* 0x00008a00001d7ab9 */ /* 0x000fe20000000800 */
[----:B------:R-:W-:-:S06]  /*104b00*/  ULDC UR57, c[0x0][0x228] ;  /* 0x00008a0000397ab9 */ /* 0x000fcc0000000800 */
[----:B------:R-:W-:-:S04]  /*104b10*/  @P1 LOP3.LUT R59, R59, 0x1, RZ, 0xfc, !PT ;  /* 0x000000013b3b1812 */ /* 0x000fc800078efcff */
        /* <DEDUP_REMOVED lines=9> */
[----:B------:R-:W-:Y:S02]  /*104bb0*/  ULDC UR20, c[0x0][0x248] ;  /* 0x0000920000147ab9 */ /* 0x000fe40000000800 */
[----:B0-----:R-:W-:Y:S01]  /*104bc0*/  VIADD R5, R5, UR20 ;  /* 0x0000001405057c36 */ /* 0x001fe20008000000 */
[----:B------:R-:W-:-:S04]  /*104bd0*/  ULDC UR20, c[0x0][0x248] ;  /* 0x0000920000147ab9 */ /* 0x000fc80000000800 */
[----:B------:R0:W-:Y:S02]  /*104be0*/  STL [R1+0x30], R5 ;  /* 0x0000300501007387 */ /* 0x0001e40000100800 */
[----:B0-----:R-:W-:Y:S01]  /*104bf0*/  VIADD R5, R5, UR47 ;  /* 0x0000002f05057c36 */ /* 0x001fe20008000000 */
[----:B------:R-:W-:Y:S01]  /*104c00*/  ISETP.LT.AND P3, PT, R39, UR55, !P0 ;  /* 0x0000003727007c0c */ /* 0x000fe2000c761270 */
[----:B------:R-:W-:Y:S01]  /*104c10*/  ULDC UR47, c[0x0][0x228] ;  /* 0x00008a00002f7ab9 */ /* 0x000fe20000000800 */
[----:B------:R-:W-:Y:S01]  /*104c20*/  ISETP.LT.AND P2, PT, R36, UR54, !P0 ;  /* 0x0000003624007c0c */ /* 0x000fe2000c741270 */
[----:B------:R-:W-:Y:S01]  /*104c30*/  ULDC UR54, c[0x0][0x248] ;  /* 0x0000920000367ab9 */ /* 0x000fe20000000800 */
[----:B------:R0:W-:Y:S01]  /*104c40*/  STL [R1+0x2c], R5 ;  /* 0x00002c0501007387 */ /* 0x0001e20000100800 */
[----:B------:R-:W-:Y:S01]  /*104c50*/  LOP3.LUT R59, R59, 0xfffffffd, RZ, 0xc0, !PT ;  /* 0xfffffffd3b3b7812 */ /* 0x000fe200078ec0ff */
[----:B------:R-:W-:Y:S01]  /*104c60*/  ULDC UR55, c[0x0][0x248] ;  /* 0x0000920000377ab9 */ /* 0x000fe20000000800 */
[----:B0-----:R-:W-:-:S05]  /*104c70*/  VIADD R5, R5, UR20 ;  /* 0x0000001405057c36 */ /* 0x001fca0008000000 */
[----:B------:R0:W-:Y:S02]  /*104c80*/  STL [R1+0x28], R5 ;  /* 0x0000280501007387 */ /* 0x0001e40000100800 */
[----:B0-----:R-:W-:-:S05]  /*104c90*/  VIADD R5, R5, UR38 ;  /* 0x0000002605057c36 */ /* 0x001fca0008000000 */
[----:B------:R0:W-:Y:S04]  /*104ca0*/  STL [R1+0x24], R5 ;  /* 0x0000240501007387 */ /* 0x0001e80000100800 */
[----:B------:R-:W2:Y:S01]  /*104cb0*/  LDL.LU R37, [R1+0xbc] ;  /* 0x0000bc0001257983 */ /* 0x000ea20000300800 */
[----:B------:R-:W-:Y:S01]  /*104cc0*/  ISETP.LT.AND P0, PT, R43, UR24, !P0 ;  /* 0x000000182b007c0c */ /* 0x000fe2000c701270 */
[----:B------:R-:W-:Y:S02]  /*104cd0*/  ULDC UR24, c[0x0][0x248] ;  /* 0x0000920000187ab9 */ /* 0x000fe40000000800 */
[----:B------:R-:W3:Y:S01]  /*104ce0*/  LDL.LU R42, [R1+0xb8] ;  /* 0x0000b800012a7983 */ /* 0x000ee20000300800 */
[----:B0-----:R-:W-:-:S03]  /*104cf0*/  VIADD R5, R5, UR24 ;  /* 0x0000001805057c36 */ /* 0x001fc60008000000 */
[----:B------:R-:W4:Y:S04]  /*104d00*/  LDL.LU R6, [R1+0xb4] ;  /* 0x0000b40001067983 */ /* 0x000f280000300800 */
[----:B------:R0:W-:Y:S02]  /*104d10*/  STL [R1+0x20], R5 ;  /* 0x0000200501007387 */ /* 0x0001e40000100800 */
[----:B0-----:R-:W-:-:S05]  /*104d20*/  VIADD R5, R5, UR44 ;  /* 0x0000002c05057c36 */ /* 0x001fca0008000000 */
[----:B------:R0:W-:Y:S01]  /*104d30*/  STL [R1+0x1c], R5 ;  /* 0x00001c0501007387 */ /* 0x0001e20000100800 */
        /* <DEDUP_REMOVED lines=15> */
[----:B------:R-:W-:-:S07]  /*104e30*/  ULDC.64 UR24, c[0x0][0x228] ;  /* 0x00008a0000187ab9 */ /* 0x000fce0000000a00 */
        /* <DEDUP_REMOVED lines=26> */
[----:B--2---:R-:W-:Y:S01]  /*104fe0*/  LOP3.LUT R47, R37, 0xffff, RZ, 0xc0, !PT ;  /* 0x0000ffff252f7812 */ /* 0x004fe200078ec0ff */
[----:B------:R-:W-:Y:S01]  /*104ff0*/  VIADD R4, R7, 0x22 ;  /* 0x0000002207047836 */ /* 0x000fe20000000000 */
[----:B------:R-:W-:Y:S01]  /*105000*/  LOP3.LUT R37, R2, 0xffff, RZ, 0xc0, !PT ;  /* 0x0000ffff02257812 */ /* 0x000fe200078ec0ff */
[----:B------:R-:W-:Y:S02]  /*105010*/  ULDC.64 UR38, c[0x0][0x228] ;  /* 0x00008a0000267ab9 */ /* 0x000fe40000000a00 */
[----:B------:R-:W-:Y:S04]  /*105020*/  STL [R1+0x2ab8], R47 ;  /* 0x002ab82f01007387 */ /* 0x000fe80000100800 */
[----:B------:R-:W2:Y:S01]  /*105030*/  LDL.LU R2, [R1+0x59a8] ;  /* 0x0059a80001027983 */ /* 0x000ea20000300800 */
[----:B------:R-:W-:Y:S01]  /*105040*/  ISETP.LT.AND P2, PT, R35, UR20, !P0 ;  /* 0x0000001423007c0c */ /* 0x000fe2000c741270 */
[----:B------:R-:W-:Y:S01]  /*105050*/  ULDC UR20, c[0x0][0x228] ;  /* 0x00008a0000147ab9 */ /* 0x000fe20000000800 */
[----:B------:R-:W-:Y:S01]  /*105060*/  ISETP.LT.AND P1, PT, R34, UR61, !P0 ;  /* 0x0000003d22007c0c */ /* 0x000fe2000c721270 */
[----:B------:R-:W-:-:S10]  /*105070*/  ULDC UR61, c[0x0][0x228] ;  /* 0x00008a00003d7ab9 */ /* 0x000fd40000000800 */
        /* <DEDUP_REMOVED lines=77> */
[----:B------:R-:W-:Y:S02]  /*105550*/  ISETP.LT.AND P3, PT, R39, UR60, !P0 ;  /* 0x0000003c27007c0c */ /* 0x000fe4000c761270 */
[----:B------:R-:W-:Y:S01]  /*105560*/  ISETP.LT.AND P0, PT, R43, UR22, !P0 ;  /* 0x000000162b007c0c */ /* 0x000fe2000c701270 */
[----:B------:R-:W-:Y:S01]  /*105570*/  VIADD R4, R7, 0x20 ;  /* 0x0000002007047836 */ /* 0x000fe20000000000 */
[----:B------:R-:W-:-:S09]  /*105580*/  LOP3.LUT R60, R60, 0xfffffffd, RZ, 0xc0, !PT ;  /* 0xfffffffd3c3c7812 */ /* 0x000fd200078ec0ff */
[----:B------:R-:W-:Y:S02]  /*105590*/  @P3 LOP3.LUT R60, R60, 0x2, RZ, 0xfc, !PT ;  /* 0x000000023c3c3812 */ /* 0x000fe400078efcff */
[----:B----4-:R-:W-:Y:S01]  /*1055a0*/  LOP3.LUT R41, R6, 0xffff, RZ, 0xc0, !PT ;  /* 0x0000ffff06297812 */ /* 0x010fe200078ec0ff */
[----:B------:R-:W-:Y:S02]  /*1055b0*/  VIADD R6, R5, UR53 ;  /* 0x0000003505067c36 */ /* 0x000fe40008000000 */
[----:B0-----:R-:W-:Y:S01]  /*1055c0*/  VIADD R5, R7, 0x1f ;  /* 0x0000001f07057836 */ /* 0x001fe20000000000 */
[----:B--2---:R-:W-:-:S04]  /*1055d0*/  LOP3.LUT R2, R2, 0x7fffffff, RZ, 0xc0, !PT ;  /* 0x7fffffff02027812 */ /* 0x004fc800078ec0ff */
[----:B------:R-:W-:-:S04]  /*1055e0*/  @P2 LOP3.LUT R2, R2, 0x80000000, RZ, 0xfc, !PT ;  /* 0x8000000002022812 */ /* 0x000fc800078efcff */
[----:B------:R-:W-:-:S04]  /*1055f0*/  LOP3.LUT R2, R2, 0xbfffffff, RZ, 0xc0, !PT ;  /* 0xbfffffff02027812 */ /* 0x000fc800078ec0ff */
[----:B------:R-:W-:-:S04]  /*105600*/  @P1 LOP3.LUT R2, R2, 0x40000000, RZ, 0xfc, !PT ;  /* 0x4000000002021812 */ /* 0x000fc800078efcff */
[----:B------:R-:W-:-:S04]  /*105610*/  LOP3.LUT R2, R2, 0xdfffffff, RZ, 0xc0, !PT ;  /* 0xdfffffff02027812 */ /* 0x000fc800078ec0ff */
[----:B------:R-:W-:Y:S02]  /*105620*/  @P0 LOP3.LUT R2, R2, 0x20000000, RZ, 0xfc, !PT ;  /* 0x2000000002020812 */ /* 0x000fe400078efcff */
[----:B------:R-:W-:-:S04]  /*105630*/  ISETP.GE.AND P0, PT, R4, UR11, PT ;  /* 0x0000000b04007c0c */ /* 0x000fc8000bf06270 */
[----:B------:R-:W-:Y:S02]  /*105640*/  ISETP.LT.AND P2, PT, R35, UR42, !P0 ;  /* 0x0000002a23007c0c */ /* 0x000fe4000c741270 */
[----:B------:R-:W-:Y:S02]  /*105650*/  ISETP.LT.AND P1, PT, R34, UR19, !P0 ;  /* 0x0000001322007c0c */ /* 0x000fe4000c721270 */
[----:B------:R-:W-:Y:S02]  /*105660*/  LOP3.LUT R2, R2, 0xfeffffff, RZ, 0xc0, !PT ;  /* 0xfeffffff02027812 */ /* 0x000fe400078ec0ff */
[----:B------:R-:W-:-:S07]  /*105670*/  ISETP.LT.AND P3, PT, R45, UR16, !P0 ;  /* 0x000000102d007c0c */ /* 0x000fce000c761270 */
[----:B------:R-:W-:-:S04]  /*105680*/  @P2 LOP3.LUT R2, R2, 0x1000000, RZ, 0xfc, !PT ;  /* 0x0100000002022812 */ /* 0x000fc800078efcff */
        /* <DEDUP_REMOVED lines=17> */
[----:B------:R-:W-:Y:S02]  /*1057a0*/  ISETP.GE.AND P0, PT, R5, UR39, PT ;  /* 0x0000002705007c0c */ /* 0x000fe4000bf06270 */
[----:B------:R-:W-:Y:S02]  /*1057b0*/  LOP3.LUT R2, R2, 0xffdfffff, RZ, 0xc0, !PT ;  /* 0xffdfffff02027812 */ /* 0x000fe400078ec0ff */
[----:B------:R-:W-:Y:S02]  /*1057c0*/  ISETP.LT.AND P2, PT, R35, UR44, !P0 ;  /* 0x0000002c23007c0c */ /* 0x000fe4000c741270 */
[----:B------:R-:W-:Y:S02]  /*1057d0*/  @P1 LOP3.LUT R2, R2, 0x200000, RZ, 0xfc, !PT ;  /* 0x0020000002021812 */ /* 0x000fe400078efcff */
[----:B------:R-:W-:-:S02]  /*1057e0*/  ISETP.LT.AND P1, PT, R34, UR33, !P0 ;  /* 0x0000002122007c0c */ /* 0x000fc4000c721270 */
[----:B------:R-:W-:-:S04]  /*1057f0*/  LOP3.LUT R2, R2, 0xffefffff, RZ, 0xc0, !PT ;  /* 0xffefffff02027812 */ /* 0x000fc800078ec0ff */
[----:B------:R-:W-:-:S04]  /*105800*/  LOP3.LUT R2, R2, 0xfffeffff, RZ, 0xc0, !PT ;  /* 0xfffeffff02027812 */ /* 0x000fc800078ec0ff */
[----:B------:R-:W-:Y:S02]  /*105810*/  @P2 LOP3.LUT R2, R2, 0x10000, RZ, 0xfc, !PT ;  /* 0x0001000002022812 */ /* 0x000fe400078efcff */
[----:B------:R-:W-:Y:S02]  /*105820*/  ISETP.LT.AND P2, PT, R45, UR28, !P0 ;  /* 0x0000001c2d007c0c */ /* 0x000fe4000c741270 */
[----:B------:R-:W-:Y:S02]  /*105830*/  @P1 LOP3.LUT R2, R2, 0x100000, RZ, 0xfc, !PT ;  /* 0x0010000002021812 */ /* 0x000fe400078efcff */
[----:B------:R-:W-:Y:S02]  /*105840*/  ISETP.LT.AND P1, PT, R46, UR23, !P0 ;  /* 0x000000172e007c0c */ /* 0x000fe4000c721270 */
[----:B------:R-:W-:Y:S02]  /*105850*/  LOP3.LUT R2, R2, 0xfff7ffff, RZ, 0xc0, !PT ;  /* 0xfff7ffff02027812 */ /* 0x000fe400078ec0ff */
[----:B------:R-:W-:-:S05]  /*105860*/  ISETP.LT.AND P3, PT, R39, UR13, !P0 ;  /* 0x0000000d27007c0c */ /* 0x000fca000c761270 */
        /* <DEDUP_REMOVED lines=8> */
[----:B------:R-:W-:Y:S01]  /*1058f0*/  @P2 LOP3.LUT R2, R2, 0x8000, RZ, 0xfc, !PT ;  /* 0x0000800002022812 */ /* 0x000fe200078efcff */
[----:B------:R-:W-:Y:S01]  /*105900*/  VIADD R5, R7, 0x1e ;  /* 0x0000001e07057836 */ /* 0x000fe20000000000 */
        /* <DEDUP_REMOVED lines=8> */
[----:B---3--:R-:W-:Y:S02]  /*105990*/  LOP3.LUT R38, R42, 0xffff, RZ, 0xc0, !PT ;  /* 0x0000ffff2a267812 */ /* 0x008fe400078ec0ff */
[----:B------:R-:W-:-:S03]  /*1059a0*/  LOP3.LUT R2, R2, 0xffffefff, RZ, 0xc0, !PT ;  /* 0xffffefff02027812 */ /* 0x000fc600078ec0ff */
[----:B------:R-:W-:Y:S02]  /*1059b0*/  STL [R1+0x2ac0], R38 ;  /* 0x002ac02601007387 */ /* 0x000fe40000100800 */
[----:B------:R-:W-:Y:S02]  /*1059c0*/  @P2 LOP3.LUT R2, R2, 0x1000, RZ, 0xfc, !PT ;  /* 0x0000100002022812 */ /* 0x000fe400078efcff */
[----:B------:R-:W-:Y:S01]  /*1059d0*/  STL [R1+0x2abc], R41 ;  /* 0x002abc2901007387 */ /* 0x000fe20000100800 */
[----:B------:R-:W-:Y:S02]  /*1059e0*/  ISETP.LT.AND P3, PT, R46, UR49, !P1 ;  /* 0x000000312e007c0c */ /* 0x000fe4000cf61270 */
[----:B------:R-:W-:Y:S01]  /*1059f0*/  LOP3.LUT R2, R2, 0xfffff7ff, RZ, 0xc0, !PT ;  /* 0xfffff7ff02027812 */ /* 0x000fe200078ec0ff */
[----:B------:R-:W-:Y:S04]  /*105a00*/  STL [R1+0x2ac4], R37 ;  /* 0x002ac42501007387 */ /* 0x000fe80000100800 */
[----:B------:R0:W-:Y:S01]  /*105a10*/  STL [R1+0x14], R6 ;  /* 0x0000140601007387 */ /* 0x0001e20000100800 */
[----:B------:R-:W-:-:S02]  /*105a20*/  @P4 LOP3.LUT R2, R2, 0x800, RZ, 0xfc, !PT ;  /* 0x0000080002024812 */ /* 0x000fc400078efcff */
[----:B------:R-:W-:Y:S01]  /*105a30*/  ISETP.LT.AND P2, PT, R39, UR50, !P1 ;  /* 0x0000003227007c0c */ /* 0x000fe2000cf41270 */
[----:B0-----:R-:W-:Y:S01]  /*105a40*/  VIADD R6, R6, UR7 ;  /* 0x0000000706067c36 */ /* 0x001fe20008000000 */
[----:B------:R-:W-:-:S04]  /*105a50*/  LOP3.LUT R2, R2, 0xfffffeff, RZ, 0xc0, !PT ;  /* 0xfffffeff02027812 */ /* 0x000fc800078ec0ff */
[----:B------:R0:W-:Y:S01]  /*105a60*/  STL [R1+0x10], R6 ;  /* 0x0000100601007387 */ /* 0x0001e20000100800 */
[----:B------:R-:W-:Y:S01]  /*105a70*/  @P3 LOP3.LUT R2, R2, 0x100, RZ, 0xfc, !PT ;  /* 0x0000010002023812 */ /* 0x000fe200078efcff */
[----:B0-----:R-:W-:Y:S01]  /*105a80*/  VIADD R6, R6, UR9 ;  /* 0x0000000906067c36 */ /* 0x001fe20008000000 */
[----:B------:R-:W-:-:S04]  /*105a90*/  ISETP.LT.AND P4, PT, R35, UR46, !P1 ;  /* 0x0000002e23007c0c */ /* 0x000fc8000cf81270 */
[----:B------:R0:W-:Y:S01]  /*105aa0*/  STL [R1+0xc], R6 ;  /* 0x00000c0601007387 */ /* 0x0001e20000100800 */
[----:B------:R-:W-:Y:S01]  /*105ab0*/  LOP3.LUT R2, R2, 0xffffff7f, RZ, 0xc0, !PT ;  /* 0xffffff7f02027812 */ /* 0x000fe200078ec0ff */
[----:B------:R-:W-:Y:S02]  /*105ac0*/  VIADD R4, R7, 0x56 ;  /* 0x0000005607047836 */ /* 0x000fe40000000000 */
[----:B0-----:R-:W-:Y:S01]  /*105ad0*/  VIADD R6, R6, UR14 ;  /* 0x0000000e06067c36 */ /* 0x001fe20008000000 */
[----:B------:R-:W-:-:S04]  /*105ae0*/  @P2 LOP3.LUT R2, R2, 0x80, RZ, 0xfc, !PT ;  /* 0x0000008002022812 */ /* 0x000fc800078efcff */
[----:B------:R0:W-:Y:S01]  /*105af0*/  STL [R1+0x50], R6 ;  /* 0x0000500601007387 */ /* 0x0001e20000100800 */
[----:B------:R-:W-:Y:S01]  /*105b00*/  VIADD R5, R7, 0x1d ;  /* 0x0000001d07057836 */ /* 0x000fe20000000000 */
[----:B------:R-:W-:Y:S02]  /*105b10*/  ISETP.GE.AND P0, PT, R4, UR25, PT ;  /* 0x0000001904007c0c */ /* 0x000fe4000bf06270 */
[----:B------:R-:W-:Y:S01]  /*105b20*/  LOP3.LUT R2, R2, 0xffffffbf, RZ, 0xc0, !PT ;  /* 0xffffffbf02027812 */ /* 0x000fe200078ec0ff */
[----:B0-----:R-:W-:-:S04]  /*105b30*/  VIADD R6, R6, UR26 ;  /* 0x0000001a06067c36 */ /* 0x001fc80008000000 */
[----:B------:R-:W-:Y:S01]  /*105b40*/  VIADD R42, R6, UR41 ;  /* 0x00000029062a7c36 */ /* 0x000fe20008000000 */
[----:B------:R0:W-:Y:S01]  /*105b50*/  STL [R1+0x54], R6 ;  /* 0x0000540601007387 */ /* 0x0001e20000100800 */
[----:B------:R-:W-:-:S03]  /*105b60*/  @P4 LOP3.LUT R2, R2, 0x40, RZ, 0xfc, !PT ;  /* 0x0000004002024812 */ /* 0x000fc600078efcff */
[----:B------:R-:W2:Y:S01]  /*105b70*/  LDL.LU R4, [R1+0xcc] ;  /* 0x0000cc0001047983 */ /* 0x000ea20000300800 */
[----:B------:R-:W-:-:S03]  /*105b80*/  ISETP.GE.AND P4, PT, R5, UR45, PT ;  /* 0x0000002d05007c0c */ /* 0x000fc6000bf86270 */
[----:B0-----:R-:W3:Y:S04]  /*105b90*/  LDL.LU R6, [R1+0xc4] ;  /* 0x0000c40001067983 */ /* 0x001ee80000300800 */
[----:B------:R-:W4:Y:S04]  /*105ba0*/  LDL.LU R7, [R1+0xc8] ;  /* 0x0000c80001077983 */ /* 0x000f280000300800 */
[----:B------:R0:W-:Y:S04]  /*105bb0*/  STL [R1+0x5c], R42 ;  /* 0x00005c2a01007387 */ /* 0x0001e80000100800 */
[----:B------:R-:W4:Y:S04]  /*105bc0*/  LDL.LU R39, [R1+0x59a4] ;  /* 0x0059a40001277983 */ /* 0x000f280000300800 */
[----:B------:R-:W4:Y:S01]  /*105bd0*/  LDL.LU R5, [R1+0xc0] ;  /* 0x0000c00001057983 */ /* 0x000f220000300800 */
[----:B------:R-:W-:-:S02]  /*105be0*/  ISETP.LT.AND P3, PT, R36, UR51, !P1 ;  /* 0x0000003324007c0c */ /* 0x000fc4000cf61270 */
[----:B------:R-:W-:Y:S02]  /*105bf0*/  ISETP.LT.AND P2, PT, R44, UR52, !P1 ;  /* 0x000000342c007c0c */ /* 0x000fe4000cf41270 */
[----:B------:R-:W-:Y:S02]  /*105c00*/  LOP3.LUT R2, R2, 0xffffffdf, RZ, 0xc0, !PT ;  /* 0xffffffdf02027812 */ /* 0x000fe400078ec0ff */
[----:B------:R-:W-:-:S07]  /*105c10*/  ISETP.LT.AND P1, PT, R43, UR29, !P1 ;  /* 0x0000001d2b007c0c */ /* 0x000fce000cf21270 */
[----:B------:R-:W-:-:S04]  /*105c20*/  @P3 LOP3.LUT R2, R2, 0x20, RZ, 0xfc, !PT ;  /* 0x0000002002023812 */ /* 0x000fc800078efcff */
[----:B------:R-:W-:-:S04]  /*105c30*/  LOP3.LUT R2, R2, 0xffffffef, RZ, 0xc0, !PT ;  /* 0xffffffef02027812 */ /* 0x000fc800078ec0ff */
[----:B------:R-:W-:-:S04]  /*105c40*/  @P2 LOP3.LUT R2, R2, 0x10, RZ, 0xfc, !PT ;  /* 0x0000001002022812 */ /* 0x000fc800078efcff */
[----:B------:R-:W-:-:S04]  /*105c50*/  LOP3.LUT R2, R2, 0xfffffff7, RZ, 0xc0, !PT ;  /* 0xfffffff702027812 */ /* 0x000fc800078ec0ff */
[----:B------:R-:W-:Y:S02]  /*105c60*/  @P1 LOP3.LUT R2, R2, 0x8, RZ, 0xfc, !PT ;  /* 0x0000000802021812 */ /* 0x000fe400078efcff */
[----:B------:R-:W-:Y:S02]  /*105c70*/  ISETP.GE.AND P1, PT, R44, UR24, PT ;  /* 0x000000182c007c0c */ /* 0x000fe4000bf26270 */
[----:B------:R-:W-:Y:S02]  /*105c80*/  ISETP.GE.AND P2, PT, R43, UR36, PT ;  /* 0x000000242b007c0c */ /* 0x000fe4000bf46270 */
[----:B------:R-:W-:-:S09]  /*105c90*/  LOP3.LUT R2, R2, 0xfffffffd, RZ, 0xc0, !PT ;  /* 0xfffffffd02027812 */ /* 0x000fd200078ec0ff */
[----:B------:R-:W-:Y:S02]  /*105ca0*/  @P1 LOP3.LUT R2, R2, 0x2, RZ, 0xfc, !PT ;  /* 0x0000000202021812 */ /* 0x000fe400078efcff */
[----:B------:R-:W-:Y:S02]  /*105cb0*/  ISETP.LT.AND P1, PT, R44, UR32, !P0 ;  /* 0x000000202c007c0c */ /* 0x000fe4000c721270 */
[----:B------:R-:W-:Y:S01]  /*105cc0*/  LOP3.LUT R2, R2, 0xfffffffe, RZ, 0xc0, !PT ;  /* 0xfffffffe02027812 */ /* 0x000fe200078ec0ff */
[----:B0-----:R-:W-:-:S03]  /*105cd0*/  VIADD R42, R42, UR54 ;  /* 0x000000362a2a7c36 */ /* 0x001fc60008000000 */
[----:B------:R-:W-:Y:S02]  /*105ce0*/  @P2 LOP3.LUT R2, R2, 0x1, RZ, 0xfc, !PT ;  /* 0x0000000102022812 */ /* 0x000fe400078efcff */
[----:B------:R-:W-:Y:S02]  /*105cf0*/  ISETP.GE.AND P2, PT, R35, UR18, PT ;  /* 0x0000001223007c0c */ /* 0x000fe4000bf46270 */
        /* <DEDUP_REMOVED lines=8> */
[----:B------:R-:W-:Y:S02]  /*105d80*/  ISETP.LT.AND P2, PT, R45, UR20, !P4 ;  /* 0x000000142d007c0c */ /* 0x000fe4000e741270 */
[----:B------:R-:W-:-:S02]  /*105d90*/  @P3 LOP3.LUT R2, R2, 0x200, RZ, 0xfc, !PT ;  /* 0x0000020002023812 */ /* 0x000fc400078efcff */
[----:B------:R-:W-:Y:S02]  /*105da0*/  ISETP.LT.AND P3, PT, R46, UR59, !P4 ;  /* 0x0000003b2e007c0c */ /* 0x000fe4000e761270 */
[----:B--2---:R-:W-:Y:S02]  /*105db0*/  PRMT R4, R4, 0x4210, R47 ;  /* 0x0000421004047816 */ /* 0x004fe4000000002f */
[----:B------:R-:W2:Y:S04]  /*105dc0*/  LDL.LU R47, [R1+0x59a0] ;  /* 0x0059a000012f7983 */ /* 0x000ea80000300800 */
[----:B------:R0:W-:Y:S01]  /*105dd0*/  STL [R1+0x6c], R42 ;  /* 0x00006c2a01007387 */ /* 0x0001e20000100800 */
[----:B---3--:R-:W-:Y:S02]  /*105de0*/  PRMT R6, R6, 0x4210, R41 ;  /* 0x0000421006067816 */ /* 0x008fe40000000029 */
[----:B----4-:R-:W-:Y:S01]  /*105df0*/  PRMT R7, R7, 0x4210, R37 ;  /* 0x0000421007077816 */ /* 0x010fe20000000025 */
[----:B0-----:R-:W-:Y:S01]  /*105e00*/  VIADD R42, R42, UR55 ;  /* 0x000000372a2a7c36 */ /* 0x001fe20008000000 */
[----:B------:R-:W-:-:S02]  /*105e10*/  PRMT R5, R5, 0x4210, R38 ;  /* 0x0000421005057816 */ /* 0x000fc40000000026 */
[----:B------:R-:W3:Y:S04]  /*105e20*/  LDL.LU R38, [R1+0x599c] ;  /* 0x00599c0001267983 */ /* 0x000ee80000300800 */
[----:B------:R-:W4:Y:S04]  /*105e30*/  LDL.LU R41, [R1+0x5998] ;  /* 0x0059980001297983 */ /* 0x000f280000300800 */
[----:B------:R-:W2:Y:S04]  /*105e40*/  LDL.LU R37, [R1+0x5994] ;  /* 0x0059940001257983 */ /* 0x000ea80000300800 */
[----:B------:R0:W-:Y:S02]  /*105e50*/  STL [R1+0xc0], R42 ;  /* 0x0000c02a01007387 */ /* 0x0001e40000100800 */
[----:B0-----:R-:W-:-:S05]  /*105e60*/  VIADD R42, R42, UR56 ;  /* 0x000000382a2a7c36 */ /* 0x001fca0008000000 */
[----:B------:R0:W-:Y:S04]  /*105e70*/  STL [R1+0xc4], R42 ;  /* 0x0000c42a01007387 */ /* 0x0001e80000100800 */
[----:B0-----:R-:W3:Y:S04]  /*105e80*/  LDL.LU R42, [R1+0x5990] ;  /* 0x00599000012a7983 */ /* 0x001ee80000300800 */
[----:B------:R-:W4:Y:S04]  /*105e90*/  LDL.LU R36, [R1+0x598c] ;  /* 0x00598c0001247983 */ /* 0x000f280000300800 */
[----:B------:R-:W2:Y:S04]  /*105ea0*/  LDL.LU R44, [R1+0x5988] ;  /* 0x00598800012c7983 */ /* 0x000ea80000300800 */
[----:B------:R-:W3:Y:S04]  /*105eb0*/  LDL.LU R35, [R1+0x5984] ;  /* 0x0059840001237983 */ /* 0x000ee80000300800 */
[----:B------:R-:W4:Y:S04]  /*105ec0*/  LDL.LU R43, [R1+0x5980] ;  /* 0x00598000012b7983 */ /* 0x000f280000300800 */
[----:B------:R-:W2:Y:S04]  /*105ed0*/  LDL.LU R34, [R1+0x597c] ;  /* 0x00597c0001227983 */ /* 0x000ea80000300800 */
[----:B------:R-:W3:Y:S04]  /*105ee0*/  LDL.LU R45, [R1+0x5978] ;  /* 0x00597800012d7983 */ /* 0x000ee80000300800 */
[----:B------:R-:W4:Y:S04]  /*105ef0*/  LDL.LU R46, [R1+0x5974] ;  /* 0x00597400012e7983 */ /* 0x000f280000300800 */
[----:B------:R0:W-:Y:S01]  /*105f00*/  STL.64 [R1+0x5e90], R26 ;  /* 0x005e901a01007387 */ /* 0x0001e20000100a00 */
[----:B------:R-:W-:Y:S01]  /*105f10*/  LOP3.LUT R49, R49, 0xffffffdf, RZ, 0xc0, !PT ;  /* 0xffffffdf31317812 */ /* 0x000fe200078ec0ff */
[----:B------:R-:W-:Y:S01]  /*105f20*/  ULDC.64 UR22, c[0x0][0x228] ;  /* 0x00008a0000167ab9 */ /* 0x000fe20000000a00 */
        /* <DEDUP_REMOVED lines=9> */
[----:B0-----:R-:W3:Y:S01]  /*105fc0*/  LDL.LU R27, [R1+0xc] ;  /* 0x00000c00011b7983 */ /* 0x001ee20000300800 */
[----:B------:R-:W-:Y:S01]  /*105fd0*/  ULDC.64 UR10, c[0x0][0x228] ;  /* 0x00008a00000a7ab9 */ /* 0x000fe20000000a00 */
[----:B------:R-:W-:Y:S01]  /*105fe0*/  ULDC.64 UR8, c[0x0][0x228] ;  /* 0x00008a0000087ab9 */ /* 0x000fe20000000a00 */
[----:B------:R-:W-:Y:S01]  /*105ff0*/  ULDC.64 UR6, c[0x0][0x228] ;  /* 0x00008a0000067ab9 */ /* 0x000fe20000000a00 */
[----:B------:R-:W3:Y:S01]  /*106000*/  LDL.LU R26, [R1+0x117c] ;  /* 0x00117c00011a7983 */ /* 0x000ee20000300800 */
[----:B------:R-:W-:Y:S01]  /*106010*/  ULDC.64 UR12, c[0x0][0x228] ;  /* 0x00008a00000c7ab9 */ /* 0x000fe20000000a00 */
[----:B------:R-:W-:Y:S01]  /*106020*/  ULDC.64 UR38, c[0x0][0x228] ;  /* 0x00008a0000267ab9 */ /* 0x000fe20000000a00 */
[----:B------:R-:W-:Y:S01]  /*106030*/  ULDC.64 UR36, c[0x0][0x228] ;  /* 0x00008a0000247ab9 */ /* 0x000fe20000000a00 */
[----:B------:R0:W-:Y:S04]  /*106040*/  STL.64 [R1+0x5e88], R28 ;  /* 0x005e881c01007387 */ /* 0x0001e80000100a00 */
[----:B0-----:R-:W3:Y:S04]  /*106050*/  LDL.LU R29, [R1+0x1178] ;  /* 0x00117800011d7983 */ /* 0x001ee80000300800 */
[----:B------:R0:W-:Y:S04]  /*106060*/  STL.64 [R1+0x5e80], R30 ;  /* 0x005e801e01007387 */ /* 0x0001e80000100a00 */
[----:B0-----:R-:W3:Y:S04]  /*106070*/  LDL.LU R30, [R1+0x1170] ;  /* 0x00117000011e7983 */ /* 0x001ee80000300800 */
[----:B------:R-:W3:Y:S04]  /*106080*/  LDL.LU R31, [R1+0x1174] ;  /* 0x00117400011f7983 */ /* 0x000ee80000300800 */
[----:B------:R0:W-:Y:S04]  /*106090*/  STL.64 [R1+0x5e78], R32 ;  /* 0x005e782001007387 */ /* 0x0001e80000100a00 */
[----:B0-----:R-:W3:Y:S04]  /*1060a0*/  LDL.LU R32, [R1+0x118c] ;  /* 0x00118c0001207983 */ /* 0x001ee80000300800 */
[----:B------:R0:W-:Y:S04]  /*1060b0*/  STL [R1+0x5e40], R0 ;  /* 0x005e400001007387 */ /* 0x0001e80000100800 */
[----:B0-----:R-:W3:Y:S04]  /*1060c0*/  LDL.LU R0, [R1+0x1188] ;  /* 0x0011880001007983 */ /* 0x001ee80000300800 */
[----:B------:R0:W-:Y:S04]  /*1060d0*/  STL [R1+0x5a3c], R60 ;  /* 0x005a3c3c01007387 */ /* 0x0001e80000100800 */
[----:B0-----:R-:W3:Y:S04]  /*1060e0*/  LDL.LU R60, [R1+0x1184] ;  /* 0x00118400013c7983 */ /* 0x001ee80000300800 */
[----:B------:R-:W-:Y:S04]  /*1060f0*/  STL [R1+0x5a38], R59 ;  /* 0x005a383b01007387 */ /* 0x000fe80000100800 */
[----:B------:R-:W-:Y:S04]  /*106100*/  STL [R1+0x5a2c], R58 ;  /* 0x005a2c3a01007387 */ /* 0x000fe80000100800 */
[----:B------:R0:W-:Y:S04]  /*106110*/  STL [R1+0x5a28], R56 ;  /* 0x005a283801007387 */ /* 0x0001e80000100800 */
[----:B0-----:R-:W3:Y:S01]  /*106120*/  LDL.LU R56, [R1+0x1180] ;  /* 0x0011800001387983 */ /* 0x001ee20000300800 */
[----:B------:R-:W-:Y:S01]  /*106130*/  @P0 LOP3.LUT R49, R49, 0x20, RZ, 0xfc, !PT ;  /* 0x0000002031310812 */ /* 0x000fe200078efcff */
[----:B------:R-:W-:Y:S01]  /*106140*/  BAR.SYNC.DEFER_BLOCKING 0x0 ;  /* 0x0000000000007b1d */ /* 0x000fe20000010000 */
[----:B------:R-:W-:-:S05]  /*106150*/  LOP3.LUT P0, RZ, R2, 0x4, RZ, 0xc0, !PT ;  /* 0x0000000402ff7812 */ /* 0x000fca000780c0ff */
[----:B------:R-:W0:Y:S01]  /*106160*/  S2R R28, SR_TID.X ;  /* 0x00000000001c7919 */ /* 0x000e220000002100 */
[----:B------:R-:W-:Y:S04]  /*106170*/  STL [R1+0x5a18], R55 ;  /* 0x005a183701007387 */ /* 0x000fe80000100800 */
[----:B------:R-:W-:Y:S04]  /*106180*/  STL [R1+0x59f0], R54 ;  /* 0x0059f03601007387 */ /* 0x000fe80000100800 */
[----:B------:R-:W-:Y:S04]  /*106190*/  STL [R1+0x59e0], R53 ;  /* 0x0059e03501007387 */ /* 0x000fe80000100800 */
[----:B------:R-:W-:Y:S04]  /*1061a0*/  STL [R1+0x59d0], R52 ;  /* 0x0059d03401007387 */ /* 0x000fe80000100800 */
[----:B------:R-:W-:Y:S04]  /*1061b0*/  STL [R1+0x59b0], R3 ;  /* 0x0059b00301007387 */ /* 0x000fe80000100800 */
[----:B------:R1:W-:Y:S04]  /*1061c0*/  STL.64 [R1+0x5990], R50 ;  /* 0x0059903201007387 */ /* 0x0003e80000100a00 */
[----:B------:R-:W-:Y:S01]  /*1061d0*/  STL.64 [R1+0x5978], R48 ;  /* 0x0059783001007387 */ /* 0x000fe20000100a00 */
[----:B0-----:R-:W-:-:S03]  /*1061e0*/  LOP3.LUT R28, R28, 0x1f, RZ, 0xc0, !PT ;  /* 0x0000001f1c1c7812 */ /* 0x001fc600078ec0ff */
[----:B------:R-:W-:Y:S01]  /*1061f0*/  STL [R1+0x5ce4], R2 ;  /* 0x005ce40201007387 */ /* 0x000fe20000100800 */
[----:B------:R-:W-:Y:S01]  /*106200*/  LEA R28, R28, UR4, 0x4 ;  /* 0x000000041c1c7c11 */ /* 0x000fe2000f8e20ff */
[----:B------:R-:W-:Y:S01]  /*106210*/  ULDC.64 UR4, c[0x0][0x228] ;  /* 0x00008a0000047ab9 */ /* 0x000fe20000000a00 */
[----:B-1----:R-:W-:-:S03]  /*106220*/  SHF.R.S32.HI R50, RZ, 0x1f, R13 ;  /* 0x0000001fff327819 */ /* 0x002fc6000001140d */
[----:B------:R-:W-:Y:S04]  /*106230*/  STL [R1+0x1b78], R28 ;  /* 0x001b781c01007387 */ /* 0x000fe80000100800 */
[----:B------:R0:W-:Y:S04]  /*106240*/  STSM.16.M88.4 [R28], R4 ;  /* 0x000000041c007844 */ /* 0x0001e80000000200 */
[----:B0-----:R-:W3:Y:S04]  /*106250*/  LDL.LU R7, [R1+0x1160] ;  /* 0x0011600001077983 */ /* 0x001ee80000300800 */
[----:B------:R-:W3:Y:S04]  /*106260*/  LDL.LU R2, [R1+0x1164] ;  /* 0x0011640001027983 */ /* 0x000ee80000300800 */
[----:B------:R-:W3:Y:S04]  /*106270*/  LDL.LU R48, [R1+0x1168] ;  /* 0x0011680001307983 */ /* 0x000ee80000300800 */
[----:B------:R-:W3:Y:S04]  /*106280*/  LDL.LU R49, [R1+0x116c] ;  /* 0x00116c0001317983 */ /* 0x000ee80000300800 */
[----:B------:R-:W3:Y:S04]  /*106290*/  LDL.LU R58, [R1+0x1150] ;  /* 0x00115000013a7983 */ /* 0x000ee80000300800 */
[----:B------:R-:W3:Y:S04]  /*1062a0*/  LDL.LU R59, [R1+0x1154] ;  /* 0x00115400013b7983 */ /* 0x000ee80000300800 */
[----:B------:R-:W3:Y:S04]  /*1062b0*/  LDL.LU R33, [R1+0x1158] ;  /* 0x0011580001217983 */ /* 0x000ee80000300800 */
[----:B------:R-:W3:Y:S01]  /*1062c0*/  LDL.LU R28, [R1+0x115c] ;  /* 0x00115c00011c7983 */ /* 0x000ee20000300800 */
[----:B----4-:R-:W-:-:S05]  /*1062d0*/  IADD3 R52, P6, R13, R46, RZ ;  /* 0x0000002e0d347210 */ /* 0x010fca0007fde0ff */
[----:B--2---:R-:W-:Y:S01]  /*1062e0*/  IMAD.X R53, R50, 0x1, R34, P6 ;  /* 0x0000000132357824 */ /* 0x004fe200030e0622 */
[----:B---3--:R-:W-:Y:S02]  /*1062f0*/  IADD3 R4, P6, R13, R45, RZ ;  /* 0x0000002d0d047210 */ /* 0x008fe40007fde0ff */
[----:B------:R-:W-:Y:S02]  /*106300*/  F2FP.SATFINITE.E5M2.F32.PACK_AB_MERGE_C R0, R32, R0, RZ ;  /* 0x000000002000723e */ /* 0x000fe400048060ff */
[----:B------:R-:W-:Y:S02]  /*106310*/  F2FP.SATFINITE.E5M2.F32.PACK_AB_MERGE_C R3, R60, R56, RZ ;  /* 0x000000383c03723e */ /* 0x000fe400048060ff */
[----:B------:R-:W2:Y:S04]  /*106320*/  LDL.LU R56, [R1+0x1140] ;  /* 0x0011400001387983 */ /* 0x000ea80000300800 */
[----:B------:R-:W-:Y:S04]  /*106330*/  STL.64 [R1+0x2848], R52 ;  /* 0x0028483401007387 */ /* 0x000fe80000100a00 */
[----:B------:R-:W-:Y:S04]  /*106340*/  STL [R1+0x2ac], R3 ;  /* 0x0002ac0301007387 */ /* 0x000fe80000100800 */
[----:B------:R-:W2:Y:S04]  /*106350*/  LDL.LU R60, [R1+0x1144] ;  /* 0x00114400013c7983 */ /* 0x000ea80000300800 */
[----:B------:R0:W-:Y:S04]  /*106360*/  STL [R1+0x77c], R0 ;  /* 0x00077c0001007387 */ /* 0x0001e80000100800 */
[----:B0-----:R-:W3:Y:S04]  /*106370*/  LDL.LU R0, [R1+0x1148] ;  /* 0x0011480001007983 */ /* 0x001ee80000300800 */
[----:B------:R-:W3:Y:S01]  /*106380*/  LDL.LU R32, [R1+0x114c] ;  /* 0x00114c0001207983 */ /* 0x000ee20000300800 */
[----:B------:R-:W-:Y:S01]  /*106390*/  IMAD.X R5, R50, 0x1, R35, P6 ;  /* 0x0000000132057824 */ /* 0x000fe200030e0623 */
[----:B------:R-:W-:-:S04]  /*1063a0*/  F2FP.SATFINITE.E5M2.F32.PACK_AB_MERGE_C R3, R26, R29, RZ ;  /* 0x0000001d1a03723e */ /* 0x000fc800048060ff */
[----:B------:R0:W-:Y:S02]  /*1063b0*/  STL.64 [R1+0x2840], R4 ;  /* 0x0028400401007387 */ /* 0x0001e40000100a00 */
[----:B0-----:R-:W-:-:S05]  /*1063c0*/  F2FP.SATFINITE.E5M2.F32.PACK_AB_MERGE_C R4, R31, R30, RZ ;  /* 0x0000001e1f04723e */ /* 0x001fca00048060ff */
[----:B------:R0:W-:Y:S04]  /*1063d0*/  STL [R1+0x280], R4 ;  /* 0x0002800401007387 */ /* 0x0001e80000100800 */
[----:B------:R-:W4:Y:S04]  /*1063e0*/  LDL.LU R51, [R1+0x1130] ;  /* 0x0011300001337983 */ /* 0x000f280000300800 */
[----:B------:R1:W-:Y:S01]  /*1063f0*/  STL [R1+0x28c], R3 ;  /* 0x00028c0301007387 */ /* 0x0003e20000100800 */
[----:B0-----:R-:W-:-:S03]  /*106400*/  IADD3 R4, P6, R13, R43, RZ ;  /* 0x0000002b0d047210 */ /* 0x001fc60007fde0ff */
[----:B-1----:R-:W4:Y:S04]  /*106410*/  LDL.LU R3, [R1+0x1134] ;  /* 0x0011340001037983 */ /* 0x002f280000300800 */
[----:B------:R-:W4:Y:S04]  /*106420*/  LDL.LU R52, [R1+0x1138] ;  /* 0x0011380001347983 */ /* 0x000f280000300800 */
[----:B------:R-:W4:Y:S01]  /*106430*/  LDL.LU R53, [R1+0x113c] ;  /* 0x00113c0001357983 */ /* 0x000f220000300800 */
[----:B------:R-:W-:-:S03]  /*106440*/  IMAD.X R5, R50, 0x1, R36, P6 ;  /* 0x0000000132057824 */ /* 0x000fc600030e0624 */
[----:B------:R-:W4:Y:S04]  /*106450*/  LDL.LU R54, [R1+0x1120] ;  /* 0x0011200001367983 */ /* 0x000f280000300800 */
[----:B------:R-:W4:Y:S04]  /*106460*/  LDL.LU R55, [R1+0x1124] ;  /* 0x0011240001377983 */ /* 0x000f280000300800 */
[----:B------:R-:W4:Y:S04]  /*106470*/  LDL.LU R30, [R1+0x1128] ;  /* 0x00112800011e7983 */ /* 0x000f280000300800 */
[----:B------:R-:W4:Y:S04]  /*106480*/  LDL.LU R31, [R1+0x112c] ;  /* 0x00112c00011f7983 */ /* 0x000f280000300800 */
[----:B------:R-:W4:Y:S04]  /*106490*/  LDL.LU R29, [R1+0x13a0] ;  /* 0x0013a000011d7983 */ /* 0x000f280000300800 */
[----:B------:R0:W-:Y:S04]  /*1064a0*/  STL.64 [R1+0x2838], R4 ;  /* 0x0028380401007387 */ /* 0x0001e80000100a00 */
[----:B------:R-:W4:Y:S01]  /*1064b0*/  LDL.LU R26, [R1+0x13a4] ;  /* 0x0013a400011a7983 */ /* 0x000f220000300800 */
[----:B------:R-:W-:-:S02]  /*1064c0*/  F2FP.SATFINITE.E5M2.F32.PACK_AB_MERGE_C R6, R2, R7, RZ ;  /* 0x000000070206723e */ /* 0x000fc400048060ff */
[----:B------:R-:W-:-:S03]  /*1064d0*/  F2FP.SATFINITE.E5M2.F32.PACK_AB_MERGE_C R2, R49, R48, RZ ;  /* 0x000000303102723e */ /* 0x000fc600048060ff */
[----:B------:R1:W-:Y:S01]  /*1064e0*/  STL [R1+0x260], R6 ;  /* 0x0002600601007387 */ /* 0x0003e20000100800 */
[----:B0-----:R-:W-:-:S03]  /*1064f0*/  IADD3 R4, P6, R13, R44, RZ ;  /* 0x0000002c0d047210 */ /* 0x001fc60007fde0ff */
[----:B------:R0:W-:Y:S02]  /*106500*/  STL [R1+0x264], R2 ;  /* 0x0002640201007387 */ /* 0x0001e40000100800 */
[----:B------:R-:W-:Y:S01]  /*106510*/  IMAD.X R5, R50, 0x1, R37, P6 ;  /* 0x0000000132057824 */ /* 0x000fe200030e0625 */
[----:B-1----:R-:W-:-:S04]  /*106520*/  F2FP.SATFINITE.E5M2.F32.PACK_AB_MERGE_C R6, R59, R58, RZ ;  /* 0x0000003a3b06723e */ /* 0x002fc800048060ff */
[----:B------:R1:W-:Y:S01]  /*106530*/  STL.64 [R1+0x2830], R4 ;  /* 0x0028300401007387 */ /* 0x0003e20000100a00 */
[----:B0-----:R-:W-:-:S03]  /*106540*/  F2FP.SATFINITE.E5M2.F32.PACK_AB_MERGE_C R2, R28, R33, RZ ;  /* 0x000000211c02723e */ /* 0x001fc600048060ff */
[----:B------:R-:W-:Y:S04]  /*106550*/  STL [R1+0x250], R6 ;  /* 0x0002500601007387 */ /* 0x000fe80000100800 */
[----:B------:R-:W-:Y:S01]  /*106560*/  STL [R1+0x254], R2 ;  /* 0x0002540201007387 */ /* 0x000fe20000100800 */
[----:B-1----:R-:W-:-:S03]  /*106570*/  IADD3 R4, P6, R13, R42, RZ ;  /* 0x0000002a0d047210 */ /* 0x002fc60007fde0ff */
[----:B------:R-:W4:Y:S02]  /*106580*/  LDL.LU R58, [R1+0x13a8] ;  /* 0x0013a800013a7983 */ /* 0x000f240000300800 */
[----:B------:R-:W-:Y:S02]  /*106590*/  IMAD.X R5, R50, 0x1, R38, P6 ;  /* 0x0000000132057824 */ /* 0x000fe400030e0626 */
[----:B------:R-:W4:Y:S04]  /*1065a0*/  LDL.LU R59, [R1+0x13ac] ;  /* 0x0013ac00013b7983 */ /* 0x000f280000300800 */
[----:B------:R-:W4:Y:S04]  /*1065b0*/  LDL.LU R33, [R1+0x1390] ;  /* 0x0013900001217983 */ /* 0x000f280000300800 */
[----:B------:R0:W-:Y:S04]  /*1065c0*/  STL.64 [R1+0x2828], R4 ;  /* 0x0028280401007387 */ /* 0x0001e80000100a00 */
[----:B------:R-:W4:Y:S01]  /*1065d0*/  LDL.LU R28, [R1+0x1394] ;  /* 0x00139400011c7983 */ /* 0x000f220000300800 */
[----:B0-----:R-:W-:-:S05]  /*1065e0*/  IADD3 R4, P6, R13, R41, RZ ;  /* 0x000000290d047210 */ /* 0x001fca0007fde0ff */
[----:B------:R-:W-:Y:S01]  /*1065f0*/  IMAD.X R5, R50, 0x1, R39, P6 ;  /* 0x0000000132057824 */ /* 0x000fe200030e0627 */
[----:B--2---:R-:W-:-:S05]  /*106600*/  F2FP.SATFINITE.E5M2.F32.PACK_AB_MERGE_C R2, R60, R56, RZ ;  /* 0x000000383c02723e */ /* 0x004fca00048060ff */
[----:B------:R-:W-:Y:S01]  /*106610*/  STL [R1+0x240], R2 ;  /* 0x0002400201007387 */ /* 0x000fe20000100800 */
[----:B---3--:R-:W-:-:S05]  /*106620*/  F2FP.SATFINITE.E5M2.F32.PACK_AB_MERGE_C R0, R32, R0, RZ ;  /* 0x000000002000723e */ /* 0x008fca00048060ff */
[----:B------:R0:W-:Y:S04]  /*106630*/  STL [R1+0x248], R0 ;  /* 0x0002480001007387 */ /* 0x0001e80000100800 */
[----:B------:R-:W2:Y:S04]  /*106640*/  LDL.LU R56, [R1+0x1398] ;  /* 0x0013980001387983 */ /* 0x000ea80000300800 */
[----:B------:R-:W2:Y:S04]  /*106650*/  LDL.LU R60, [R1+0x139c] ;  /* 0x00139c00013c7983 */ /* 0x000ea80000300800 */
[----:B0-----:R-:W3:Y:S04]  /*106660*/  LDL.LU R0, [R1+0x1220] ;  /* 0x0012200001007983 */ /* 0x001ee80000300800 */
[----:B------:R0:W-:Y:S04]  /*106670*/  STL.64 [R1+0x2820], R4 ;  /* 0x0028200401007387 */ /* 0x0001e80000100a00 */
[----:B------:R-:W3:Y:S01]  /*106680*/  LDL.LU R32, [R1+0x1224] ;  /* 0x0012240001207983 */ /* 0x000ee20000300800 */
[----:B0-----:R-:W-:-:S05]  /*106690*/  IADD3 R4, P6, R13, R47, RZ ;  /* 0x0000002f0d047210 */ /* 0x001fca0007fde0ff */
[----:B------:R-:W-:Y:S01]  /*1066a0*/  IMAD.X R5, R50, 0x1, R40, P6 ;  /* 0x0000000132057824 */ /* 0x000fe200030e0628 */
[----:B----4-:R-:W-:-:S04]  /*1066b0*/  F2FP.SATFINITE.E5M2.F32.PACK_AB_MERGE_C R3, R3, R51, RZ ;  /* 0x000000330303723e */ /* 0x010fc800048060ff */
[----:B------:R0:W-:Y:S01]  /*1066c0*/  STL.64 [R1+0x2818], R4 ;  /* 0x0028180401007387 */ /* 0x0001e20000100a00 */
[----:B------:R-:W-:-:S03]  /*1066d0*/  F2FP.SATFINITE.E5M2.F32.PACK_AB_MERGE_C R2, R53, R52, RZ ;  /* 0x000000343502723e */ /* 0x000fc600048060ff */
[----:B------:R-:W-:Y:S04]  /*1066e0*/  STL [R1+0x2a68], R3 ;  /* 0x002a680301007387 */ /* 0x000fe80000100800 */
[----:B------:R1:W-:Y:S01]  /*1066f0*/  STL [R1+0x2a6c], R2 ;  /* 0x002a6c0201007387 */ /* 0x0003e20000100800 */
[----:B0-----:R-:W-:Y:S02]  /*106700*/  SHF.R.S32.HI R4, RZ, 0x1f, R12 ;  /* 0x0000001fff047819 */ /* 0x001fe4000001140c */
[----:B------:R-:W-:Y:S02]  /*106710*/  F2FP.SATFINITE.E5M2.F32.PACK_AB_MERGE_C R5, R55, R54, RZ ;  /* 0x000000363705723e */ /* 0x000fe400048060ff */
[----:B-1----:R-:W-:-:S03]  /*106720*/  IADD3 R2, P6, R12, R57, RZ ;  /* 0x000000390c027210 */ /* 0x002fc60007fde0ff */
[----:B------:R0:W-:Y:S02]  /*106730*/  STL [R1+0x2a0c], R5 ;  /* 0x002a0c0501007387 */ /* 0x0001e40000100800 */
[----:B------:R-:W-:-:S05]  /*106740*/  IMAD.X R3, R4, 0x1, R61, P6 ;  /* 0x0000000104037824 */ /* 0x000fca00030e063d */
[----:B------:R1:W-:Y:S01]  /*106750*/  STL.64 [R1+0x2810], R2 ;  /* 0x0028100201007387 */ /* 0x0003e20000100a00 */
[----:B0-----:R-:W-:Y:S02]  /*106760*/  F2FP.SATFINITE.E5M2.F32.PACK_AB_MERGE_C R5, R31, R30, RZ ;  /* 0x0000001e1f05723e */ /* 0x001fe400048060ff */
[----:B-1----:R-:W-:Y:S01]  /*106770*/  F2FP.SATFINITE.E5M2.F32.PACK_AB_MERGE_C R3, R26, R29, RZ ;  /* 0x0000001d1a03723e */ /* 0x002fe200048060ff */
        /* <DEDUP_REMOVED lines=9> */
[----:B------:R-:W4:Y:S01]  /*106810*/  LDL.LU R26, [R1+0x1104] ;  /* 0x00110400011a7983 */ /* 0x000f220000300800 */
[----:B------:R-:W-:-:S02]  /*106820*/  IADD3 R6, P6, R12, R46, RZ ;  /* 0x0000002e0c067210 */ /* 0x000fc40007fde0ff */
[----:B0-----:R-:W-:Y:S02]  /*106830*/  F2FP.SATFINITE.E5M2.F32.PACK_AB_MERGE_C R5, R59, R58, RZ ;  /* 0x0000003a3b05723e */ /* 0x001fe400048060ff */
[----:B-1----:R-:W-:Y:S01]  /*106840*/  F2FP.SATFINITE.E5M2.F32.PACK_AB_MERGE_C R3, R28, R33, RZ ;  /* 0x000000211c03723e */ /* 0x002fe200048060ff */
[----:B------:R-:W-:Y:S01]  /*106850*/  IMAD.X R7, R4, 0x1, R34, P6 ;  /* 0x0000000104077824 */ /* 0x000fe200030e0622 */
[----:B------:R-:W4:Y:S04]  /*106860*/  LDL.LU R58, [R1+0x1108] ;  /* 0x00110800013a7983 */ /* 0x000f280000300800 */
[----:B------:R0:W-:Y:S04]  /*106870*/  STL.64 [R1+0x2808], R6 ;  /* 0x0028080601007387 */ /* 0x0001e80000100a00 */
[----:B------:R-:W-:Y:S04]  /*106880*/  STL [R1+0x2a80], R5 ;  /* 0x002a800501007387 */ /* 0x000fe80000100800 */
[----:B------:R-:W4:Y:S04]  /*106890*/  LDL.LU R59, [R1+0x110c] ;  /* 0x00110c00013b7983 */ /* 0x000f280000300800 */
[----:B------:R-:W-:Y:S04]  /*1068a0*/  STL [R1+0x299c], R3 ;  /* 0x00299c0301007387 */ /* 0x000fe80000100800 */
[----:B------:R-:W4:Y:S04]  /*1068b0*/  LDL.LU R33, [R1+0x10f0] ;  /* 0x0010f00001217983 */ /* 0x000f280000300800 */
[----:B------:R-:W4:Y:S01]  /*1068c0*/  LDL.LU R28, [R1+0x10f4] ;  /* 0x0010f400011c7983 */ /* 0x000f220000300800 */
[----:B0-----:R-:W-:-:S05]  /*1068d0*/  IADD3 R6, P6, R12, R45, RZ ;  /* 0x0000002d0c067210 */ /* 0x001fca0007fde0ff */
[----:B------:R-:W-:-:S05]  /*1068e0*/  IMAD.X R7, R4, 0x1, R35, P6 ;  /* 0x0000000104077824 */ /* 0x000fca00030e0623 */
[----:B------:R0:W-:Y:S02]  /*1068f0*/  STL.64 [R1+0x2800], R6 ;  /* 0x0028000601007387 */ /* 0x0001e40000100a00 */
[----:B0-----:R-:W-:-:S05]  /*106900*/  IADD3 R6, P6, R12, R43, RZ ;  /* 0x0000002b0c067210 */ /* 0x001fca0007fde0ff */
[----:B------:R-:W-:Y:S01]  /*106910*/  IMAD.X R7, R4, 0x1, R36, P6 ;  /* 0x0000000104077824 */ /* 0x000fe200030e0624 */
[----:B--2---:R-:W-:-:S05]  /*106920*/  F2FP.SATFINITE.E5M2.F32.PACK_AB_MERGE_C R3, R60, R56, RZ ;  /* 0x000000383c03723e */ /* 0x004fca00048060ff */
[----:B------:R0:W-:Y:S04]  /*106930*/  STL [R1+0x2a84], R3 ;  /* 0x002a840301007387 */ /* 0x0001e80000100800 */
[----:B------:R-:W2:Y:S01]  /*106940*/  LDL.LU R51, [R1+0x10f8] ;  /* 0x0010f80001337983 */ /* 0x000ea20000300800 */
[----:B---3--:R-:W-:-:S05]  /*106950*/  F2FP.SATFINITE.E5M2.F32.PACK_AB_MERGE_C R0, R32, R0, RZ ;  /* 0x000000002000723e */ /* 0x008fca00048060ff */
[----:B------:R1:W-:Y:S04]  /*106960*/  STL [R1+0x2970], R0 ;  /* 0x0029700001007387 */ /* 0x0003e80000100800 */
[----:B0-----:R-:W2:Y:S04]  /*106970*/  LDL.LU R3, [R1+0x10fc] ;  /* 0x0010fc0001037983 */ /* 0x001ea80000300800 */
[----:B------:R-:W3:Y:S04]  /*106980*/  LDL.LU R52, [R1+0x10e0] ;  /* 0x0010e00001347983 */ /* 0x000ee80000300800 */
[----:B------:R-:W3:Y:S04]  /*106990*/  LDL.LU R53, [R1+0x10e4] ;  /* 0x0010e40001357983 */ /* 0x000ee80000300800 */
[----:B------:R-:W3:Y:S04]  /*1069a0*/  LDL.LU R54, [R1+0x10e8] ;  /* 0x0010e80001367983 */ /* 0x000ee80000300800 */
[----:B------:R-:W3:Y:S04]  /*1069b0*/  LDL.LU R55, [R1+0x10ec] ;  /* 0x0010ec0001377983 */ /* 0x000ee80000300800 */
[----:B------:R-:W3:Y:S04]  /*1069c0*/  LDL.LU R56, [R1+0x10d0] ;  /* 0x0010d00001387983 */ /* 0x000ee80000300800 */
[----:B------:R-:W3:Y:S04]  /*1069d0*/  LDL.LU R60, [R1+0x10d4] ;  /* 0x0010d400013c7983 */ /* 0x000ee80000300800 */
[----:B-1----:R-:W3:Y:S04]  /*1069e0*/  LDL.LU R0, [R1+0x10d8] ;  /* 0x0010d80001007983 */ /* 0x002ee80000300800 */
[----:B------:R0:W-:Y:S04]  /*1069f0*/  STL.64 [R1+0x27f8], R6 ;  /* 0x0027f80601007387 */ /* 0x0001e80000100a00 */
[----:B------:R-:W3:Y:S01]  /*106a00*/  LDL.LU R32, [R1+0x10dc] ;  /* 0x0010dc0001207983 */ /* 0x000ee20000300800 */
[----:B0-----:R-:W-:-:S05]  /*106a10*/  IADD3 R6, P6, R12, R44, RZ ;  /* 0x0000002c0c067210 */ /* 0x001fca0007fde0ff */
[----:B------:R-:W-:Y:S01]  /*106a20*/  IMAD.X R7, R4, 0x1, R37, P6 ;  /* 0x0000000104077824 */ /* 0x000fe200030e0625 */
[----:B----4-:R-:W-:-:S05]  /*106a30*/  F2FP.SATFINITE.E5M2.F32.PACK_AB_MERGE_C R5, R48, R2, RZ ;  /* 0x000000023005723e */ /* 0x010fca00048060ff */
[----:B------:R0:W-:Y:S01]  /*106a40*/  STL [R1+0x297c], R5 ;  /* 0x00297c0501007387 */ /* 0x0001e20000100800 */
[----:B------:R-:W-:-:S05]  /*106a50*/  F2FP.SATFINITE.E5M2.F32.PACK_AB_MERGE_C R2, R50, R49, RZ ;  /* 0x000000313202723e */ /* 0x000fca00048060ff */
[----:B------:R1:W-:Y:S01]  /*106a60*/  STL [R1+0x2950], R2 ;  /* 0x0029500201007387 */ /* 0x0003e20000100800 */
[----:B0-----:R-:W-:-:S03]  /*106a70*/  F2FP.SATFINITE.E5M2.F32.PACK_AB_MERGE_C R5, R31, R30, RZ ;  /* 0x0000001e1f05723e */ /* 0x001fc600048060ff */
[----:B------:R0:W-:Y:S01]  /*106a80*/  STL.64 [R1+0x27f0], R6 ;  /* 0x0027f00601007387 */ /* 0x0001e20000100a00 */
[----:B-1----:R-:W-:Y:S02]  /*106a90*/  F2FP.SATFINITE.E5M2.F32.PACK_AB_MERGE_C R2, R26, R29, RZ ;  /* 0x0000001d1a02723e */ /* 0x002fe400048060ff */
[----:B0-----:R-:W-:Y:S01]  /*106aa0*/  IADD3 R6, P6, R12, R42, RZ ;  /* 0x0000002a0c067210 */ /* 0x001fe20007fde0ff */
[----:B------:R0:W-:Y:S04]  /*106ab0*/  STL [R1+0x2958], R5 ;  /* 0x0029580501007387 */ /* 0x0001e80000100800 */
[----:B------:R-:W-:Y:S01]  /*106ac0*/  IMAD.X R7, R4, 0x1, R38, P6 ;  /* 0x0000000104077824 */ /* 0x000fe200030e0626 */
[----:B------:R1:W-:Y:S04]  /*106ad0*/  STL [R1+0x444], R2 ;  /* 0x0004440201007387 */ /* 0x0003e80000100800 */
[----:B------:R-:W4:Y:S04]  /*106ae0*/  LDL.LU R30, [R1+0x10c0] ;  /* 0x0010c000011e7983 */ /* 0x000f280000300800 */
[----:B------:R-:W4:Y:S04]  /*106af0*/  LDL.LU R31, [R1+0x10c4] ;  /* 0x0010c400011f7983 */ /* 0x000f280000300800 */
[----:B------:R-:W4:Y:S04]  /*106b00*/  LDL.LU R29, [R1+0x10c8] ;  /* 0x0010c800011d7983 */ /* 0x000f280000300800 */
[----:B------:R1:W-:Y:S04]  /*106b10*/  STL.64 [R1+0x27e8], R6 ;  /* 0x0027e80601007387 */ /* 0x0003e80000100a00 */
[----:B------:R-:W4:Y:S01]  /*106b20*/  LDL.LU R26, [R1+0x10cc] ;  /* 0x0010cc00011a7983 */ /* 0x000f220000300800 */
[----:B0-----:R-:W-:-:S02]  /*106b30*/  F2FP.SATFINITE.E5M2.F32.PACK_AB_MERGE_C R5, R59, R58, RZ ;  /* 0x0000003a3b05723e */ /* 0x001fc400048060ff */
[----:B-1----:R-:W-:Y:S02]  /*106b40*/  F2FP.SATFINITE.E5M2.F32.PACK_AB_MERGE_C R2, R28, R33, RZ ;  /* 0x000000211c02723e */ /* 0x002fe400048060ff */
[----:B------:R-:W-:Y:S01]  /*106b50*/  IADD3 R6, P6, R12, R41, RZ ;  /* 0x000000290c067210 */ /* 0x000fe20007fde0ff */
[----:B------:R-:W-:Y:S04]  /*106b60*/  STL [R1+0x454], R5 ;  /* 0x0004540501007387 */ /* 0x000fe80000100800 */
[----:B------:R-:W-:Y:S01]  /*106b70*/  IMAD.X R7, R4, 0x1, R39, P6 ;  /* 0x0000000104077824 */ /* 0x000fe200030e0627 */
[----:B------:R-:W-:Y:S04]  /*106b80*/  STL [R1+0x40c], R2 ;  /* 0x00040c0201007387 */ /* 0x000fe80000100800 */
[----:B------:R-:W4:Y:S04]  /*106b90*/  LDL.LU R58, [R1+0x10b0] ;  /* 0x0010b000013a7983 */ /* 0x000f280000300800 */
[----:B------:R-:W4:Y:S04]  /*106ba0*/  LDL.LU R59, [R1+0x10b4] ;  /* 0x0010b400013b7983 */ /* 0x000f280000300800 */
[----:B------:R-:W4:Y:S04]  /*106bb0*/  LDL.LU R33, [R1+0x10b8] ;  /* 0x0010b80001217983 */ /* 0x000f280000300800 */
[----:B------:R0:W-:Y:S04]  /*106bc0*/  STL.64 [R1+0x27e0], R6 ;  /* 0x0027e00601007387 */ /* 0x0001e80000100a00 */
[----:B------:R-:W4:Y:S01]  /*106bd0*/  LDL.LU R28, [R1+0x10bc] ;  /* 0x0010bc00011c7983 */ /* 0x000f220000300800 */
[----:B0-----:R-:W-:-:S05]  /*106be0*/  IADD3 R6, P6, R12, R47, RZ ;  /* 0x0000002f0c067210 */ /* 0x001fca0007fde0ff */
[----:B------:R-:W-:Y:S01]  /*106bf0*/  IMAD.X R7, R4, 0x1, R40, P6 ;  /* 0x0000000104077824 */ /* 0x000fe200030e0628 */
[----:B------:R-:W-:-:S04]  /*106c00*/  SHF.R.S32.HI R4, RZ, 0x1f, R11 ;  /* 0x0000001fff047819 */ /* 0x000fc8000001140b */
[----:B------:R-:W-:Y:S01]  /*106c10*/  STL.64 [R1+0x27d8], R6 ;  /* 0x0027d80601007387 */ /* 0x000fe20000100a00 */
[----:B--2---:R-:W-:Y:S02]  /*106c20*/  F2FP.SATFINITE.E5M2.F32.PACK_AB_MERGE_C R3, R3, R51, RZ ;  /* 0x000000330303723e */ /* 0x004fe400048060ff */
[----:B---3--:R-:W-:-:S03]  /*106c30*/  F2FP.SATFINITE.E5M2.F32.PACK_AB_MERGE_C R2, R53, R52, RZ ;  /* 0x000000343502723e */ /* 0x008fc600048060ff */
[----:B------:R-:W-:Y:S04]  /*106c40*/  STL [R1+0x414], R3 ;  /* 0x0004140301007387 */ /* 0x000fe80000100800 */
[----:B------:R0:W-:Y:S01]  /*106c50*/  STL [R1+0x2e0], R2 ;  /* 0x0002e00201007387 */ /* 0x0001e20000100800 */
[----:B------:R-:W-:Y:S02]  /*106c60*/  F2FP.SATFINITE.E5M2.F32.PACK_AB_MERGE_C R5, R55, R54, RZ ;  /* 0x000000363705723e */ /* 0x000fe400048060ff */
[----:B0-----:R-:W-:-:S03]  /*106c70*/  IADD3 R2, P6, R11, R57, RZ ;  /* 0x000000390b027210 */ /* 0x001fc60007fde0ff */
[----:B------:R-:W-:Y:S02]  /*106c80*/  STL [R1+0x354], R5 ;  /* 0x0003540501007387 */ /* 0x000fe40000100800 */
[----:B------:R-:W-:-:S05]  /*106c90*/  IMAD.X R3, R4, 0x1, R61, P6 ;  /* 0x0000000104037824 */ /* 0x000fca00030e063d */
[----:B------:R0:W-:Y:S01]  /*106ca0*/  STL.64 [R1+0x27d0], R2 ;  /* 0x0027d00201007387 */ /* 0x0001e20000100a00 */
[----:B------:R-:W-:Y:S02]  /*106cb0*/  F2FP.SATFINITE.E5M2.F32.PACK_AB_MERGE_C R0, R32, R0, RZ ;  /* 0x000000002000723e */ /* 0x000fe400048060ff */
[----:B0-----:R-:W-:Y:S01]  /*106cc0*/  F2FP.SATFINITE.E5M2.F32.PACK_AB_MERGE_C R3, R60, R56, RZ ;  /* 0x000000383c03723e */ /* 0x001fe200048060ff */
[----:B------:R-:W2:Y:S04]  /*106cd0*/  LDL.LU R2, [R1+0x10a0] ;  /* 0x0010a00001027983 */ /* 0x000ea80000300800 */
[----:B------:R-:W-:Y:S04]  /*106ce0*/  STL [R1+0x2b4], R3 ;  /* 0x0002b40301007387 */ /* 0x000fe80000100800 */
[----:B------:R-:W2:Y:S04]  /*106cf0*/  LDL.LU R50, [R1+0x10a4] ;  /* 0x0010a40001327983 */ /* 0x000ea80000300800 */
[----:B------:R0:W-:Y:S04]  /*106d00*/  STL [R1+0x2b8], R0 ;  /* 0x0002b80001007387 */ /* 0x0001e80000100800 */
[----:B------:R-:W3:Y:S04]  /*106d10*/  LDL.LU R48, [R1+0x10a8] ;  /* 0x0010a80001307983 */ /* 0x000ee80000300800 */
[----:B------:R-:W3:Y:S04]  /*106d20*/  LDL.LU R49, [R1+0x10ac] ;  /* 0x0010ac0001317983 */ /* 0x000ee80000300800 */
[----:B------:R-:W3:Y:S04]  /*106d30*/  LDL.LU R56, [R1+0x1090] ;  /* 0x0010900001387983 */ /* 0x000ee80000300800 */
[----:B------:R-:W3:Y:S04]  /*106d40*/  LDL.LU R60, [R1+0x1094] ;  /* 0x00109400013c7983 */ /* 0x000ee80000300800 */
[----:B0-----:R-:W3:Y:S04]  /*106d50*/  LDL.LU R0, [R1+0x1098] ;  /* 0x0010980001007983 */ /* 0x001ee80000300800 */
[----:B------:R-:W3:Y:S01]  /*106d60*/  LDL.LU R32, [R1+0x109c] ;  /* 0x00109c0001207983 */ /* 0x000ee20000300800 */
[----:B------:R-:W-:-:S05]  /*106d70*/  IADD3 R6, P6, R11, R46, RZ ;  /* 0x0000002e0b067210 */ /* 0x000fca0007fde0ff */
[----:B------:R-:W-:Y:S01]  /*106d80*/  IMAD.X R7, R4, 0x1, R34, P6 ;  /* 0x0000000104077824 */ /* 0x000fe200030e0622 */
[----:B----4-:R-:W-:Y:S02]  /*106d90*/  F2FP.SATFINITE.E5M2.F32.PACK_AB_MERGE_C R5, R31, R30, RZ ;  /* 0x0000001e1f05723e */ /* 0x010fe400048060ff */
[----:B------:R-:W4:Y:S04]  /*106da0*/  LDL.LU R30, [R1+0x1080] ;  /* 0x00108000011e7983 */ /* 0x000f280000300800 */
[----:B------:R0:W-:Y:S01]  /*106db0*/  STL.64 [R1+0x27c8], R6 ;  /* 0x0027c80601007387 */ /* 0x0001e20000100a00 */
[----:B------:R-:W-:-:S03]  /*106dc0*/  F2FP.SATFINITE.E5M2.F32.PACK_AB_MERGE_C R3, R26, R29, RZ ;  /* 0x0000001d1a03723e */ /* 0x000fc600048060ff */
[----:B------:R1:W-:Y:S04]  /*106dd0*/  STL [R1+0x27c], R5 ;  /* 0x00027c0501007387 */ /* 0x0003e80000100800 */
[----:B------:R-:W4:Y:S04]  /*106de0*/  LDL.LU R31, [R1+0x1084] ;  /* 0x00108400011f7983 */ /* 0x000f280000300800 */
[----:B------:R1:W-:Y:S04]  /*106df0*/  STL [R1+0x288], R3 ;  /* 0x0002880301007387 */ /* 0x0003e80000100800 */
[----:B------:R-:W4:Y:S04]  /*106e00*/  LDL.LU R29, [R1+0x1088] ;  /* 0x00108800011d7983 */ /* 0x000f280000300800 */
[----:B------:R-:W4:Y:S01]  /*106e10*/  LDL.LU R26, [R1+0x108c] ;  /* 0x00108c00011a7983 */ /* 0x000f220000300800 */
[----:B0-----:R-:W-:-:S05]  /*106e20*/  IADD3 R6, P6, R11, R45, RZ ;  /* 0x0000002d0b067210 */ /* 0x001fca0007fde0ff */
[----:B------:R-:W-:Y:S01]  /*106e30*/  IMAD.X R7, R4, 0x1, R35, P6 ;  /* 0x0000000104077824 */ /* 0x000fe200030e0623 */
[----:B-1----:R-:W-:-:S04]  /*106e40*/  F2FP.SATFINITE.E5M2.F32.PACK_AB_MERGE_C R5, R59, R58, RZ ;  /* 0x0000003a3b05723e */ /* 0x002fc800048060ff */
[----:B------:R0:W-:Y:S01]  /*106e50*/  STL.64 [R1+0x27c0], R6 ;  /* 0x0027c00601007387 */ /* 0x0001e20000100a00 */
[----:B------:R-:W-:Y:S02]  /*106e60*/  F2FP.SATFINITE.E5M2.F32.PACK_AB_MERGE_C R3, R28, R33, RZ ;  /* 0x000000211c03723e */ /* 0x000fe400048060ff */
[C---:B0-----:R-:W-:Y:S01]  /*106e70*/  IADD3 R6, P6, R11.reuse, R43, RZ ;  /* 0x0000002b0b067210 */ /* 0x041fe20007fde0ff */
[----:B------:R-:W-:Y:S04]  /*106e80*/  STL [R1+0x258], R5 ;  /* 0x0002580501007387 */ /* 0x000fe80000100800 */
[----:B------:R-:W-:Y:S01]  /*106e90*/  IMAD.X R7, R4, 0x1, R36, P6 ;  /* 0x0000000104077824 */ /* 0x000fe200030e0624 */
[----:B------:R0:W-:Y:S04]  /*106ea0*/  STL [R1+0x25c], R3 ;  /* 0x00025c0301007387 */ /* 0x0001e80000100800 */
[----:B------:R-:W4:Y:S04]  /*106eb0*/  LDL.LU R51, [R1+0x1070] ;  /* 0x0010700001337983 */ /* 0x000f280000300800 */
[----:B0-----:R-:W4:Y:S04]  /*106ec0*/  LDL.LU R3, [R1+0x1074] ;  /* 0x0010740001037983 */ /* 0x001f280000300800 */
        /* <DEDUP_REMOVED lines=9> */
[----:B0-----:R-:W-:-:S05]  /*106f60*/  IADD3 R6, P6, R11, R44, RZ ;  /* 0x0000002c0b067210 */ /* 0x001fca0007fde0ff */
[----:B------:R-:W-:Y:S01]  /*106f70*/  IMAD.X R7, R4, 0x1, R37, P6 ;  /* 0x0000000104077824 */ /* 0x000fe200030e0625 */
[----:B--2---:R-:W-:-:S05]  /*106f80*/  F2FP.SATFINITE.E5M2.F32.PACK_AB_MERGE_C R50, R50, R2, RZ ;  /* 0x000000023232723e */ /* 0x004fca00048060ff */
[----:B------:R-:W-:Y:S01]  /*106f90*/  STL [R1+0x5df4], R50 ;  /* 0x005df43201007387 */ /* 0x000fe20000100800 */
[----:B---3--:R-:W-:-:S05]  /*106fa0*/  F2FP.SATFINITE.E5M2.F32.PACK_AB_MERGE_C R2, R49, R48, RZ ;  /* 0x000000303102723e */ /* 0x008fca00048060ff */
[----:B------:R0:W-:Y:S02]  /*106fb0*/  STL [R1+0x24c], R2 ;  /* 0x00024c0201007387 */ /* 0x0001e40000100800 */
[----:B0-----:R-:W-:Y:S02]  /*106fc0*/  F2FP.SATFINITE.E5M2.F32.PACK_AB_MERGE_C R2, R60, R56, RZ ;  /* 0x000000383c02723e */ /* 0x001fe400048060ff */
[----:B------:R-:W2:Y:S01]  /*106fd0*/  LDL.LU R56, [R1+0x1388] ;  /* 0x0013880001387983 */ /* 0x000ea20000300800 */
[----:B------:R-:W-:-:S03]  /*106fe0*/  F2FP.SATFINITE.E5M2.F32.PACK_AB_MERGE_C R0, R32, R0, RZ ;  /* 0x000000002000723e */ /* 0x000fc600048060ff */
[----:B------:R-:W-:Y:S04]  /*106ff0*/  STL.64 [R1+0x27b0], R6 ;  /* 0x0027b00601007387 */ /* 0x000fe80000100a00 */
[----:B------:R-:W-:Y:S04]  /*107000*/  STL [R1+0x230], R2 ;  /* 0x0002300201007387 */ /* 0x000fe80000100800 */
[----:B------:R-:W2:Y:S04]  /*107010*/  LDL.LU R60, [R1+0x138c] ;  /* 0x00138c00013c7983 */ /* 0x000ea80000300800 */
[----:B------:R0:W-:Y:S04]  /*107020*/  STL [R1+0x234], R0 ;  /* 0x0002340001007387 */ /* 0x0001e80000100800 */
[----:B0-----:R-:W3:Y:S04]  /*107030*/  LDL.LU R0, [R1+0x1370] ;  /* 0x0013700001007983 */ /* 0x001ee80000300800 */
[----:B------:R-:W3:Y:S01]  /*107040*/  LDL.LU R32, [R1+0x1374] ;  /* 0x0013740001207983 */ /* 0x000ee20000300800 */
[----:B------:R-:W-:-:S05]  /*107050*/  IADD3 R6, P6, R11, R42, RZ ;  /* 0x0000002a0b067210 */ /* 0x000fca0007fde0ff */
[----:B------:R-:W-:-:S05]  /*107060*/  IMAD.X R7, R4, 0x1, R38, P6 ;  /* 0x0000000104077824 */ /* 0x000fca00030e0626 */
[----:B------:R0:W-:Y:S01]  /*107070*/  STL.64 [R1+0x27a8], R6 ;  /* 0x0027a80601007387 */ /* 0x0001e20000100a00 */
[----:B----4-:R-:W-:-:S05]  /*107080*/  F2FP.SATFINITE.E5M2.F32.PACK_AB_MERGE_C R5, R31, R30, RZ ;  /* 0x0000001e1f05723e */ /* 0x010fca00048060ff */
[----:B------:R-:W-:Y:S01]  /*107090*/  STL [R1+0x218], R5 ;  /* 0x0002180501007387 */ /* 0x000fe20000100800 */
[----:B0-----:R-:W-:Y:S02]  /*1070a0*/  IADD3 R6, P6, R11, R41, RZ ;  /* 0x000000290b067210 */ /* 0x001fe40007fde0ff */
[----:B------:R-:W-:-:S03]  /*1070b0*/  F2FP.SATFINITE.E5M2.F32.PACK_AB_MERGE_C R2, R26, R29, RZ ;  /* 0x0000001d1a02723e */ /* 0x000fc600048060ff */
[----:B------:R-:W-:Y:S02]  /*1070c0*/  IMAD.X R7, R4, 0x1, R39, P6 ;  /* 0x0000000104077824 */ /* 0x000fe400030e0627 */
[----:B------:R-:W-:Y:S04]  /*1070d0*/  STL [R1+0x21c], R2 ;  /* 0x00021c0201007387 */ /* 0x000fe80000100800 */
[----:B------:R-:W4:Y:S04]  /*1070e0*/  LDL.LU R30, [R1+0x1378] ;  /* 0x00137800011e7983 */ /* 0x000f280000300800 */
[----:B------:R-:W4:Y:S04]  /*1070f0*/  LDL.LU R31, [R1+0x137c] ;  /* 0x00137c00011f7983 */ /* 0x000f280000300800 */
[----:B------:R0:W-:Y:S04]  /*107100*/  STL.64 [R1+0x27a0], R6 ;  /* 0x0027a00601007387 */ /* 0x0001e80000100a00 */
[----:B------:R-:W4:Y:S04]  /*107110*/  LDL.LU R29, [R1+0x1210] ;  /* 0x00121000011d7983 */ /* 0x000f280000300800 */
[----:B------:R-:W4:Y:S01]  /*107120*/  LDL.LU R26, [R1+0x1214] ;  /* 0x00121400011a7983 */ /* 0x000f220000300800 */
[----:B0-----:R-:W-:-:S05]  /*107130*/  IADD3 R6, P6, R11, R47, RZ ;  /* 0x0000002f0b067210 */ /* 0x001fca0007fde0ff */
[----:B------:R-:W-:Y:S01]  /*107140*/  IMAD.X R7, R4, 0x1, R40, P6 ;  /* 0x0000000104077824 */ /* 0x000fe200030e0628 */
[----:B------:R-:W-:-:S04]  /*107150*/  F2FP.SATFINITE.E5M2.F32.PACK_AB_MERGE_C R3, R3, R51, RZ ;  /* 0x000000330303723e */ /* 0x000fc800048060ff */
[----:B------:R-:W-:Y:S01]  /*107160*/  STL.64 [R1+0x2798], R6 ;  /* 0x0027980601007387 */ /* 0x000fe20000100a00 */
[----:B------:R-:W-:-:S03]  /*107170*/  SHF.R.S32.HI R4, RZ, 0x1f, R10 ;  /* 0x0000001fff047819 */ /* 0x000fc6000001140a */
[----:B------:R-:W-:Y:S01]  /*107180*/  STL [R1+0x2a28], R3 ;  /* 0x002a280301007387 */ /* 0x000fe20000100800 */
[----:B------:R-:W-:-:S05]  /*107190*/  F2FP.SATFINITE.E5M2.F32.PACK_AB_MERGE_C R2, R53, R52, RZ ;  /* 0x000000343502723e */ /* 0x000fca00048060ff */
[----:B------:R0:W-:Y:S01]  /*1071a0*/  STL [R1+0x2a2c], R2 ;  /* 0x002a2c0201007387 */ /* 0x0001e20000100800 */
[----:B------:R-:W-:Y:S02]  /*1071b0*/  F2FP.SATFINITE.E5M2.F32.PACK_AB_MERGE_C R5, R55, R54, RZ ;  /* 0x000000363705723e */ /* 0x000fe400048060ff */
[----:B0-----:R-:W-:-:S03]  /*1071c0*/  IADD3 R2, P6, R10, R57, RZ ;  /* 0x000000390a027210 */ /* 0x001fc60007fde0ff */
[----:B------:R-:W-:Y:S02]  /*1071d0*/  STL [R1+0x29cc], R5 ;  /* 0x0029cc0501007387 */ /* 0x000fe40000100800 */
[----:B------:R-:W-:-:S05]  /*1071e0*/  IMAD.X R3, R4, 0x1, R61, P6 ;  /* 0x0000000104037824 */ /* 0x000fca00030e063d */
[----:B------:R0:W-:Y:S04]  /*1071f0*/  STL.64 [R1+0x2790], R2 ;  /* 0x0027900201007387 */ /* 0x0001e80000100a00 */
[----:B------:R-:W4:Y:S01]  /*107200*/  LDL.LU R7, [R1+0x1218] ;  /* 0x0012180001077983 */ /* 0x000f220000300800 */
[----:B0-----:R-:W-:Y:S02]  /*107210*/  F2FP.SATFINITE.E5M2.F32.PACK_AB_MERGE_C R2, R59, R58, RZ ;  /* 0x0000003a3b02723e */ /* 0x001fe400048060ff */
[----:B------:R-:W-:-:S03]  /*107220*/  F2FP.SATFINITE.E5M2.F32.PACK_AB_MERGE_C R3, R28, R33, RZ ;  /* 0x000000211c03723e */ /* 0x000fc600048060ff */
[----:B------:R0:W-:Y:S04]  /*107230*/  STL [R1+0x29e0], R2 ;  /* 0x0029e00201007387 */ /* 0x0001e80000100800 */
[----:B0-----:R-:W4:Y:S04]  /*107240*/  LDL.LU R2, [R1+0x121c] ;  /* 0x00121c0001027983 */ /* 0x001f280000300800 */
[----:B------:R2:W-:Y:S04]  /*107250*/  STL [R1+0x29a0], R3 ;  /* 0x0029a00301007387 */ /* 0x0005e80000100800 */
[----:B------:R-:W4:Y:S04]  /*107260*/  LDL.LU R58, [R1+0x1050] ;  /* 0x00105000013a7983 */ /* 0x000f280000300800 */
[----:B------:R-:W4:Y:S04]  /*107270*/  LDL.LU R59, [R1+0x1054] ;  /* 0x00105400013b7983 */ /* 0x000f280000300800 */
[----:B------:R-:W4:Y:S04]  /*107280*/  LDL.LU R33, [R1+0x1058] ;  /* 0x0010580001217983 */ /* 0x000f280000300800 */
[----:B------:R-:W4:Y:S01]  /*107290*/  LDL.LU R28, [R1+0x105c] ;  /* 0x00105c00011c7983 */ /* 0x000f220000300800 */
[----:B------:R-:W-:-:S03]  /*1072a0*/  IADD3 R12, P6, R10, R46, RZ ;  /* 0x0000002e0a0c7210 */ /* 0x000fc60007fde0ff */
[----:B------:R-:W4:Y:S02]  /*1072b0*/  LDL.LU R48, [R1+0x1040] ;  /* 0x0010400001307983 */ /* 0x000f240000300800 */
[----:B------:R-:W-:-:S05]  /*1072c0*/  IMAD.X R13, R4, 0x1, R34, P6 ;  /* 0x00000001040d7824 */ /* 0x000fca00030e0622 */
[----:B------:R-:W-:Y:S01]  /*1072d0*/  STL.64 [R1+0x2788], R12 ;  /* 0x0027880c01007387 */ /* 0x000fe20000100a00 */
[----:B--2---:R-:W-:-:S05]  /*1072e0*/  F2FP.SATFINITE.E5M2.F32.PACK_AB_MERGE_C R3, R60, R56, RZ ;  /* 0x000000383c03723e */ /* 0x004fca00048060ff */
[----:B------:R0:W-:Y:S04]  /*1072f0*/  STL [R1+0x29a8], R3 ;  /* 0x0029a80301007387 */ /* 0x0001e80000100800 */
[----:B------:R-:W2:Y:S01]  /*107300*/  LDL.LU R49, [R1+0x1044] ;  /* 0x0010440001317983 */ /* 0x000ea20000300800 */
[----:B---3--:R-:W-:-:S05]  /*107310*/  F2FP.SATFINITE.E5M2.F32.PACK_AB_MERGE_C R0, R32, R0, RZ ;  /* 0x000000002000723e */ /* 0x008fca00048060ff */
[----:B------:R1:W-:Y:S04]  /*107320*/  STL [R1+0x2978], R0 ;  /* 0x0029780001007387 */ /* 0x0003e80000100800 */
[----:B------:R-:W3:Y:S04]  /*107330*/  LDL.LU R51, [R1+0x1048] ;  /* 0x0010480001337983 */ /* 0x000ee80000300800 */
[----:B0-----:R-:W3:Y:S04]  /*107340*/  LDL.LU R3, [R1+0x104c] ;  /* 0x00104c0001037983 */ /* 0x001ee80000300800 */
[----:B------:R-:W3:Y:S04]  /*107350*/  LDL.LU R52, [R1+0x1030] ;  /* 0x0010300001347983 */ /* 0x000ee80000300800 */
[----:B------:R-:W3:Y:S04]  /*107360*/  LDL.LU R53, [R1+0x1034] ;  /* 0x0010340001357983 */ /* 0x000ee80000300800 */
[----:B-1----:R-:W3:Y:S04]  /*107370*/  LDL.LU R0, [R1+0x1038] ;  /* 0x0010380001007983 */ /* 0x002ee80000300800 */
[----:B------:R-:W3:Y:S01]  /*107380*/  LDL.LU R32, [R1+0x103c] ;  /* 0x00103c0001207983 */ /* 0x000ee20000300800 */
[----:B------:R-:W-:-:S05]  /*107390*/  IADD3 R12, P6, R10, R45, RZ ;  /* 0x0000002d0a0c7210 */ /* 0x000fca0007fde0ff */
[----:B------:R-:W-:Y:S01]  /*1073a0*/  IMAD.X R13, R4, 0x1, R35, P6 ;  /* 0x00000001040d7824 */ /* 0x000fe200030e0623 */
[----:B----4-:R-:W-:-:S04]  /*1073b0*/  F2FP.SATFINITE.E5M2.F32.PACK_AB_MERGE_C R5, R31, R30, RZ ;  /* 0x0000001e1f05723e */ /* 0x010fc800048060ff */
[----:B------:R-:W-:Y:S04]  /*1073c0*/  STL.64 [R1+0x2780], R12 ;  /* 0x0027800c01007387 */ /* 0x000fe80000100a00 */
[----:B------:R0:W-:Y:S04]  /*1073d0*/  STL [R1+0x2984], R5 ;  /* 0x0029840501007387 */ /* 0x0001e80000100800 */
[----:B------:R-:W4:Y:S01]  /*1073e0*/  LDL.LU R54, [R1+0x1020] ;  /* 0x0010200001367983 */ /* 0x000f220000300800 */
[----:B0-----:R-:W-:-:S05]  /*1073f0*/  F2FP.SATFINITE.E5M2.F32.PACK_AB_MERGE_C R5, R26, R29, RZ ;  /* 0x0000001d1a05723e */ /* 0x001fca00048060ff */
[----:B------:R0:W-:Y:S04]  /*107400*/  STL [R1+0x2954], R5 ;  /* 0x0029540501007387 */ /* 0x0001e80000100800 */
[----:B------:R-:W4:Y:S04]  /*107410*/  LDL.LU R55, [R1+0x1024] ;  /* 0x0010240001377983 */ /* 0x000f280000300800 */
[----:B------:R-:W4:Y:S04]  /*107420*/  LDL.LU R56, [R1+0x1028] ;  /* 0x0010280001387983 */ /* 0x000f280000300800 */
[----:B------:R-:W4:Y:S01]  /*107430*/  LDL.LU R60, [R1+0x102c] ;  /* 0x00102c00013c7983 */ /* 0x000f220000300800 */
[----:B------:R-:W-:-:S03]  /*107440*/  IADD3 R12, P6, R10, R43, RZ ;  /* 0x0000002b0a0c7210 */ /* 0x000fc60007fde0ff */
[----:B------:R-:W4:Y:S02]  /*107450*/  LDL.LU R30, [R1+0x1010] ;  /* 0x00101000011e7983 */ /* 0x000f240000300800 */
[----:B------:R-:W-:Y:S02]  /*107460*/  IMAD.X R13, R4, 0x1, R36, P6 ;  /* 0x00000001040d7824 */ /* 0x000fe400030e0624 */
[----:B------:R-:W4:Y:S01]  /*107470*/  LDL.LU R31, [R1+0x1014] ;  /* 0x00101400011f7983 */ /* 0x000f220000300800 */
[----:B------:R-:W-:-:S03]  /*107480*/  IMAD.MOV.U32 R29, RZ, RZ, R27 ;  /* 0x000000ffff1d7224 */ /* 0x000fc600078e001b */
[----:B------:R-:W4:Y:S04]  /*107490*/  LDL.LU R26, [R1+0x1018] ;  /* 0x00101800011a7983 */ /* 0x000f280000300800 */
[----:B------:R-:W-:Y:S04]  /*1074a0*/  STL.64 [R1+0x2778], R12 ;  /* 0x0027780c01007387 */ /* 0x000fe80000100a00 */
[----:B------:R-:W4:Y:S01]  /*1074b0*/  LDL.LU R27, [R1+0x101c] ;  /* 0x00101c00011b7983 */ /* 0x000f220000300800 */
[----:B------:R-:W-:Y:S02]  /*1074c0*/  IADD3 R6, P6, R10, R44, RZ ;  /* 0x0000002c0a067210 */ /* 0x000fe40007fde0ff */
[----:B0-----:R-:W-:-:S05]  /*1074d0*/  F2FP.SATFINITE.E5M2.F32.PACK_AB_MERGE_C R5, R2, R7, RZ ;  /* 0x000000070205723e */ /* 0x001fca00048060ff */
[----:B------:R-:W-:Y:S01]  /*1074e0*/  STL [R1+0x2960], R5 ;  /* 0x0029600501007387 */ /* 0x000fe20000100800 */
[----:B------:R-:W-:-:S05]  /*1074f0*/  F2FP.SATFINITE.E5M2.F32.PACK_AB_MERGE_C R2, R59, R58, RZ ;  /* 0x0000003a3b02723e */ /* 0x000fca00048060ff */
[----:B------:R0:W-:Y:S04]  /*107500*/  STL [R1+0x2920], R2 ;  /* 0x0029200201007387 */ /* 0x0001e80000100800 */
[----:B------:R-:W4:Y:S04]  /*107510*/  LDL.LU R58, [R1+0x1000] ;  /* 0x00100000013a7983 */ /* 0x000f280000300800 */
[----:B------:R-:W4:Y:S01]  /*107520*/  LDL.LU R59, [R1+0x1004] ;  /* 0x00100400013b7983 */ /* 0x000f220000300800 */
[----:B------:R-:W-:Y:S01]  /*107530*/  IMAD.X R7, R4, 0x1, R37, P6 ;  /* 0x0000000104077824 */ /* 0x000fe200030e0625 */
[----:B0-----:R-:W-:-:S04]  /*107540*/  F2FP.SATFINITE.E5M2.F32.PACK_AB_MERGE_C R2, R28, R33, RZ ;  /* 0x000000211c02723e */ /* 0x001fc800048060ff */
[----:B------:R0:W-:Y:S04]  /*107550*/  STL.64 [R1+0x2770], R6 ;  /* 0x0027700601007387 */ /* 0x0001e80000100a00 */
[----:B------:R2:W-:Y:S04]  /*107560*/  STL [R1+0x292c], R2 ;  /* 0x00292c0201007387 */ /* 0x0005e80000100800 */
[----:B------:R-:W4:Y:S04]  /*107570*/  LDL.LU R33, [R1+0x1008] ;  /* 0x0010080001217983 */ /* 0x000f280000300800 */
[----:B------:R-:W4:Y:S01]  /*107580*/  LDL.LU R28, [R1+0x100c] ;  /* 0x00100c00011c7983 */ /* 0x000f220000300800 */
[----:B0-----:R-:W-:-:S05]  /*107590*/  IADD3 R6, P6, R10, R42, RZ ;  /* 0x0000002a0a067210 */ /* 0x001fca0007fde0ff */
[----:B------:R-:W-:Y:S01]  /*1075a0*/  IMAD.X R7, R4, 0x1, R38, P6 ;  /* 0x0000000104077824 */ /* 0x000fe200030e0626 */
[----:B--2---:R-:W-:-:S05]  /*1075b0*/  F2FP.SATFINITE.E5M2.F32.PACK_AB_MERGE_C R2, R49, R48, RZ ;  /* 0x000000303102723e */ /* 0x004fca00048060ff */
[----:B------:R0:W-:Y:S04]  /*1075c0*/  STL [R1+0x43c], R2 ;  /* 0x00043c0201007387 */ /* 0x0001e80000100800 */
[----:B------:R3:W-:Y:S01]  /*1075d0*/  STL.64 [R1+0x2768], R6 ;  /* 0x0027680601007387 */ /* 0x0007e20000100a00 */
[----:B0-----:R-:W-:Y:S02]  /*1075e0*/  IADD3 R2, P6, R10, R41, RZ ;  /* 0x000000290a027210 */ /* 0x001fe40007fde0ff */
[----:B---3--:R-:W-:-:S03]  /*1075f0*/  F2FP.SATFINITE.E5M2.F32.PACK_AB_MERGE_C R6, R3, R51, RZ ;  /* 0x000000330306723e */ /* 0x008fc600048060ff */
[----:B------:R-:W-:Y:S01]  /*107600*/  IMAD.X R3, R4, 0x1, R39, P6 ;  /* 0x0000000104037824 */ /* 0x000fe200030e0627 */
[----:B------:R-:W-:Y:S01]  /*107610*/  F2FP.SATFINITE.E5M2.F32.PACK_AB_MERGE_C R5, R53, R52, RZ ;  /* 0x000000343505723e */ /* 0x000fe200048060ff */
[----:B------:R-:W-:Y:S04]  /*107620*/  STL [R1+0x448], R6 ;  /* 0x0004480601007387 */ /* 0x000fe80000100800 */
[----:B------:R-:W-:Y:S04]  /*107630*/  STL [R1+0x3f0], R5 ;  /* 0x0003f00501007387 */ /* 0x000fe80000100800 */
[----:B------:R0:W-:Y:S01]  /*107640*/  STL.64 [R1+0x2760], R2 ;  /* 0x0027600201007387 */ /* 0x0001e20000100a00 */
[----:B------:R-:W-:-:S03]  /*107650*/  F2FP.SATFINITE.E5M2.F32.PACK_AB_MERGE_C R0, R32, R0, RZ ;  /* 0x000000002000723e */ /* 0x000fc600048060ff */
[----:B------:R-:W2:Y:S04]  /*107660*/  LDL.LU R52, [R1+0xff0] ;  /* 0x000ff00001347983 */ /* 0x000ea80000300800 */
[----:B------:R-:W2:Y:S01]  /*107670*/  LDL.LU R53, [R1+0xff4] ;  /* 0x000ff40001357983 */ /* 0x000ea20000300800 */
[----:B0-----:R-:W-:-:S05]  /*107680*/  IADD3 R2, P6, R10, R47, RZ ;  /* 0x0000002f0a027210 */ /* 0x001fca0007fde0ff */
[----:B------:R-:W-:-:S05]  /*107690*/  IMAD.X R3, R4, 0x1, R40, P6 ;  /* 0x0000000104037824 */ /* 0x000fca00030e0628 */
[----:B------:R-:W-:Y:S04]  /*1076a0*/  STL.64 [R1+0x2758], R2 ;  /* 0x0027580201007387 */ /* 0x000fe80000100a00 */
[----:B------:R0:W-:Y:S04]  /*1076b0*/  STL [R1+0x3f4], R0 ;  /* 0x0003f40001007387 */ /* 0x0001e80000100800 */
[----:B0-----:R-:W3:Y:S04]  /*1076c0*/  LDL.LU R0, [R1+0xff8] ;  /* 0x000ff80001007983 */ /* 0x001ee80000300800 */
[----:B------:R-:W3:Y:S01]  /*1076d0*/  LDL.LU R32, [R1+0xffc] ;  /* 0x000ffc0001207983 */ /* 0x000ee20000300800 */
[----:B----4-:R-:W-:-:S02]  /*1076e0*/  F2FP.SATFINITE.E5M2.F32.PACK_AB_MERGE_C R3, R55, R54, RZ ;  /* 0x000000363703723e */ /* 0x010fc400048060ff */
[----:B------:R-:W-:-:S03]  /*1076f0*/  F2FP.SATFINITE.E5M2.F32.PACK_AB_MERGE_C R2, R60, R56, RZ ;  /* 0x000000383c02723e */ /* 0x000fc600048060ff */
[----:B------:R-:W-:Y:S01]  /*107700*/  STL [R1+0x2d0], R3 ;  /* 0x0002d00301007387 */ /* 0x000fe20000100800 */
[----:B------:R-:W-:-:S03]  /*107710*/  SHF.R.S32.HI R4, RZ, 0x1f, R9 ;  /* 0x0000001fff047819 */ /* 0x000fc60000011409 */
[----:B------:R0:W-:Y:S02]  /*107720*/  STL [R1+0x318], R2 ;  /* 0x0003180201007387 */ /* 0x0001e40000100800 */
[----:B0-----:R-:W-:-:S05]  /*107730*/  IADD3 R2, P6, R9, R57, RZ ;  /* 0x0000003909027210 */ /* 0x001fca0007fde0ff */
[----:B------:R-:W-:-:S05]  /*107740*/  IMAD.X R3, R4, 0x1, R61, P6 ;  /* 0x0000000104037824 */ /* 0x000fca00030e063d */
[----:B------:R0:W-:Y:S01]  /*107750*/  STL.64 [R1+0x2750], R2 ;  /* 0x0027500201007387 */ /* 0x0001e20000100a00 */
[----:B------:R-:W-:Y:S02]  /*107760*/  F2FP.SATFINITE.E5M2.F32.PACK_AB_MERGE_C R60, R27, R26, RZ ;  /* 0x0000001a1b3c723e */ /* 0x000fe400048060ff */
[----:B0-----:R-:W-:Y:S02]  /*107770*/  F2FP.SATFINITE.E5M2.F32.PACK_AB_MERGE_C R2, R31, R30, RZ ;  /* 0x0000001e1f02723e */ /* 0x001fe400048060ff */
[----:B------:R-:W4:Y:S04]  /*107780*/  LDL.LU R30, [R1+0xfe0] ;  /* 0x000fe000011e7983 */ /* 0x000f280000300800 */
[----:B------:R0:W-:Y:S04]  /*107790*/  STL [R1+0x2a0], R2 ;  /* 0x0002a00201007387 */ /* 0x0001e80000100800 */
[----:B------:R-:W4:Y:S04]  /*1077a0*/  LDL.LU R31, [R1+0xfe4] ;  /* 0x000fe400011f7983 */ /* 0x000f280000300800 */
[----:B------:R-:W4:Y:S04]  /*1077b0*/  LDL.LU R26, [R1+0xfe8] ;  /* 0x000fe800011a7983 */ /* 0x000f280000300800 */
[----:B------:R-:W4:Y:S01]  /*1077c0*/  LDL.LU R27, [R1+0xfec] ;  /* 0x000fec00011b7983 */ /* 0x000f220000300800 */
[----:B0-----:R-:W-:-:S05]  /*1077d0*/  IADD3 R2, P6, R9, R46, RZ ;  /* 0x0000002e09027210 */ /* 0x001fca0007fde0ff */
[----:B------:R-:W-:Y:S01]  /*1077e0*/  IMAD.X R3, R4, 0x1, R34, P6 ;  /* 0x0000000104037824 */ /* 0x000fe200030e0622 */
[----:B------:R-:W-:Y:S04]  /*1077f0*/  STL [R1+0x5db0], R60 ;  /* 0x005db03c01007387 */ /* 0x000fe80000100800 */
[----:B------:R0:W-:Y:S04]  /*107800*/  STL.64 [R1+0x2748], R2 ;  /* 0x0027480201007387 */ /* 0x0001e80000100a00 */
[----:B------:R-:W4:Y:S01]  /*107810*/  LDL.LU R5, [R1+0xfd0] ;  /* 0x000fd00001057983 */ /* 0x000f220000300800 */
[----:B0-----:R-:W-:-:S05]  /*107820*/  F2FP.SATFINITE.E5M2.F32.PACK_AB_MERGE_C R2, R59, R58, RZ ;  /* 0x0000003a3b02723e */ /* 0x001fca00048060ff */
[----:B------:R0:W-:Y:S04]  /*107830*/  STL [R1+0x274], R2 ;  /* 0x0002740201007387 */ /* 0x0001e80000100800 */
[----:B------:R-:W4:Y:S04]  /*107840*/  LDL.LU R6, [R1+0xfd4] ;  /* 0x000fd40001067983 */ /* 0x000f280000300800 */
[----:B------:R-:W4:Y:S04]  /*107850*/  LDL.LU R54, [R1+0xfd8] ;  /* 0x000fd80001367983 */ /* 0x000f280000300800 */
[----:B------:R-:W4:Y:S01]  /*107860*/  LDL.LU R55, [R1+0xfdc] ;  /* 0x000fdc0001377983 */ /* 0x000f220000300800 */
[----:B------:R-:W-:-:S03]  /*107870*/  F2FP.SATFINITE.E5M2.F32.PACK_AB_MERGE_C R59, R28, R33, RZ ;  /* 0x000000211c3b723e */ /* 0x000fc600048060ff */
[----:B------:R-:W4:Y:S04]  /*107880*/  LDL.LU R56, [R1+0xfa0] ;  /* 0x000fa00001387983 */ /* 0x000f280000300800 */
[----:B------:R-:W4:Y:S04]  /*107890*/  LDL.LU R58, [R1+0xfa4] ;  /* 0x000fa400013a7983 */ /* 0x000f280000300800 */
[----:B------:R-:W4:Y:S04]  /*1078a0*/  LDL.LU R33, [R1+0xfa8] ;  /* 0x000fa80001217983 */ /* 0x000f280000300800 */
[----:B------:R-:W4:Y:S01]  /*1078b0*/  LDL.LU R28, [R1+0xfac] ;  /* 0x000fac00011c7983 */ /* 0x000f220000300800 */
[----:B0-----:R-:W-:-:S05]  /*1078c0*/  IADD3 R2, P6, R9, R45, RZ ;  /* 0x0000002d09027210 */ /* 0x001fca0007fde0ff */
[----:B------:R-:W-:Y:S01]  /*1078d0*/  IMAD.X R3, R4, 0x1, R35, P6 ;  /* 0x0000000104037824 */ /* 0x000fe200030e0623 */
[----:B------:R-:W-:Y:S01]  /*1078e0*/  STL [R1+0x5dac], R59 ;  /* 0x005dac3b01007387 */ /* 0x000fe20000100800 */
[----:B------:R-:W-:-:S05]  /*1078f0*/  IADD3 R10, P6, R9, R43, RZ ;  /* 0x0000002b090a7210 */ /* 0x000fca0007fde0ff */
[----:B------:R-:W-:Y:S01]  /*107900*/  IMAD.X R11, R4, 0x1, R36, P6 ;  /* 0x00000001040b7824 */ /* 0x000fe200030e0624 */
[----:B--2---:R-:W-:-:S05]  /*107910*/  F2FP.SATFINITE.E5M2.F32.PACK_AB_MERGE_C R51, R53, R52, RZ ;  /* 0x000000343533723e */ /* 0x004fca00048060ff */
[----:B------:R-:W-:Y:S04]  /*107920*/  STL [R1+0x5dd0], R51 ;  /* 0x005dd03301007387 */ /* 0x000fe80000100800 */
[----:B------:R3:W-:Y:S02]  /*107930*/  STL.64 [R1+0x2740], R2 ;  /* 0x0027400201007387 */ /* 0x0007e40000100a00 */
[----:B---3--:R-:W-:-:S05]  /*107940*/  F2FP.SATFINITE.E5M2.F32.PACK_AB_MERGE_C R2, R32, R0, RZ ;  /* 0x000000002002723e */ /* 0x008fca00048060ff */
[----:B------:R-:W-:Y:S04]  /*107950*/  STL [R1+0x5dcc], R2 ;  /* 0x005dcc0201007387 */ /* 0x000fe80000100800 */
[----:B------:R-:W2:Y:S04]  /*107960*/  LDL.LU R7, [R1+0xe60] ;  /* 0x000e600001077983 */ /* 0x000ea80000300800 */
[----:B------:R-:W2:Y:S04]  /*107970*/  LDL.LU R48, [R1+0xe64] ;  /* 0x000e640001307983 */ /* 0x000ea80000300800 */
[----:B------:R0:W-:Y:S04]  /*107980*/  STL.64 [R1+0x2738], R10 ;  /* 0x0027380a01007387 */ /* 0x0001e80000100a00 */
[----:B------:R-:W3:Y:S04]  /*107990*/  LDL.LU R3, [R1+0xe68] ;  /* 0x000e680001037983 */ /* 0x000ee80000300800 */
[----:B------:R-:W3:Y:S04]  /*1079a0*/  LDL.LU R52, [R1+0xe6c] ;  /* 0x000e6c0001347983 */ /* 0x000ee80000300800 */
[----:B------:R-:W3:Y:S04]  /*1079b0*/  LDL.LU R0, [R1+0xe50] ;  /* 0x000e500001007983 */ /* 0x000ee80000300800 */
[----:B------:R-:W3:Y:S01]  /*1079c0*/  LDL.LU R32, [R1+0xe54] ;  /* 0x000e540001207983 */ /* 0x000ee20000300800 */
[----:B0-----:R-:W-:-:S05]  /*1079d0*/  IADD3 R10, P6, R9, R44, RZ ;  /* 0x0000002c090a7210 */ /* 0x001fca0007fde0ff */
[----:B------:R-:W-:Y:S01]  /*1079e0*/  IMAD.X R11, R4, 0x1, R37, P6 ;  /* 0x00000001040b7824 */ /* 0x000fe200030e0625 */
[----:B----4-:R-:W-:Y:S02]  /*1079f0*/  F2FP.SATFINITE.E5M2.F32.PACK_AB_MERGE_C R53, R31, R30, RZ ;  /* 0x0000001e1f35723e */ /* 0x010fe400048060ff */
[----:B------:R-:W-:-:S03]  /*107a00*/  F2FP.SATFINITE.E5M2.F32.PACK_AB_MERGE_C R49, R27, R26, RZ ;  /* 0x0000001a1b31723e */ /* 0x000fc600048060ff */
[----:B------:R-:W-:Y:S04]  /*107a10*/  STL [R1+0x5de8], R53 ;  /* 0x005de83501007387 */ /* 0x000fe80000100800 */
[----:B------:R-:W-:Y:S04]  /*107a20*/  STL [R1+0x5de4], R49 ;  /* 0x005de43101007387 */ /* 0x000fe80000100800 */
[----:B------:R-:W4:Y:S04]  /*107a30*/  LDL.LU R30, [R1+0xe58] ;  /* 0x000e5800011e7983 */ /* 0x000f280000300800 */
[----:B------:R-:W4:Y:S04]  /*107a40*/  LDL.LU R31, [R1+0xe5c] ;  /* 0x000e5c00011f7983 */ /* 0x000f280000300800 */
[----:B------:R-:W4:Y:S04]  /*107a50*/  LDL.LU R26, [R1+0x1360] ;  /* 0x00136000011a7983 */ /* 0x000f280000300800 */
[----:B------:R0:W-:Y:S04]  /*107a60*/  STL.64 [R1+0x2730], R10 ;  /* 0x0027300a01007387 */ /* 0x0001e80000100a00 */
[----:B------:R-:W4:Y:S01]  /*107a70*/  LDL.LU R27, [R1+0x1364] ;  /* 0x00136400011b7983 */ /* 0x000f220000300800 */
[----:B0-----:R-:W-:-:S02]  /*107a80*/  IADD3 R10, P6, R9, R42, RZ ;  /* 0x0000002a090a7210 */ /* 0x001fc40007fde0ff */
[----:B------:R-:W-:-:S03]  /*107a90*/  F2FP.SATFINITE.E5M2.F32.PACK_AB_MERGE_C R5, R6, R5, RZ ;  /* 0x000000050605723e */ /* 0x000fc600048060ff */
[----:B------:R-:W-:Y:S01]  /*107aa0*/  IMAD.X R11, R4, 0x1, R38, P6 ;  /* 0x00000001040b7824 */ /* 0x000fe200030e0626 */
[----:B------:R-:W-:Y:S01]  /*107ab0*/  F2FP.SATFINITE.E5M2.F32.PACK_AB_MERGE_C R2, R55, R54, RZ ;  /* 0x000000363702723e */ /* 0x000fe200048060ff */
[----:B------:R0:W-:Y:S04]  /*107ac0*/  STL [R1+0x208], R5 ;  /* 0x0002080501007387 */ /* 0x0001e80000100800 */
[----:B------:R1:W-:Y:S04]  /*107ad0*/  STL [R1+0x20c], R2 ;  /* 0x00020c0201007387 */ /* 0x0003e80000100800 */
[----:B------:R1:W-:Y:S01]  /*107ae0*/  STL.64 [R1+0x2728], R10 ;  /* 0x0027280a01007387 */ /* 0x0003e20000100a00 */
[----:B0-----:R-:W-:-:S02]  /*107af0*/  F2FP.SATFINITE.E5M2.F32.PACK_AB_MERGE_C R5, R58, R56, RZ ;  /* 0x000000383a05723e */ /* 0x001fc400048060ff */
[----:B-1----:R-:W-:Y:S02]  /*107b00*/  F2FP.SATFINITE.E5M2.F32.PACK_AB_MERGE_C R2, R28, R33, RZ ;  /* 0x000000211c02723e */ /* 0x002fe400048060ff */
[C---:B------:R-:W-:Y:S01]  /*107b10*/  IADD3 R10, P6, R9.reuse, R41, RZ ;  /* 0x00000029090a7210 */ /* 0x040fe20007fde0ff */
[----:B------:R-:W-:Y:S04]  /*107b20*/  STL [R1+0xf4], R5 ;  /* 0x0000f40501007387 */ /* 0x000fe80000100800 */
[----:B------:R-:W-:Y:S01]  /*107b30*/  IMAD.X R11, R4, 0x1, R39, P6 ;  /* 0x00000001040b7824 */ /* 0x000fe200030e0627 */
[----:B------:R-:W-:Y:S04]  /*107b40*/  STL [R1+0x1f8], R2 ;  /* 0x0001f80201007387 */ /* 0x000fe80000100800 */
        /* <DEDUP_REMOVED lines=9> */
[----:B------:R-:W-:-:S05]  /*107be0*/  IADD3 R12, P6, R9, R47, RZ ;  /* 0x0000002f090c7210 */ /* 0x000fca0007fde0ff */
[----:B------:R-:W-:-:S05]  /*107bf0*/  IMAD.X R13, R4, 0x1, R40, P6 ;  /* 0x00000001040d7824 */ /* 0x000fca00030e0628 */
[----:B------:R0:W-:Y:S01]  /*107c00*/  STL.64 [R1+0x2718], R12 ;  /* 0x0027180c01007387 */ /* 0x0001e20000100a00 */
[----:B--2---:R-:W-:-:S05]  /*107c10*/  F2FP.SATFINITE.E5M2.F32.PACK_AB_MERGE_C R4, R48, R7, RZ ;  /* 0x000000073004723e */ /* 0x004fca00048060ff */
[----:B------:R-:W-:Y:S04]  /*107c20*/  STL [R1+0x2a08], R4 ;  /* 0x002a080401007387 */ /* 0x000fe80000100800 */
[----:B0-----:R-:W2:Y:S01]  /*107c30*/  LDL.LU R12, [R1+0x1208] ;  /* 0x00120800010c7983 */ /* 0x001ea20000300800 */
[----:B---3--:R-:W-:-:S05]  /*107c40*/  F2FP.SATFINITE.E5M2.F32.PACK_AB_MERGE_C R2, R52, R3, RZ ;  /* 0x000000033402723e */ /* 0x008fca00048060ff */
[----:B------:R-:W-:Y:S01]  /*107c50*/  STL [R1+0x2a10], R2 ;  /* 0x002a100201007387 */ /* 0x000fe20000100800 */
[----:B------:R-:W-:-:S03]  /*107c60*/  F2FP.SATFINITE.E5M2.F32.PACK_AB_MERGE_C R0, R32, R0, RZ ;  /* 0x000000002000723e */ /* 0x000fc600048060ff */
[----:B------:R-:W2:Y:S04]  /*107c70*/  LDL.LU R13, [R1+0x120c] ;  /* 0x00120c00010d7983 */ /* 0x000ea80000300800 */
[----:B------:R0:W-:Y:S04]  /*107c80*/  STL [R1+0x29bc], R0 ;  /* 0x0029bc0001007387 */ /* 0x0001e80000100800 */
[----:B0-----:R-:W3:Y:S04]  /*107c90*/  LDL.LU R0, [R1+0xe40] ;  /* 0x000e400001007983 */ /* 0x001ee80000300800 */
[----:B------:R-:W3:Y:S01]  /*107ca0*/  LDL.LU R32, [R1+0xe44] ;  /* 0x000e440001207983 */ /* 0x000ee20000300800 */
[----:B------:R-:W-:-:S02]  /*107cb0*/  SHF.R.S32.HI R4, RZ, 0x1f, R8 ;  /* 0x0000001fff047819 */ /* 0x000fc40000011408 */
[----:B------:R-:W-:-:S05]  /*107cc0*/  IADD3 R2, P6, R8, R57, RZ ;  /* 0x0000003908027210 */ /* 0x000fca0007fde0ff */
[----:B------:R-:W-:-:S05]  /*107cd0*/  IMAD.X R3, R4, 0x1, R61, P6 ;  /* 0x0000000104037824 */ /* 0x000fca00030e063d */
[----:B------:R4:W-:Y:S04]  /*107ce0*/  STL.64 [R1+0x2710], R2 ;  /* 0x0027100201007387 */ /* 0x0009e80000100a00 */
[----:B------:R-:W3:Y:S01]  /*107cf0*/  LDL.LU R5, [R1+0xe48] ;  /* 0x000e480001057983 */ /* 0x000ee20000300800 */
[----:B----4-:R-:W-:-:S05]  /*107d00*/  F2FP.SATFINITE.E5M2.F32.PACK_AB_MERGE_C R3, R31, R30, RZ ;  /* 0x0000001e1f03723e */ /* 0x010fca00048060ff */
[----:B------:R0:W-:Y:S01]  /*107d10*/  STL [R1+0x29c0], R3 ;  /* 0x0029c00301007387 */ /* 0x0001e20000100800 */
[----:B------:R-:W-:-:S03]  /*107d20*/  F2FP.SATFINITE.E5M2.F32.PACK_AB_MERGE_C R2, R27, R26, RZ ;  /* 0x0000001a1b02723e */ /* 0x000fc600048060ff */
[----:B------:R-:W4:Y:S04]  /*107d30*/  LDL.LU R6, [R1+0xe4c] ;  /* 0x000e4c0001067983 */ /* 0x000f280000300800 */
[----:B------:R-:W-:Y:S04]  /*107d40*/  STL [R1+0x2998], R2 ;  /* 0x0029980201007387 */ /* 0x000fe80000100800 */
[----:B------:R-:W4:Y:S04]  /*107d50*/  LDL.LU R30, [R1+0xe30] ;  /* 0x000e3000011e7983 */ /* 0x000f280000300800 */
[----:B------:R-:W4:Y:S04]  /*107d60*/  LDL.LU R31, [R1+0xe34] ;  /* 0x000e3400011f7983 */ /* 0x000f280000300800 */
[----:B------:R-:W4:Y:S04]  /*107d70*/  LDL.LU R7, [R1+0xe38] ;  /* 0x000e380001077983 */ /* 0x000f280000300800 */
[----:B------:R-:W4:Y:S04]  /*107d80*/  LDL.LU R48, [R1+0xe3c] ;  /* 0x000e3c0001307983 */ /* 0x000f280000300800 */
[----:B0-----:R-:W4:Y:S04]  /*107d90*/  LDL.LU R3, [R1+0xe20] ;  /* 0x000e200001037983 */ /* 0x001f280000300800 */
[----:B------:R-:W4:Y:S01]  /*107da0*/  LDL.LU R52, [R1+0xe24] ;  /* 0x000e240001347983 */ /* 0x000f220000300800 */
[----:B------:R-:W-:-:S05]  /*107db0*/  IADD3 R26, P6, R8, R46, RZ ;  /* 0x0000002e081a7210 */ /* 0x000fca0007fde0ff */
[----:B------:R-:W-:Y:S01]  /*107dc0*/  IMAD.X R27, R4, 0x1, R34, P6 ;  /* 0x00000001041b7824 */ /* 0x000fe200030e0622 */
[----:B------:R-:W-:-:S04]  /*107dd0*/  IADD3 R10, P6, R8, R45, RZ ;  /* 0x0000002d080a7210 */ /* 0x000fc80007fde0ff */
[----:B------:R0:W-:Y:S04]  /*107de0*/  STL.64 [R1+0x2708], R26 ;  /* 0x0027081a01007387 */ /* 0x0001e80000100a00 */
[----:B0-----:R-:W4:Y:S01]  /*107df0*/  LDL.LU.64 R26, [R1+0x5e90] ;  /* 0x005e9000011a7983 */ /* 0x001f220000300a00 */
[----:B------:R-:W-:Y:S01]  /*107e00*/  F2FP.SATFINITE.E5M2.F32.PACK_AB_MERGE_C R9, R50, R11, RZ ;  /* 0x0000000b3209723e */ /* 0x000fe200048060ff */
[----:B------:R-:W-:-:S04]  /*107e10*/  IMAD.X R11, R4, 0x1, R35, P6 ;  /* 0x00000001040b7824 */ /* 0x000fc800030e0623 */
[----:B------:R0:W-:Y:S01]  /*107e20*/  STL [R1+0x2a3c], R9 ;  /* 0x002a3c0901007387 */ /* 0x0001e20000100800 */
[----:B------:R-:W-:-:S05]  /*107e30*/  F2FP.SATFINITE.E5M2.F32.PACK_AB_MERGE_C R2, R55, R54, RZ ;  /* 0x000000363702723e */ /* 0x000fca00048060ff */
[----:B------:R1:W-:Y:S01]  /*107e40*/  STL [R1+0x296c], R2 ;  /* 0x00296c0201007387 */ /* 0x0003e20000100800 */
[----:B0-----:R-:W-:-:S03]  /*107e50*/  F2FP.SATFINITE.E5M2.F32.PACK_AB_MERGE_C R9, R58, R56, RZ ;  /* 0x000000383a09723e */ /* 0x001fc600048060ff */
[----:B------:R0:W-:Y:S04]  /*107e60*/  STL.64 [R1+0x2700], R10 ;  /* 0x0027000a01007387 */ /* 0x0001e80000100a00 */
[----:B------:R-:W-:Y:S01]  /*107e70*/  STL [R1+0x2a48], R9 ;  /* 0x002a480901007387 */ /* 0x000fe20000100800 */
[----:B-1----:R-:W-:-:S03]  /*107e80*/  F2FP.SATFINITE.E5M2.F32.PACK_AB_MERGE_C R2, R28, R33, RZ ;  /* 0x000000211c02723e */ /* 0x002fc600048060ff */
[----:B0-----:R-:W4:Y:S04]  /*107e90*/  LDL.LU R11, [R1+0xe28] ;  /* 0x000e2800010b7983 */ /* 0x001f280000300800 */
[----:B------:R-:W-:Y:S04]  /*107ea0*/  STL [R1+0x293c], R2 ;  /* 0x00293c0201007387 */ /* 0x000fe80000100800 */
[----:B------:R-:W4:Y:S04]  /*107eb0*/  LDL.LU R50, [R1+0xe2c] ;  /* 0x000e2c0001327983 */ /* 0x000f280000300800 */
[----:B------:R-:W4:Y:S04]  /*107ec0*/  LDL.LU R54, [R1+0xe10] ;  /* 0x000e100001367983 */ /* 0x000f280000300800 */
[----:B------:R-:W4:Y:S04]  /*107ed0*/  LDL.LU R55, [R1+0xe14] ;  /* 0x000e140001377983 */ /* 0x000f280000300800 */
[----:B------:R-:W4:Y:S04]  /*107ee0*/  LDL.LU R56, [R1+0xe18] ;  /* 0x000e180001387983 */ /* 0x000f280000300800 */
[----:B------:R-:W4:Y:S01]  /*107ef0*/  LDL.LU R58, [R1+0xe1c] ;  /* 0x000e1c00013a7983 */ /* 0x000f220000300800 */
[----:B------:R-:W-:Y:S01]  /*107f00*/  IADD3 R28, P6, R8, R43, RZ ;  /* 0x0000002b081c7210 */ /* 0x000fe20007fde0ff */
[----:B------:R-:W-:-:S04]  /*107f10*/  IMAD.MOV.U32 R33, RZ, RZ, R29 ;  /* 0x000000ffff217224 */ /* 0x000fc800078e001d */
[----:B------:R-:W-:-:S05]  /*107f20*/  IMAD.X R29, R4, 0x1, R36, P6 ;  /* 0x00000001041d7824 */ /* 0x000fca00030e0624 */
[----:B------:R0:W-:Y:S04]  /*107f30*/  STL.64 [R1+0x26f8], R28 ;  /* 0x0026f81c01007387 */ /* 0x0001e80000100a00 */
[----:B0-----:R-:W4:Y:S01]  /*107f40*/  LDL.LU.64 R28, [R1+0x5e88] ;  /* 0x005e8800011c7983 */ /* 0x001f220000300a00 */
[----:B--2---:R-:W-:Y:S02]  /*107f50*/  F2FP.SATFINITE.E5M2.F32.PACK_AB_MERGE_C R2, R13, R12, RZ ;  /* 0x0000000c0d02723e */ /* 0x004fe400048060ff */
[----:B------:R-:W-:-:S05]  /*107f60*/  IADD3 R12, P6, R8, R44, RZ ;  /* 0x0000002c080c7210 */ /* 0x000fca0007fde0ff */
[----:B------:R-:W-:Y:S01]  /*107f70*/  IMAD.X R13, R4, 0x1, R37, P6 ;  /* 0x00000001040d7824 */ /* 0x000fe200030e0625 */
[----:B------:R-:W-:Y:S01]  /*107f80*/  STL [R1+0x2944], R2 ;  /* 0x0029440201007387 */ /* 0x000fe20000100800 */
[----:B---3--:R-:W-:-:S05]  /*107f90*/  F2FP.SATFINITE.E5M2.F32.PACK_AB_MERGE_C R0, R32, R0, RZ ;  /* 0x000000002000723e */ /* 0x008fca00048060ff */
[----:B------:R-:W-:Y:S04]  /*107fa0*/  STL [R1+0x2910], R0 ;  /* 0x0029100001007387 */ /* 0x000fe80000100800 */
[----:B------:R0:W-:Y:S04]  /*107fb0*/  STL.64 [R1+0x26f0], R12 ;  /* 0x0026f00c01007387 */ /* 0x0001e80000100a00 */
[----:B0-----:R-:W2:Y:S04]  /*107fc0*/  LDL.LU R12, [R1+0xe00] ;  /* 0x000e0000010c7983 */ /* 0x001ea80000300800 */
[----:B------:R-:W2:Y:S04]  /*107fd0*/  LDL.LU R13, [R1+0xe04] ;  /* 0x000e0400010d7983 */ /* 0x000ea80000300800 */
[----:B------:R-:W3:Y:S04]  /*107fe0*/  LDL.LU R0, [R1+0xe08] ;  /* 0x000e080001007983 */ /* 0x000ee80000300800 */
[----:B------:R-:W3:Y:S01]  /*107ff0*/  LDL.LU R32, [R1+0xe0c] ;  /* 0x000e0c0001207983 */ /* 0x000ee20000300800 */
[----:B----4-:R-:W-:-:S05]  /*108000*/  F2FP.SATFINITE.E5M2.F32.PACK_AB_MERGE_C R5, R6, R5, RZ ;  /* 0x000000050605723e */ /* 0x010fca00048060ff */
[----:B------:R-:W-:Y:S01]  /*108010*/  STL [R1+0x2918], R5 ;  /* 0x0029180501007387 */ /* 0x000fe20000100800 */
[----:B------:R-:W-:Y:S02]  /*108020*/  F2FP.SATFINITE.E5M2.F32.PACK_AB_MERGE_C R2, R31, R30, RZ ;  /* 0x0000001e1f02723e */ /* 0x000fe400048060ff */
[----:B------:R-:W-:-:S03]  /*108030*/  IADD3 R30, P6, R8, R42, RZ ;  /* 0x0000002a081e7210 */ /* 0x000fc60007fde0ff */
[----:B------:R0:W-:Y:S02]  /*108040*/  STL [R1+0x400], R2 ;  /* 0x0004000201007387 */ /* 0x0001e40000100800 */
[----:B------:R-:W-:Y:S01]  /*108050*/  IMAD.X R31, R4, 0x1, R38, P6 ;  /* 0x00000001041f7824 */ /* 0x000fe200030e0626 */
[----:B------:R-:W-:-:S04]  /*108060*/  F2FP.SATFINITE.E5M2.F32.PACK_AB_MERGE_C R6, R48, R7, RZ ;  /* 0x000000073006723e */ /* 0x000fc800048060ff */
[----:B------:R1:W-:Y:S01]  /*108070*/  STL.64 [R1+0x26e8], R30 ;  /* 0x0026e81e01007387 */ /* 0x0003e20000100a00 */
[----:B0-----:R-:W-:Y:S02]  /*108080*/  IADD3 R2, P6, R8, R41, RZ ;  /* 0x0000002908027210 */ /* 0x001fe40007fde0ff */
[----:B------:R-:W-:-:S03]  /*108090*/  F2FP.SATFINITE.E5M2.F32.PACK_AB_MERGE_C R5, R52, R3, RZ ;  /* 0x000000033405723e */ /* 0x000fc600048060ff */
[----:B------:R-:W-:Y:S01]  /*1080a0*/  IMAD.X R3, R4, 0x1, R39, P6 ;  /* 0x0000000104037824 */ /* 0x000fe200030e0627 */
[----:B-1----:R-:W4:Y:S04]  /*1080b0*/  LDL.LU.64 R30, [R1+0x5e80] ;  /* 0x005e8000011e7983 */ /* 0x002f280000300a00 */
[----:B------:R-:W-:Y:S04]  /*1080c0*/  STL [R1+0x430], R6 ;  /* 0x0004300601007387 */ /* 0x000fe80000100800 */
[----:B------:R0:W-:Y:S04]  /*1080d0*/  STL [R1+0x33c], R5 ;  /* 0x00033c0501007387 */ /* 0x0001e80000100800 */
[----:B------:R-:W4:Y:S04]  /*1080e0*/  LDL.LU R51, [R1+0xdf0] ;  /* 0x000df00001337983 */ /* 0x000f280000300800 */
[----:B------:R-:W4:Y:S04]  /*1080f0*/  LDL.LU R59, [R1+0xdf4] ;  /* 0x000df400013b7983 */ /* 0x000f280000300800 */
[----:B0-----:R-:W4:Y:S04]  /*108100*/  LDL.LU R5, [R1+0xdf8] ;  /* 0x000df80001057983 */ /* 0x001f280000300800 */
[----:B------:R0:W-:Y:S04]  /*108110*/  STL.64 [R1+0x26e0], R2 ;  /* 0x0026e00201007387 */ /* 0x0001e80000100a00 */
[----:B------:R-:W4:Y:S04]  /*108120*/  LDL.LU R6, [R1+0xdfc] ;  /* 0x000dfc0001067983 */ /* 0x000f280000300800 */
[----:B------:R-:W4:Y:S04]  /*108130*/  LDL.LU R7, [R1+0xde0] ;  /* 0x000de00001077983 */ /* 0x000f280000300800 */
[----:B------:R-:W4:Y:S04]  /*108140*/  LDL.LU R48, [R1+0xde4] ;  /* 0x000de40001307983 */ /* 0x000f280000300800 */
[----:B0-----:R-:W4:Y:S04]  /*108150*/  LDL.LU R3, [R1+0xde8] ;  /* 0x000de80001037983 */ /* 0x001f280000300800 */
[----:B------:R-:W4:Y:S01]  /*108160*/  LDL.LU R52, [R1+0xdec] ;  /* 0x000dec0001347983 */ /* 0x000f220000300800 */
[----:B------:R-:W-:-:S05]  /*108170*/  IADD3 R8, P6, R8, R47, RZ ;  /* 0x0000002f08087210 */ /* 0x000fca0007fde0ff */
[----:B------:R-:W-:-:S05]  /*108180*/  IMAD.X R9, R4, 0x1, R40, P6 ;  /* 0x0000000104097824 */ /* 0x000fca00030e0628 */
[----:B------:R-:W-:Y:S01]  /*108190*/  STL.64 [R1+0x26d8], R8 ;  /* 0x0026d80801007387 */ /* 0x000fe20000100a00 */
[----:B------:R-:W-:-:S05]  /*1081a0*/  F2FP.SATFINITE.E5M2.F32.PACK_AB_MERGE_C R2, R50, R11, RZ ;  /* 0x0000000b3202723e */ /* 0x000fca00048060ff */
[----:B------:R0:W-:Y:S01]  /*1081b0*/  STL [R1+0x34c], R2 ;  /* 0x00034c0201007387 */ /* 0x0001e20000100800 */
[----:B------:R-:W-:-:S03]  /*1081c0*/  F2FP.SATFINITE.E5M2.F32.PACK_AB_MERGE_C R4, R55, R54, RZ ;  /* 0x000000363704723e */ /* 0x000fc600048060ff */
[----:B------:R-:W4:Y:S01]  /*1081d0*/  LDL.LU R54, [R1+0xdd0] ;  /* 0x000dd00001367983 */ /* 0x000f220000300800 */
[----:B0-----:R-:W-:-:S03]  /*1081e0*/  F2FP.SATFINITE.E5M2.F32.PACK_AB_MERGE_C R2, R58, R56, RZ ;  /* 0x000000383a02723e */ /* 0x001fc600048060ff */
[----:B------:R0:W-:Y:S04]  /*1081f0*/  STL [R1+0x2a8], R4 ;  /* 0x0002a80401007387 */ /* 0x0001e80000100800 */
[----:B------:R-:W4:Y:S04]  /*108200*/  LDL.LU R55, [R1+0xdd4] ;  /* 0x000dd40001377983 */ /* 0x000f280000300800 */
[----:B------:R-:W-:Y:S04]  /*108210*/  STL [R1+0x2b0], R2 ;  /* 0x0002b00201007387 */ /* 0x000fe80000100800 */
[----:B------:R-:W4:Y:S04]  /*108220*/  LDL.LU R56, [R1+0xdd8] ;  /* 0x000dd80001387983 */ /* 0x000f280000300800 */
[----:B------:R-:W4:Y:S01]  /*108230*/  LDL.LU R58, [R1+0xddc] ;  /* 0x000ddc00013a7983 */ /* 0x000f220000300800 */
[----:B0-----:R-:W-:-:S02]  /*108240*/  SHF.R.S32.HI R4, RZ, 0x1f, R14 ;  /* 0x0000001fff047819 */ /* 0x001fc4000001140e */
[----:B------:R-:W-:-:S05]  /*108250*/  IADD3 R8, P6, R14, R57, RZ ;  /* 0x000000390e087210 */ /* 0x000fca0007fde0ff */
[----:B------:R-:W-:-:S05]  /*108260*/  IMAD.X R9, R4, 0x1, R61, P6 ;  /* 0x0000000104097824 */ /* 0x000fca00030e063d */
[----:B------:R0:W-:Y:S02]  /*108270*/  STL.64 [R1+0x26d0], R8 ;  /* 0x0026d00801007387 */ /* 0x0001e40000100a00 */
[----:B0-----:R-:W-:-:S05]  /*108280*/  IADD3 R8, P6, R14, R46, RZ ;  /* 0x0000002e0e087210 */ /* 0x001fca0007fde0ff */
[----:B------:R-:W-:Y:S01]  /*108290*/  IMAD.X R9, R4, 0x1, R34, P6 ;  /* 0x0000000104097824 */ /* 0x000fe200030e0622 */
[----:B--2---:R-:W-:Y:S02]  /*1082a0*/  F2FP.SATFINITE.E5M2.F32.PACK_AB_MERGE_C R2, R13, R12, RZ ;  /* 0x0000000c0d02723e */ /* 0x004fe400048060ff */
[----:B---3--:R-:W-:-:S03]  /*1082b0*/  F2FP.SATFINITE.E5M2.F32.PACK_AB_MERGE_C R0, R32, R0, RZ ;  /* 0x000000002000723e */ /* 0x008fc600048060ff */
[----:B------:R-:W-:Y:S04]  /*1082c0*/  STL [R1+0x270], R2 ;  /* 0x0002700201007387 */ /* 0x000fe80000100800 */
[----:B------:R0:W-:Y:S04]  /*1082d0*/  STL [R1+0x278], R0 ;  /* 0x0002780001007387 */ /* 0x0001e80000100800 */
[----:B------:R-:W2:Y:S04]  /*1082e0*/  LDL.LU R60, [R1+0xdc0] ;  /* 0x000dc000013c7983 */ /* 0x000ea80000300800 */
[----:B------:R-:W2:Y:S04]  /*1082f0*/  LDL.LU R10, [R1+0xdc4] ;  /* 0x000dc400010a7983 */ /* 0x000ea80000300800 */
[----:B------:R-:W3:Y:S04]  /*108300*/  LDL.LU R11, [R1+0xdc8] ;  /* 0x000dc800010b7983 */ /* 0x000ee80000300800 */
[----:B------:R1:W-:Y:S04]  /*108310*/  STL.64 [R1+0x26c8], R8 ;  /* 0x0026c80801007387 */ /* 0x0003e80000100a00 */
[----:B------:R-:W3:Y:S04]  /*108320*/  LDL.LU R50, [R1+0xdcc] ;  /* 0x000dcc0001327983 */ /* 0x000ee80000300800 */
[----:B------:R-:W3:Y:S04]  /*108330*/  LDL.LU R12, [R1+0xda0] ;  /* 0x000da000010c7983 */ /* 0x000ee80000300800 */
[----:B------:R-:W3:Y:S04]  /*108340*/  LDL.LU R13, [R1+0xda4] ;  /* 0x000da400010d7983 */ /* 0x000ee80000300800 */
[----:B0-----:R-:W3:Y:S04]  /*108350*/  LDL.LU R0, [R1+0xda8] ;  /* 0x000da80001007983 */ /* 0x001ee80000300800 */
[----:B------:R-:W3:Y:S01]  /*108360*/  LDL.LU R32, [R1+0xdac] ;  /* 0x000dac0001207983 */ /* 0x000ee20000300800 */
[----:B-1----:R-:W-:-:S05]  /*108370*/  IADD3 R8, P6, R14, R45, RZ ;  /* 0x0000002d0e087210 */ /* 0x002fca0007fde0ff */
[----:B------:R-:W-:Y:S01]  /*108380*/  IMAD.X R9, R4, 0x1, R35, P6 ;  /* 0x0000000104097824 */ /* 0x000fe200030e0623 */
[----:B----4-:R-:W-:-:S05]  /*108390*/  F2FP.SATFINITE.E5M2.F32.PACK_AB_MERGE_C R49, R59, R51, RZ ;  /* 0x000000333b31723e */ /* 0x010fca00048060ff */
[----:B------:R-:W-:Y:S01]  /*1083a0*/  STL [R1+0x220], R49 ;  /* 0x0002203101007387 */ /* 0x000fe20000100800 */
[----:B------:R-:W-:Y:S02]  /*1083b0*/  F2FP.SATFINITE.E5M2.F32.PACK_AB_MERGE_C R2, R6, R5, RZ ;  /* 0x000000050602723e */ /* 0x000fe400048060ff */
[----:B------:R-:W-:-:S03]  /*1083c0*/  IADD3 R6, P6, R14, R43, RZ ;  /* 0x0000002b0e067210 */ /* 0x000fc60007fde0ff */
[----:B------:R0:W-:Y:S01]  /*1083d0*/  STL [R1+0x224], R2 ;  /* 0x0002240201007387 */ /* 0x0001e20000100800 */
[----:B------:R-:W-:Y:S01]  /*1083e0*/  F2FP.SATFINITE.E5M2.F32.PACK_AB_MERGE_C R5, R48, R7, RZ ;  /* 0x000000073005723e */ /* 0x000fe200048060ff */
[----:B------:R-:W-:Y:S01]  /*1083f0*/  IMAD.X R7, R4, 0x1, R36, P6 ;  /* 0x0000000104077824 */ /* 0x000fe200030e0624 */
[----:B0-----:R-:W-:-:S05]  /*108400*/  F2FP.SATFINITE.E5M2.F32.PACK_AB_MERGE_C R2, R52, R3, RZ ;  /* 0x000000033402723e */ /* 0x001fca00048060ff */
[----:B------:R-:W-:Y:S04]  /*108410*/  STL [R1+0x5dd4], R2 ;  /* 0x005dd40201007387 */ /* 0x000fe80000100800 */
[----:B------:R-:W-:Y:S04]  /*108420*/  STL.64 [R1+0x26c0], R8 ;  /* 0x0026c00801007387 */ /* 0x000fe80000100a00 */
[----:B------:R0:W-:Y:S04]  /*108430*/  STL [R1+0x204], R5 ;  /* 0x0002040501007387 */ /* 0x0001e80000100800 */
[----:B0-----:R-:W4:Y:S04]  /*108440*/  LDL.LU R5, [R1+0xd90] ;  /* 0x000d900001057983 */ /* 0x001f280000300800 */
[----:B------:R0:W-:Y:S04]  /*108450*/  STL.64 [R1+0x26b8], R6 ;  /* 0x0026b80601007387 */ /* 0x0001e80000100a00 */
[----:B0-----:R-:W4:Y:S04]  /*108460*/  LDL.LU R6, [R1+0xd94] ;  /* 0x000d940001067983 */ /* 0x001f280000300800 */
[----:B------:R-:W4:Y:S04]  /*108470*/  LDL.LU R7, [R1+0xd98] ;  /* 0x000d980001077983 */ /* 0x000f280000300800 */
[----:B------:R-:W4:Y:S04]  /*108480*/  LDL.LU R48, [R1+0xd9c] ;  /* 0x000d9c0001307983 */ /* 0x000f280000300800 */
[----:B------:R-:W4:Y:S04]  /*108490*/  LDL.LU R3, [R1+0xd80] ;  /* 0x000d800001037983 */ /* 0x000f280000300800 */
[----:B------:R-:W4:Y:S01]  /*1084a0*/  LDL.LU R52, [R1+0xd84] ;  /* 0x000d840001347983 */ /* 0x000f220000300800 */
[----:B------:R-:W-:-:S02]  /*1084b0*/  F2FP.SATFINITE.E5M2.F32.PACK_AB_MERGE_C R53, R58, R56, RZ ;  /* 0x000000383a35723e */ /* 0x000fc400048060ff */
[----:B------:R-:W-:Y:S02]  /*1084c0*/  IADD3 R8, P6, R14, R44, RZ ;  /* 0x0000002c0e087210 */ /* 0x000fe40007fde0ff */
[----:B------:R-:W-:Y:S01]  /*1084d0*/  F2FP.SATFINITE.E5M2.F32.PACK_AB_MERGE_C R2, R55, R54, RZ ;  /* 0x000000363702723e */ /* 0x000fe200048060ff */
[----:B------:R-:W-:Y:S02]  /*1084e0*/  STL [R1+0x5df0], R53 ;  /* 0x005df03501007387 */ /* 0x000fe40000100800 */
[----:B------:R-:W-:Y:S02]  /*1084f0*/  IMAD.X R9, R4, 0x1, R37, P6 ;  /* 0x0000000104097824 */ /* 0x000fe400030e0625 */
        /* <DEDUP_REMOVED lines=12> */
[----:B------:R1:W-:Y:S01]  /*1085c0*/  STL.64 [R1+0x26a8], R8 ;  /* 0x0026a80801007387 */ /* 0x0003e20000100a00 */
[----:B0-----:R-:W-:Y:S02]  /*1085d0*/  F2FP.SATFINITE.E5M2.F32.PACK_AB_MERGE_C R2, R13, R12, RZ ;  /* 0x0000000c0d02723e */ /* 0x001fe400048060ff */
[----:B------:R-:W-:Y:S02]  /*1085e0*/  F2FP.SATFINITE.E5M2.F32.PACK_AB_MERGE_C R0, R32, R0, RZ ;  /* 0x000000002000723e */ /* 0x000fe400048060ff */
[----:B-1----:R-:W-:Y:S01]  /*1085f0*/  IADD3 R8, P6, R14, R41, RZ ;  /* 0x000000290e087210 */ /* 0x002fe20007fde0ff */
[----:B------:R-:W-:Y:S04]  /*108600*/  STL [R1+0xec], R2 ;  /* 0x0000ec0201007387 */ /* 0x000fe80000100800 */
[----:B------:R-:W-:Y:S01]  /*108610*/  IMAD.X R9, R4, 0x1, R39, P6 ;  /* 0x0000000104097824 */ /* 0x000fe200030e0627 */
        /* <DEDUP_REMOVED lines=11> */
[----:B------:R-:W-:-:S05]  /*1086d0*/  IMAD.X R9, R4, 0x1, R40, P6 ;  /* 0x0000000104097824 */ /* 0x000fca00030e0628 */
[----:B------:R-:W-:Y:S01]  /*1086e0*/  STL.64 [R1+0x2698], R8 ;  /* 0x0026980801007387 */ /* 0x000fe20000100a00 */
[----:B----4-:R-:W-:-:S05]  /*1086f0*/  F2FP.SATFINITE.E5M2.F32.PACK_AB_MERGE_C R5, R6, R5, RZ ;  /* 0x000000050605723e */ /* 0x010fca00048060ff */
[----:B------:R0:W-:Y:S01]  /*108700*/  STL [R1+0x29c4], R5 ;  /* 0x0029c40501007387 */ /* 0x0001e20000100800 */
[----:B------:R-:W-:-:S03]  /*108710*/  F2FP.SATFINITE.E5M2.F32.PACK_AB_MERGE_C R4, R48, R7, RZ ;  /* 0x000000073004723e */ /* 0x000fc600048060ff */
[----:B0-----:R-:W4:Y:S01]  /*108720*/  LDL.LU R5, [R1+0x11f8] ;  /* 0x0011f80001057983 */ /* 0x001f220000300800 */
[----:B------:R-:W-:-:S03]  /*108730*/  F2FP.SATFINITE.E5M2.F32.PACK_AB_MERGE_C R2, R52, R3, RZ ;  /* 0x000000033402723e */ /* 0x000fc600048060ff */
[----:B------:R0:W-:Y:S04]  /*108740*/  STL [R1+0x29c8], R4 ;  /* 0x0029c80401007387 */ /* 0x0001e80000100800 */
[----:B------:R-:W4:Y:S04]  /*108750*/  LDL.LU R6, [R1+0x11fc] ;  /* 0x0011fc0001067983 */ /* 0x000f280000300800 */
[----:B------:R1:W-:Y:S04]  /*108760*/  STL [R1+0x2994], R2 ;  /* 0x0029940201007387 */ /* 0x0003e80000100800 */
[----:B------:R-:W4:Y:S01]  /*108770*/  LDL.LU R7, [R1+0xd70] ;  /* 0x000d700001077983 */ /* 0x000f220000300800 */
[----:B0-----:R-:W-:-:S03]  /*108780*/  SHF.R.S32.HI R4, RZ, 0x1f, R15 ;  /* 0x0000001fff047819 */ /* 0x001fc6000001140f */
[----:B------:R-:W4:Y:S01]  /*108790*/  LDL.LU R48, [R1+0xd74] ;  /* 0x000d740001307983 */ /* 0x000f220000300800 */
[----:B-1----:R-:W-:-:S05]  /*1087a0*/  IADD3 R2, P6, R15, R57, RZ ;  /* 0x000000390f027210 */ /* 0x002fca0007fde0ff */
[----:B------:R-:W-:-:S05]  /*1087b0*/  IMAD.X R3, R4, 0x1, R61, P6 ;  /* 0x0000000104037824 */ /* 0x000fca00030e063d */
[----:B------:R0:W-:Y:S04]  /*1087c0*/  STL.64 [R1+0x2690], R2 ;  /* 0x0026900201007387 */ /* 0x0001e80000100a00 */
[----:B------:R-:W4:Y:S01]  /*1087d0*/  LDL.LU R60, [R1+0xd78] ;  /* 0x000d7800013c7983 */ /* 0x000f220000300800 */
[----:B0-----:R-:W-:Y:S02]  /*1087e0*/  F2FP.SATFINITE.E5M2.F32.PACK_AB_MERGE_C R3, R55, R54, RZ ;  /* 0x000000363703723e */ /* 0x001fe400048060ff */
[----:B------:R-:W-:-:S03]  /*1087f0*/  F2FP.SATFINITE.E5M2.F32.PACK_AB_MERGE_C R2, R58, R56, RZ ;  /* 0x000000383a02723e */ /* 0x000fc600048060ff */
[----:B------:R0:W-:Y:S04]  /*108800*/  STL [R1+0x29a4], R3 ;  /* 0x0029a40301007387 */ /* 0x0001e80000100800 */
[----:B------:R-:W4:Y:S04]  /*108810*/  LDL.LU R10, [R1+0xd7c] ;  /* 0x000d7c00010a7983 */ /* 0x000f280000300800 */
[----:B------:R-:W-:Y:S04]  /*108820*/  STL [R1+0x2968], R2 ;  /* 0x0029680201007387 */ /* 0x000fe80000100800 */
[----:B0-----:R-:W4:Y:S04]  /*108830*/  LDL.LU R3, [R1+0xd60] ;  /* 0x000d600001037983 */ /* 0x001f280000300800 */
[----:B------:R-:W4:Y:S04]  /*108840*/  LDL.LU R52, [R1+0xd64] ;  /* 0x000d640001347983 */ /* 0x000f280000300800 */
[----:B------:R-:W4:Y:S04]  /*108850*/  LDL.LU R54, [R1+0xd68] ;  /* 0x000d680001367983 */ /* 0x000f280000300800 */
[----:B------:R-:W4:Y:S04]  /*108860*/  LDL.LU R55, [R1+0xd6c] ;  /* 0x000d6c0001377983 */ /* 0x000f280000300800 */
[----:B------:R-:W4:Y:S04]  /*108870*/  LDL.LU R56, [R1+0xd50] ;  /* 0x000d500001387983 */ /* 0x000f280000300800 */
[----:B------:R-:W4:Y:S01]  /*108880*/  LDL.LU R58, [R1+0xd54] ;  /* 0x000d5400013a7983 */ /* 0x000f220000300800 */
[----:B------:R-:W-:-:S05]  /*108890*/  IADD3 R8, P6, R15, R46, RZ ;  /* 0x0000002e0f087210 */ /* 0x000fca0007fde0ff */
[----:B------:R-:W-:-:S05]  /*1088a0*/  IMAD.X R9, R4, 0x1, R34, P6 ;  /* 0x0000000104097824 */ /* 0x000fca00030e0622 */
[----:B------:R0:W-:Y:S02]  /*1088b0*/  STL.64 [R1+0x2688], R8 ;  /* 0x0026880801007387 */ /* 0x0001e40000100a00 */
[----:B0-----:R-:W-:-:S05]  /*1088c0*/  IADD3 R8, P6, R15, R45, RZ ;  /* 0x0000002d0f087210 */ /* 0x001fca0007fde0ff */
[----:B------:R-:W-:Y:S01]  /*1088d0*/  IMAD.X R9, R4, 0x1, R35, P6 ;  /* 0x0000000104097824 */ /* 0x000fe200030e0623 */
[----:B--2---:R-:W-:-:S05]  /*1088e0*/  F2FP.SATFINITE.E5M2.F32.PACK_AB_MERGE_C R14, R59, R51, RZ ;  /* 0x000000333b0e723e */ /* 0x004fca00048060ff */
[----:B------:R-:W-:Y:S01]  /*1088f0*/  STL [R1+0x2974], R14 ;  /* 0x0029740e01007387 */ /* 0x000fe20000100800 */
[----:B---3--:R-:W-:-:S05]  /*108900*/  F2FP.SATFINITE.E5M2.F32.PACK_AB_MERGE_C R2, R50, R11, RZ ;  /* 0x0000000b3202723e */ /* 0x008fca00048060ff */
[----:B------:R0:W-:Y:S04]  /*108910*/  STL [R1+0x2940], R2 ;  /* 0x0029400201007387 */ /* 0x0001e80000100800 */
[----:B------:R-:W-:Y:S01]  /*108920*/  STL.64 [R1+0x2680], R8 ;  /* 0x0026800801007387 */ /* 0x000fe20000100a00 */
[----:B0-----:R-:W-:Y:S02]  /*108930*/  F2FP.SATFINITE.E5M2.F32.PACK_AB_MERGE_C R2, R13, R12, RZ ;  /* 0x0000000c0d02723e */ /* 0x001fe400048060ff */
[----:B------:R-:W-:-:S03]  /*108940*/  F2FP.SATFINITE.E5M2.F32.PACK_AB_MERGE_C R0, R32, R0, RZ ;  /* 0x000000002000723e */ /* 0x000fc600048060ff */
[----:B------:R-:W-:Y:S04]  /*108950*/  STL [R1+0x295c], R2 ;  /* 0x00295c0201007387 */ /* 0x000fe80000100800 */
[----:B------:R-:W2:Y:S04]  /*108960*/  LDL.LU R11, [R1+0xd58] ;  /* 0x000d5800010b7983 */ /* 0x000ea80000300800 */
[----:B------:R0:W-:Y:S04]  /*108970*/  STL [R1+0x2914], R0 ;  /* 0x0029140001007387 */ /* 0x0001e80000100800 */
[----:B------:R-:W2:Y:S04]  /*108980*/  LDL.LU R50, [R1+0xd5c] ;  /* 0x000d5c0001327983 */ /* 0x000ea80000300800 */
[----:B------:R-:W3:Y:S04]  /*108990*/  LDL.LU R12, [R1+0xd40] ;  /* 0x000d4000010c7983 */ /* 0x000ee80000300800 */
[----:B------:R-:W3:Y:S04]  /*1089a0*/  LDL.LU R13, [R1+0xd44] ;  /* 0x000d4400010d7983 */ /* 0x000ee80000300800 */
[----:B0-----:R-:W3:Y:S04]  /*1089b0*/  LDL.LU R0, [R1+0xd48] ;  /* 0x000d480001007983 */ /* 0x001ee80000300800 */
[----:B------:R-:W3:Y:S01]  /*1089c0*/  LDL.LU R32, [R1+0xd4c] ;  /* 0x000d4c0001207983 */ /* 0x000ee20000300800 */
[----:B------:R-:W-:-:S05]  /*1089d0*/  IADD3 R8, P6, R15, R43, RZ ;  /* 0x0000002b0f087210 */ /* 0x000fca0007fde0ff */
[----:B------:R-:W-:-:S05]  /*1089e0*/  IMAD.X R9, R4, 0x1, R36, P6 ;  /* 0x0000000104097824 */ /* 0x000fca00030e0624 */
[----:B------:R-:W-:Y:S01]  /*1089f0*/  STL.64 [R1+0x2678], R8 ;  /* 0x0026780801007387 */ /* 0x000fe20000100a00 */
[----:B----4-:R-:W-:Y:S02]  /*108a00*/  F2FP.SATFINITE.E5M2.F32.PACK_AB_MERGE_C R5, R6, R5, RZ ;  /* 0x000000050605723e */ /* 0x010fe400048060ff */
[----:B------:R-:W-:-:S03]  /*108a10*/  IADD3 R6, P6, R15, R44, RZ ;  /* 0x0000002c0f067210 */ /* 0x000fc60007fde0ff */
[----:B------:R0:W-:Y:S01]  /*108a20*/  STL [R1+0x2924], R5 ;  /* 0x0029240501007387 */ /* 0x0001e20000100800 */
[----:B------:R-:W-:Y:S01]  /*108a30*/  F2FP.SATFINITE.E5M2.F32.PACK_AB_MERGE_C R2, R48, R7, RZ ;  /* 0x000000073002723e */ /* 0x000fe200048060ff */
[----:B------:R-:W-:-:S04]  /*108a40*/  IMAD.X R7, R4, 0x1, R37, P6 ;  /* 0x0000000104077824 */ /* 0x000fc800030e0625 */
[----:B------:R1:W-:Y:S04]  /*108a50*/  STL [R1+0x28d8], R2 ;  /* 0x0028d80201007387 */ /* 0x0003e80000100800 */
[----:B0-----:R-:W4:Y:S04]  /*108a60*/  LDL.LU R5, [R1+0xd10] ;  /* 0x000d100001057983 */ /* 0x001f280000300800 */
[----:B------:R0:W-:Y:S01]  /*108a70*/  STL.64 [R1+0x2670], R6 ;  /* 0x0026700601007387 */ /* 0x0001e20000100a00 */
[----:B-1----:R-:W-:-:S03]  /*108a80*/  IADD3 R2, P6, R15, R42, RZ ;  /* 0x0000002a0f027210 */ /* 0x002fc60007fde0ff */
[----:B0-----:R-:W4:Y:S04]  /*108a90*/  LDL.LU R6, [R1+0xd14] ;  /* 0x000d140001067983 */ /* 0x001f280000300800 */
[----:B------:R-:W4:Y:S04]  /*108aa0*/  LDL.LU R7, [R1+0xd18] ;  /* 0x000d180001077983 */ /* 0x000f280000300800 */
[----:B------:R-:W4:Y:S01]  /*108ab0*/  LDL.LU R48, [R1+0xd1c] ;  /* 0x000d1c0001307983 */ /* 0x000f220000300800 */
[----:B------:R-:W-:-:S05]  /*108ac0*/  F2FP.SATFINITE.E5M2.F32.PACK_AB_MERGE_C R9, R10, R60, RZ ;  /* 0x0000003c0a09723e */ /* 0x000fca00048060ff */
[----:B------:R0:W-:Y:S01]  /*108ad0*/  STL [R1+0x28e8], R9 ;  /* 0x0028e80901007387 */ /* 0x0001e20000100800 */
[----:B------:R-:W-:Y:S01]  /*108ae0*/  F2FP.SATFINITE.E5M2.F32.PACK_AB_MERGE_C R8, R52, R3, RZ ;  /* 0x000000033408723e */ /* 0x000fe200048060ff */
[----:B------:R-:W-:-:S04]  /*108af0*/  IMAD.X R3, R4, 0x1, R38, P6 ;  /* 0x0000000104037824 */ /* 0x000fc800030e0626 */
[----:B------:R1:W-:Y:S04]  /*108b00*/  STL [R1+0x394], R8 ;  /* 0x0003940801007387 */ /* 0x0003e80000100800 */
[----:B------:R1:W-:Y:S01]  /*108b10*/  STL.64 [R1+0x2668], R2 ;  /* 0x0026680201007387 */ /* 0x0003e20000100a00 */
[----:B0-----:R-:W-:Y:S02]  /*108b20*/  F2FP.SATFINITE.E5M2.F32.PACK_AB_MERGE_C R9, R55, R54, RZ ;  /* 0x000000363709723e */ /* 0x001fe400048060ff */
[----:B-1----:R-:W-:Y:S02]  /*108b30*/  F2FP.SATFINITE.E5M2.F32.PACK_AB_MERGE_C R8, R58, R56, RZ ;  /* 0x000000383a08723e */ /* 0x002fe400048060ff */
[C---:B------:R-:W-:Y:S01]  /*108b40*/  IADD3 R2, P6, R15.reuse, R41, RZ ;  /* 0x000000290f027210 */ /* 0x040fe20007fde0ff */
[----:B------:R-:W-:Y:S04]  /*108b50*/  STL [R1+0x404], R9 ;  /* 0x0004040901007387 */ /* 0x000fe80000100800 */
[----:B------:R-:W-:Y:S01]  /*108b60*/  IMAD.X R3, R4, 0x1, R39, P6 ;  /* 0x0000000104037824 */ /* 0x000fe200030e0627 */
[----:B------:R0:W-:Y:S04]  /*108b70*/  STL [R1+0x324], R8 ;  /* 0x0003240801007387 */ /* 0x0001e80000100800 */
[----:B------:R-:W4:Y:S04]  /*108b80*/  LDL.LU R49, [R1+0xcf0] ;  /* 0x000cf00001317983 */ /* 0x000f280000300800 */
[----:B------:R-:W4:Y:S04]  /*108b90*/  LDL.LU R51, [R1+0xcf4] ;  /* 0x000cf40001337983 */ /* 0x000f280000300800 */
[----:B------:R1:W-:Y:S01]  /*108ba0*/  STL.64 [R1+0x2660], R2 ;  /* 0x0026600201007387 */ /* 0x0003e20000100a00 */
[----:B0-----:R-:W-:-:S03]  /*108bb0*/  IADD3 R8, P6, R15, R47, RZ ;  /* 0x0000002f0f087210 */ /* 0x001fc60007fde0ff */
[----:B-1----:R-:W4:Y:S04]  /*108bc0*/  LDL.LU R3, [R1+0xcf8] ;  /* 0x000cf80001037983 */ /* 0x002f280000300800 */
[----:B------:R-:W4:Y:S04]  /*108bd0*/  LDL.LU R52, [R1+0xcfc] ;  /* 0x000cfc0001347983 */ /* 0x000f280000300800 */
[----:B------:R-:W4:Y:S04]  /*108be0*/  LDL.LU R54, [R1+0xcd0] ;  /* 0x000cd00001367983 */ /* 0x000f280000300800 */
[----:B------:R-:W4:Y:S01]  /*108bf0*/  LDL.LU R55, [R1+0xcd4] ;  /* 0x000cd40001377983 */ /* 0x000f220000300800 */
[----:B------:R-:W-:-:S03]  /*108c00*/  IMAD.X R9, R4, 0x1, R40, P6 ;  /* 0x0000000104097824 */ /* 0x000fc600030e0628 */
[----:B------:R-:W4:Y:S04]  /*108c10*/  LDL.LU R56, [R1+0xcd8] ;  /* 0x000cd80001387983 */ /* 0x000f280000300800 */
[----:B------:R2:W-:Y:S04]  /*108c20*/  STL.64 [R1+0x2658], R8 ;  /* 0x0026580801007387 */ /* 0x0005e80000100a00 */
[----:B------:R-:W4:Y:S01]  /*108c30*/  LDL.LU R58, [R1+0xcdc] ;  /* 0x000cdc00013a7983 */ /* 0x000f220000300800 */
[----:B--2---:R-:W-:Y:S02]  /*108c40*/  F2FP.SATFINITE.E5M2.F32.PACK_AB_MERGE_C R8, R50, R11, RZ ;  /* 0x0000000b3208723e */ /* 0x004fe400048060ff */
[----:B---3--:R-:W-:-:S03]  /*108c50*/  F2FP.SATFINITE.E5M2.F32.PACK_AB_MERGE_C R4, R13, R12, RZ ;  /* 0x0000000c0d04723e */ /* 0x008fc600048060ff */
[----:B------:R0:W-:Y:S04]  /*108c60*/  STL [R1+0x334], R8 ;  /* 0x0003340801007387 */ /* 0x0001e80000100800 */
[----:B------:R1:W-:Y:S01]  /*108c70*/  STL [R1+0x294], R4 ;  /* 0x0002940401007387 */ /* 0x0003e20000100800 */
[----:B------:R-:W-:Y:S02]  /*108c80*/  F2FP.SATFINITE.E5M2.F32.PACK_AB_MERGE_C R2, R32, R0, RZ ;  /* 0x000000002002723e */ /* 0x000fe400048060ff */
[----:B0-----:R-:W-:Y:S02]  /*108c90*/  IADD3 R8, P6, R16, R57, RZ ;  /* 0x0000003910087210 */ /* 0x001fe40007fde0ff */
[----:B-1----:R-:W-:Y:S01]  /*108ca0*/  SHF.R.S32.HI R4, RZ, 0x1f, R16 ;  /* 0x0000001fff047819 */ /* 0x002fe20000011410 */
[----:B------:R-:W-:Y:S04]  /*108cb0*/  STL [R1+0x2a4], R2 ;  /* 0x0002a40201007387 */ /* 0x000fe80000100800 */
[----:B------:R-:W-:Y:S01]  /*108cc0*/  IMAD.X R9, R4, 0x1, R61, P6 ;  /* 0x0000000104097824 */ /* 0x000fe200030e063d */
[----:B------:R-:W2:Y:S04]  /*108cd0*/  LDL.LU R60, [R1+0xca0] ;  /* 0x000ca000013c7983 */ /* 0x000ea80000300800 */
[----:B------:R-:W2:Y:S01]  /*108ce0*/  LDL.LU R10, [R1+0xca4] ;  /* 0x000ca400010a7983 */ /* 0x000ea20000300800 */
[----:B------:R-:W-:-:S03]  /*108cf0*/  IMAD.MOV.U32 R0, RZ, RZ, R33 ;  /* 0x000000ffff007224 */ /* 0x000fc600078e0021 */
[----:B------:R-:W3:Y:S04]  /*108d00*/  LDL.LU R32, [R1+0xca8] ;  /* 0x000ca80001207983 */ /* 0x000ee80000300800 */
[----:B------:R0:W-:Y:S04]  /*108d10*/  STL.64 [R1+0x2650], R8 ;  /* 0x0026500801007387 */ /* 0x0001e80000100a00 */
[----:B------:R-:W3:Y:S04]  /*108d20*/  LDL.LU R33, [R1+0xcac] ;  /* 0x000cac0001217983 */ /* 0x000ee80000300800 */
[----:B------:R-:W3:Y:S01]  /*108d30*/  LDL.LU R11, [R1+0xc90] ;  /* 0x000c9000010b7983 */ /* 0x000ee20000300800 */
[----:B0-----:R-:W-:-:S02]  /*108d40*/  IADD3 R8, P6, R16, R46, RZ ;  /* 0x0000002e10087210 */ /* 0x001fc40007fde0ff */
[----:B----4-:R-:W-:-:S05]  /*108d50*/  F2FP.SATFINITE.E5M2.F32.PACK_AB_MERGE_C R2, R6, R5, RZ ;  /* 0x000000050602723e */ /* 0x010fca00048060ff */
        /* <DEDUP_REMOVED lines=9> */
[----:B------:R-:W-:Y:S01]  /*108df0*/  IMAD.X R9, R4, 0x1, R34, P6 ;  /* 0x0000000104097824 */ /* 0x000fe200030e0622 */
[----:B0-----:R-:W-:-:S02]  /*108e00*/  IADD3 R2, P6, R16, R45, RZ ;  /* 0x0000002d10027210 */ /* 0x001fc40007fde0ff */
[----:B------:R-:W-:Y:S04]  /*108e10*/  STL [R1+0x5db4], R59 ;  /* 0x005db43b01007387 */ /* 0x000fe80000100800 */
[----:B------:R0:W-:Y:S02]  /*108e20*/  STL.64 [R1+0x2648], R8 ;  /* 0x0026480801007387 */ /* 0x0001e40000100a00 */
[----:B0-----:R-:W-:-:S05]  /*108e30*/  F2FP.SATFINITE.E5M2.F32.PACK_AB_MERGE_C R9, R51, R49, RZ ;  /* 0x000000313309723e */ /* 0x001fca00048060ff */
[----:B------:R-:W-:Y:S01]  /*108e40*/  STL [R1+0x200], R9 ;  /* 0x0002000901007387 */ /* 0x000fe20000100800 */
[----:B------:R-:W-:Y:S01]  /*108e50*/  F2FP.SATFINITE.E5M2.F32.PACK_AB_MERGE_C R8, R52, R3, RZ ;  /* 0x000000033408723e */ /* 0x000fe200048060ff */
[----:B------:R-:W-:Y:S01]  /*108e60*/  IMAD.X R3, R4, 0x1, R35, P6 ;  /* 0x0000000104037824 */ /* 0x000fe200030e0623 */
[----:B------:R-:W-:-:S03]  /*108e70*/  F2FP.SATFINITE.E5M2.F32.PACK_AB_MERGE_C R55, R55, R54, RZ ;  /* 0x000000363737723e */ /* 0x000fc600048060ff */
[----:B------:R-:W-:Y:S04]  /*108e80*/  STL [R1+0x770], R8 ;  /* 0x0007700801007387 */ /* 0x000fe80000100800 */
[----:B------:R-:W-:Y:S04]  /*108e90*/  STL [R1+0x5dd8], R55 ;  /* 0x005dd83701007387 */ /* 0x000fe80000100800 */
[----:B------:R0:W-:Y:S01]  /*108ea0*/  STL.64 [R1+0x2640], R2 ;  /* 0x0026400201007387 */ /* 0x0001e20000100a00 */
[----:B------:R-:W-:Y:S02]  /*108eb0*/  F2FP.SATFINITE.E5M2.F32.PACK_AB_MERGE_C R58, R58, R56, RZ ;  /* 0x000000383a3a723e */ /* 0x000fe400048060ff */
[----:B0-----:R-:W-:-:S03]  /*108ec0*/  IADD3 R2, P6, R16, R43, RZ ;  /* 0x0000002b10027210 */ /* 0x001fc60007fde0ff */
[----:B------:R-:W-:Y:S02]  /*108ed0*/  STL [R1+0x5ddc], R58 ;  /* 0x005ddc3a01007387 */ /* 0x000fe40000100800 */
[----:B------:R-:W-:-:S05]  /*108ee0*/  IMAD.X R3, R4, 0x1, R36, P6 ;  /* 0x0000000104037824 */ /* 0x000fca00030e0624 */
[----:B------:R0:W-:Y:S04]  /*108ef0*/  STL.64 [R1+0x2638], R2 ;  /* 0x0026380201007387 */ /* 0x0001e80000100a00 */
[----:B0-----:R-:W4:Y:S04]  /*108f00*/  LDL.LU R3, [R1+0xc70] ;  /* 0x000c700001037983 */ /* 0x001f280000300800 */
[----:B------:R-:W4:Y:S04]  /*108f10*/  LDL.LU R52, [R1+0xc74] ;  /* 0x000c740001347983 */ /* 0x000f280000300800 */
[----:B------:R-:W4:Y:S04]  /*108f20*/  LDL.LU R54, [R1+0xc78] ;  /* 0x000c780001367983 */ /* 0x000f280000300800 */
[----:B------:R-:W4:Y:S01]  /*108f30*/  LDL.LU R56, [R1+0xc7c] ;  /* 0x000c7c0001387983 */ /* 0x000f220000300800 */
[----:B--2---:R-:W-:-:S05]  /*108f40*/  F2FP.SATFINITE.E5M2.F32.PACK_AB_MERGE_C R49, R10, R60, RZ ;  /* 0x0000003c0a31723e */ /* 0x004fca00048060ff */
[----:B------:R-:W-:Y:S01]  /*108f50*/  STL [R1+0x5dec], R49 ;  /* 0x005dec3101007387 */ /* 0x000fe20000100800 */
[----:B---3--:R-:W-:-:S03]  /*108f60*/  F2FP.SATFINITE.E5M2.F32.PACK_AB_MERGE_C R2, R33, R32, RZ ;  /* 0x000000202102723e */ /* 0x008fc600048060ff */
[----:B------:R-:W2:Y:S04]  /*108f70*/  LDL.LU R32, [R1+0xc60] ;  /* 0x000c600001207983 */ /* 0x000ea80000300800 */
[----:B------:R-:W2:Y:S01]  /*108f80*/  LDL.LU R33, [R1+0xc64] ;  /* 0x000c640001217983 */ /* 0x000ea20000300800 */
[----:B------:R-:W-:-:S05]  /*108f90*/  IADD3 R8, P6, R16, R44, RZ ;  /* 0x0000002c10087210 */ /* 0x000fca0007fde0ff */
[----:B------:R-:W-:Y:S01]  /*108fa0*/  IMAD.X R9, R4, 0x1, R37, P6 ;  /* 0x0000000104097824 */ /* 0x000fe200030e0625 */
[----:B------:R-:W-:Y:S04]  /*108fb0*/  STL [R1+0x1e0], R2 ;  /* 0x0001e00201007387 */ /* 0x000fe80000100800 */
[----:B------:R0:W-:Y:S02]  /*108fc0*/  STL.64 [R1+0x1a68], R8 ;  /* 0x001a680801007387 */ /* 0x0001e40000100a00 */
[----:B0-----:R-:W-:-:S05]  /*108fd0*/  IADD3 R8, P6, R16, R42, RZ ;  /* 0x0000002a10087210 */ /* 0x001fca0007fde0ff */
[----:B------:R-:W-:Y:S01]  /*108fe0*/  IMAD.X R9, R4, 0x1, R38, P6 ;  /* 0x0000000104097824 */ /* 0x000fe200030e0626 */
[----:B----4-:R-:W-:Y:S02]  /*108ff0*/  F2FP.SATFINITE.E5M2.F32.PACK_AB_MERGE_C R10, R50, R11, RZ ;  /* 0x0000000b320a723e */ /* 0x010fe400048060ff */
[----:B------:R-:W-:-:S03]  /*109000*/  F2FP.SATFINITE.E5M2.F32.PACK_AB_MERGE_C R2, R13, R12, RZ ;  /* 0x0000000c0d02723e */ /* 0x000fc600048060ff */
[----:B------:R-:W-:Y:S04]  /*109010*/  STL [R1+0xe8], R10 ;  /* 0x0000e80a01007387 */ /* 0x000fe80000100800 */
[----:B------:R0:W-:Y:S01]  /*109020*/  STL [R1+0x1d0], R2 ;  /* 0x0001d00201007387 */ /* 0x0001e20000100800 */
[----:B------:R-:W-:Y:S02]  /*109030*/  F2FP.SATFINITE.E5M2.F32.PACK_AB_MERGE_C R5, R6, R5, RZ ;  /* 0x000000050605723e */ /* 0x000fe400048060ff */
[----:B------:R-:W-:Y:S01]  /*109040*/  IADD3 R6, P6, R16, R41, RZ ;  /* 0x0000002910067210 */ /* 0x000fe20007fde0ff */
[----:B------:R-:W-:Y:S01]  /*109050*/  STL.64 [R1+0x13a8], R8 ;  /* 0x0013a80801007387 */ /* 0x000fe20000100a00 */
[----:B0-----:R-:W-:-:S03]  /*109060*/  F2FP.SATFINITE.E5M2.F32.PACK_AB_MERGE_C R2, R48, R7, RZ ;  /* 0x000000073002723e */ /* 0x001fc600048060ff */
[----:B------:R-:W-:Y:S01]  /*109070*/  STL [R1+0xe0], R5 ;  /* 0x0000e00501007387 */ /* 0x000fe20000100800 */
[----:B------:R-:W-:-:S03]  /*109080*/  IMAD.X R7, R4, 0x1, R39, P6 ;  /* 0x0000000104077824 */ /* 0x000fc600030e0627 */
[----:B------:R0:W-:Y:S04]  /*109090*/  STL [R1+0xe4], R2 ;  /* 0x0000e40201007387 */ /* 0x0001e80000100800 */
[----:B------:R-:W3:Y:S04]  /*1090a0*/  LDL.LU R58, [R1+0xc68] ;  /* 0x000c6800013a7983 */ /* 0x000ee80000300800 */
[----:B------:R-:W3:Y:S04]  /*1090b0*/  LDL.LU R55, [R1+0xc6c] ;  /* 0x000c6c0001377983 */ /* 0x000ee80000300800 */
[----:B------:R-:W4:Y:S04]  /*1090c0*/  LDL.LU R59, [R1+0x1320] ;  /* 0x00132000013b7983 */ /* 0x000f280000300800 */
[----:B------:R1:W-:Y:S04]  /*1090d0*/  STL.64 [R1+0x13a0], R6 ;  /* 0x0013a00601007387 */ /* 0x0003e80000100a00 */
[----:B------:R-:W4:Y:S04]  /*1090e0*/  LDL.LU R15, [R1+0x1324] ;  /* 0x00132400010f7983 */ /* 0x000f280000300800 */
[----:B------:R-:W4:Y:S04]  /*1090f0*/  LDL.LU R14, [R1+0x1328] ;  /* 0x00132800010e7983 */ /* 0x000f280000300800 */
[----:B------:R-:W4:Y:S04]  /*109100*/  LDL.LU R53, [R1+0x132c] ;  /* 0x00132c0001357983 */ /* 0x000f280000300800 */
[----:B0-----:R-:W4:Y:S04]  /*109110*/  LDL.LU R2, [R1+0x1310] ;  /* 0x0013100001027983 */ /* 0x001f280000300800 */
[----:B------:R-:W4:Y:S04]  /*109120*/  LDL.LU R8, [R1+0x1314] ;  /* 0x0013140001087983 */ /* 0x000f280000300800 */
[----:B------:R-:W4:Y:S04]  /*109130*/  LDL.LU R12, [R1+0x1318] ;  /* 0x00131800010c7983 */ /* 0x000f280000300800 */
[----:B------:R-:W4:Y:S04]  /*109140*/  LDL.LU R13, [R1+0x131c] ;  /* 0x00131c00010d7983 */ /* 0x000f280000300800 */
[----:B-1----:R-:W4:Y:S04]  /*109150*/  LDL.LU R7, [R1+0x11e0] ;  /* 0x0011e00001077983 */ /* 0x002f280000300800 */
[----:B------:R-:W4:Y:S01]  /*109160*/  LDL.LU R48, [R1+0x11e4] ;  /* 0x0011e40001307983 */ /* 0x000f220000300800 */
[----:B------:R-:W-:-:S05]  /*109170*/  IADD3 R10, P6, R16, R47, RZ ;  /* 0x0000002f100a7210 */ /* 0x000fca0007fde0ff */
[----:B------:R-:W-:-:S05]  /*109180*/  IMAD.X R11, R4, 0x1, R40, P6 ;  /* 0x00000001040b7824 */ /* 0x000fca00030e0628 */
[----:B------:R-:W-:Y:S04]  /*109190*/  STL.64 [R1+0x1398], R10 ;  /* 0x0013980a01007387 */ /* 0x000fe80000100a00 */
[----:B------:R-:W4:Y:S01]  /*1091a0*/  LDL.LU R9, [R1+0x11e8] ;  /* 0x0011e80001097983 */ /* 0x000f220000300800 */
[----:B------:R-:W-:-:S05]  /*1091b0*/  F2FP.SATFINITE.E5M2.F32.PACK_AB_MERGE_C R4, R52, R3, RZ ;  /* 0x000000033404723e */ /* 0x000fca00048060ff */
[----:B------:R-:W-:Y:S01]  /*1091c0*/  STL [R1+0x29b4], R4 ;  /* 0x0029b40401007387 */ /* 0x000fe20000100800 */
[----:B------:R-:W-:-:S03]  /*1091d0*/  F2FP.SATFINITE.E5M2.F32.PACK_AB_MERGE_C R3, R56, R54, RZ ;  /* 0x000000363803723e */ /* 0x000fc600048060ff */
[----:B------:R-:W4:Y:S04]  /*1091e0*/  LDL.LU R51, [R1+0x11ec] ;  /* 0x0011ec0001337983 */ /* 0x000f280000300800 */
[----:B------:R0:W-:Y:S04]  /*1091f0*/  STL [R1+0x29b8], R3 ;  /* 0x0029b80301007387 */ /* 0x0001e80000100800 */
[----:B0-----:R-:W4:Y:S04]  /*109200*/  LDL.LU R3, [R1+0xc50] ;  /* 0x000c500001037983 */ /* 0x001f280000300800 */
[----:B------:R-:W4:Y:S04]  /*109210*/  LDL.LU R52, [R1+0xc54] ;  /* 0x000c540001347983 */ /* 0x000f280000300800 */
[----:B------:R-:W4:Y:S04]  /*109220*/  LDL.LU R60, [R1+0xc58] ;  /* 0x000c5800013c7983 */ /* 0x000f280000300800 */
[----:B------:R-:W4:Y:S01]  /*109230*/  LDL.LU R10, [R1+0xc5c] ;  /* 0x000c5c00010a7983 */ /* 0x000f220000300800 */
[----:B--2---:R-:W-:-:S05]  /*109240*/  F2FP.SATFINITE.E5M2.F32.PACK_AB_MERGE_C R4, R33, R32, RZ ;  /* 0x000000202104723e */ /* 0x004fca00048060ff */
[----:B------:R0:W-:Y:S04]  /*109250*/  STL [R1+0x298c], R4 ;  /* 0x00298c0401007387 */ /* 0x0001e80000100800 */
[----:B------:R-:W2:Y:S04]  /*109260*/  LDL.LU R11, [R1+0xc40] ;  /* 0x000c4000010b7983 */ /* 0x000ea80000300800 */
[----:B------:R-:W2:Y:S04]  /*109270*/  LDL.LU R50, [R1+0xc44] ;  /* 0x000c440001327983 */ /* 0x000ea80000300800 */
[----:B------:R-:W2:Y:S04]  /*109280*/  LDL.LU R5, [R1+0xc48] ;  /* 0x000c480001057983 */ /* 0x000ea80000300800 */
[----:B------:R-:W2:Y:S04]  /*109290*/  LDL.LU R6, [R1+0xc4c] ;  /* 0x000c4c0001067983 */ /* 0x000ea80000300800 */
[----:B------:R-:W2:Y:S04]  /*1092a0*/  LDL.LU R54, [R1+0xc30] ;  /* 0x000c300001367983 */ /* 0x000ea80000300800 */
[----:B------:R-:W2:Y:S01]  /*1092b0*/  LDL.LU R56, [R1+0xc34] ;  /* 0x000c340001387983 */ /* 0x000ea20000300800 */
[----:B0-----:R-:W-:-:S02]  /*1092c0*/  SHF.R.S32.HI R4, RZ, 0x1f, R17 ;  /* 0x0000001fff047819 */ /* 0x001fc40000011411 */
[----:B------:R-:W-:-:S05]  /*1092d0*/  IADD3 R32, P6, R17, R57, RZ ;  /* 0x0000003911207210 */ /* 0x000fca0007fde0ff */
[----:B------:R-:W-:-:S05]  /*1092e0*/  IMAD.X R33, R4, 0x1, R61, P6 ;  /* 0x0000000104217824 */ /* 0x000fca00030e063d */
[----:B------:R0:W-:Y:S04]  /*1092f0*/  STL.64 [R1+0x1390], R32 ;  /* 0x0013902001007387 */ /* 0x0001e80000100a00 */
[----:B0-----:R-:W2:Y:S01]  /*109300*/  LDL.LU.64 R32, [R1+0x5e78] ;  /* 0x005e780001207983 */ /* 0x001ea20000300a00 */
[----:B---3--:R-:W-:Y:S02]  /*109310*/  F2FP.SATFINITE.E5M2.F32.PACK_AB_MERGE_C R16, R55, R58, RZ ;  /* 0x0000003a3710723e */ /* 0x008fe400048060ff */
[----:B------:R-:W-:-:S03]  /*109320*/  IADD3 R58, P6, R17, R46, RZ ;  /* 0x0000002e113a7210 */ /* 0x000fc60007fde0ff */
[----:B------:R0:W-:Y:S01]  /*109330*/  STL [R1+0x2990], R16 ;  /* 0x0029901001007387 */ /* 0x0001e20000100800 */
[----:B----4-:R-:W-:Y:S01]  /*109340*/  F2FP.SATFINITE.E5M2.F32.PACK_AB_MERGE_C R15, R15, R59, RZ ;  /* 0x0000003b0f0f723e */ /* 0x010fe200048060ff */
[----:B------:R-:W-:Y:S01]  /*109350*/  IMAD.X R59, R4, 0x1, R34, P6 ;  /* 0x00000001043b7824 */ /* 0x000fe200030e0622 */
[----:B0-----:R-:W-:Y:S02]  /*109360*/  F2FP.SATFINITE.E5M2.F32.PACK_AB_MERGE_C R16, R53, R14, RZ ;  /* 0x0000000e3510723e */ /* 0x001fe400048060ff */
[----:B------:R-:W-:Y:S01]  /*109370*/  IADD3 R14, P6, R17, R45, RZ ;  /* 0x0000002d110e7210 */ /* 0x000fe20007fde0ff */
[----:B------:R0:W-:Y:S01]  /*109380*/  STL [R1+0x2964], R15 ;  /* 0x0029640f01007387 */ /* 0x0001e20000100800 */
[----:B------:R-:W-:-:S03]  /*109390*/  F2FP.SATFINITE.E5M2.F32.PACK_AB_MERGE_C R2, R8, R2, RZ ;  /* 0x000000020802723e */ /* 0x000fc600048060ff */
[----:B------:R-:W-:Y:S01]  /*1093a0*/  STL.64 [R1+0x1388], R58 ;  /* 0x0013883a01007387 */ /* 0x000fe20000100a00 */
[C---:B0-----:R-:W-:Y:S01]  /*1093b0*/  IMAD.X R15, R4.reuse, 0x1, R35, P6 ;  /* 0x00000001040f7824 */ /* 0x041fe200030e0623 */
[----:B------:R-:W-:Y:S02]  /*1093c0*/  F2FP.SATFINITE.E5M2.F32.PACK_AB_MERGE_C R8, R13, R12, RZ ;  /* 0x0000000c0d08723e */ /* 0x000fe400048060ff */
[----:B------:R-:W-:Y:S01]  /*1093d0*/  IADD3 R12, P6, R17, R43, RZ ;  /* 0x0000002b110c7210 */ /* 0x000fe20007fde0ff */
[----:B------:R-:W-:Y:S04]  /*1093e0*/  STL [R1+0x29dc], R16 ;  /* 0x0029dc1001007387 */ /* 0x000fe80000100800 */
[----:B------:R0:W-:Y:S01]  /*1093f0*/  STL [R1+0x2930], R2 ;  /* 0x0029300201007387 */ /* 0x0001e20000100800 */
[----:B------:R-:W-:-:S03]  /*109400*/  IMAD.X R13, R4, 0x1, R36, P6 ;  /* 0x00000001040d7824 */ /* 0x000fc600030e0624 */
[----:B------:R-:W-:Y:S01]  /*109410*/  STL.64 [R1+0x1380], R14 ;  /* 0x0013800e01007387 */ /* 0x000fe20000100a00 */
[----:B0-----:R-:W-:-:S03]  /*109420*/  F2FP.SATFINITE.E5M2.F32.PACK_AB_MERGE_C R2, R48, R7, RZ ;  /* 0x000000073002723e */ /* 0x001fc600048060ff */
[----:B------:R-:W-:Y:S04]  /*109430*/  STL [R1+0x29e4], R8 ;  /* 0x0029e40801007387 */ /* 0x000fe80000100800 */
[----:B------:R-:W-:Y:S04]  /*109440*/  STL [R1+0x28fc], R2 ;  /* 0x0028fc0201007387 */ /* 0x000fe80000100800 */
[----:B------:R0:W-:Y:S04]  /*109450*/  STL.64 [R1+0x1370], R12 ;  /* 0x0013700c01007387 */ /* 0x0001e80000100a00 */
[----:B0-----:R-:W3:Y:S04]  /*109460*/  LDL.LU R12, [R1+0xc38] ;  /* 0x000c3800010c7983 */ /* 0x001ee80000300800 */
[----:B------:R-:W3:Y:S04]  /*109470*/  LDL.LU R13, [R1+0xc3c] ;  /* 0x000c3c00010d7983 */ /* 0x000ee80000300800 */
[----:B------:R-:W4:Y:S04]  /*109480*/  LDL.LU R7, [R1+0xc20] ;  /* 0x000c200001077983 */ /* 0x000f280000300800 */
[----:B------:R-:W4:Y:S01]  /*109490*/  LDL.LU R48, [R1+0xc24] ;  /* 0x000c240001307983 */ /* 0x000f220000300800 */
[----:B------:R-:W-:-:S02]  /*1094a0*/  F2FP.SATFINITE.E5M2.F32.PACK_AB_MERGE_C R8, R51, R9, RZ ;  /* 0x000000093308723e */ /* 0x000fc400048060ff */
[----:B------:R-:W-:Y:S02]  /*1094b0*/  F2FP.SATFINITE.E5M2.F32.PACK_AB_MERGE_C R2, R52, R3, RZ ;  /* 0x000000033402723e */ /* 0x000fe400048060ff */
[----:B------:R-:W4:Y:S04]  /*1094c0*/  LDL.LU R3, [R1+0xc28] ;  /* 0x000c280001037983 */ /* 0x000f280000300800 */
[----:B------:R0:W-:Y:S04]  /*1094d0*/  STL [R1+0x2908], R8 ;  /* 0x0029080801007387 */ /* 0x0001e80000100800 */
[----:B------:R-:W4:Y:S01]  /*1094e0*/  LDL.LU R52, [R1+0xc2c] ;  /* 0x000c2c0001347983 */ /* 0x000f220000300800 */
[----:B0-----:R-:W-:-:S03]  /*1094f0*/  IADD3 R8, P6, R17, R44, RZ ;  /* 0x0000002c11087210 */ /* 0x001fc60007fde0ff */
[----:B------:R-:W-:Y:S02]  /*109500*/  STL [R1+0x28c8], R2 ;  /* 0x0028c80201007387 */ /* 0x000fe40000100800 */
[----:B------:R-:W-:Y:S01]  /*109510*/  IMAD.X R9, R4, 0x1, R37, P6 ;  /* 0x0000000104097824 */ /* 0x000fe200030e0625 */
[----:B------:R-:W-:-:S04]  /*109520*/  F2FP.SATFINITE.E5M2.F32.PACK_AB_MERGE_C R10, R10, R60, RZ ;  /* 0x0000003c0a0a723e */ /* 0x000fc800048060ff */
[----:B------:R0:W-:Y:S04]  /*109530*/  STL.64 [R1+0x1378], R8 ;  /* 0x0013780801007387 */ /* 0x0001e80000100a00 */
[----:B------:R-:W-:Y:S01]  /*109540*/  STL [R1+0x28d0], R10 ;  /* 0x0028d00a01007387 */ /* 0x000fe20000100800 */
[----:B0-----:R-:W-:-:S05]  /*109550*/  IADD3 R8, P6, R17, R42, RZ ;  /* 0x0000002a11087210 */ /* 0x001fca0007fde0ff */
[----:B------:R-:W-:Y:S01]  /*109560*/  IMAD.X R9, R4, 0x1, R38, P6 ;  /* 0x0000000104097824 */ /* 0x000fe200030e0626 */
[----:B--2---:R-:W-:-:S05]  /*109570*/  F2FP.SATFINITE.E5M2.F32.PACK_AB_MERGE_C R2, R50, R11, RZ ;  /* 0x0000000b3202723e */ /* 0x004fca00048060ff */
[----:B------:R0:W-:Y:S01]  /*109580*/  STL [R1+0x2890], R2 ;  /* 0x0028900201007387 */ /* 0x0001e20000100800 */
[----:B------:R-:W-:-:S03]  /*109590*/  F2FP.SATFINITE.E5M2.F32.PACK_AB_MERGE_C R5, R6, R5, RZ ;  /* 0x000000050605723e */ /* 0x000fc600048060ff */
[----:B------:R1:W-:Y:S01]  /*1095a0*/  STL.64 [R1+0x1368], R8 ;  /* 0x0013680801007387 */ /* 0x0003e20000100a00 */
[----:B0-----:R-:W-:Y:S02]  /*1095b0*/  F2FP.SATFINITE.E5M2.F32.PACK_AB_MERGE_C R2, R56, R54, RZ ;  /* 0x000000363802723e */ /* 0x001fe400048060ff */
[C---:B-1----:R-:W-:Y:S01]  /*1095c0*/  IADD3 R8, P6, R17.reuse, R41, RZ ;  /* 0x0000002911087210 */ /* 0x042fe20007fde0ff */
[----:B------:R-:W-:Y:S04]  /*1095d0*/  STL [R1+0x2898], R5 ;  /* 0x0028980501007387 */ /* 0x000fe80000100800 */
[----:B------:R-:W-:Y:S01]  /*1095e0*/  IMAD.X R9, R4, 0x1, R39, P6 ;  /* 0x0000000104097824 */ /* 0x000fe200030e0627 */
[----:B------:R0:W-:Y:S04]  /*1095f0*/  STL [R1+0x2878], R2 ;  /* 0x0028780201007387 */ /* 0x0001e80000100800 */
[----:B------:R-:W2:Y:S04]  /*109600*/  LDL.LU R58, [R1+0xab0] ;  /* 0x000ab000013a7983 */ /* 0x000ea80000300800 */
[----:B------:R-:W2:Y:S04]  /*109610*/  LDL.LU R55, [R1+0xab4] ;  /* 0x000ab40001377983 */ /* 0x000ea80000300800 */
[----:B------:R-:W2:Y:S04]  /*109620*/  LDL.LU R59, [R1+0xab8] ;  /* 0x000ab800013b7983 */ /* 0x000ea80000300800 */
[----:B------:R1:W-:Y:S04]  /*109630*/  STL.64 [R1+0x1350], R8 ;  /* 0x0013500801007387 */ /* 0x0003e80000100a00 */
[----:B------:R-:W2:Y:S04]  /*109640*/  LDL.LU R15, [R1+0xabc] ;  /* 0x000abc00010f7983 */ /* 0x000ea80000300800 */
[----:B------:R-:W2:Y:S04]  /*109650*/  LDL.LU R14, [R1+0xa90] ;  /* 0x000a9000010e7983 */ /* 0x000ea80000300800 */
[----:B------:R-:W2:Y:S04]  /*109660*/  LDL.LU R53, [R1+0xa94] ;  /* 0x000a940001357983 */ /* 0x000ea80000300800 */
[----:B0-----:R-:W2:Y:S04]  /*109670*/  LDL.LU R2, [R1+0xa98] ;  /* 0x000a980001027983 */ /* 0x001ea80000300800 */
[----:B-1----:R-:W2:Y:S04]  /*109680*/  LDL.LU R8, [R1+0xa9c] ;  /* 0x000a9c0001087983 */ /* 0x002ea80000300800 */
[----:B------:R-:W2:Y:S04]  /*109690*/  LDL.LU R5, [R1+0x9b0] ;  /* 0x0009b00001057983 */ /* 0x000ea80000300800 */
[----:B------:R-:W2:Y:S04]  /*1096a0*/  LDL.LU R6, [R1+0x9b4] ;  /* 0x0009b40001067983 */ /* 0x000ea80000300800 */
[----:B------:R-:W2:Y:S04]  /*1096b0*/  LDL.LU R54, [R1+0x9b8] ;  /* 0x0009b80001367983 */ /* 0x000ea80000300800 */
[----:B------:R-:W2:Y:S01]  /*1096c0*/  LDL.LU R56, [R1+0x9bc] ;  /* 0x0009bc0001387983 */ /* 0x000ea20000300800 */
[----:B------:R-:W-:-:S05]  /*1096d0*/  IADD3 R10, P6, R17, R47, RZ ;  /* 0x0000002f110a7210 */ /* 0x000fca0007fde0ff */
[----:B------:R-:W-:-:S05]  /*1096e0*/  IMAD.X R11, R4, 0x1, R40, P6 ;  /* 0x00000001040b7824 */ /* 0x000fca00030e0628 */
[----:B------:R3:W-:Y:S04]  /*1096f0*/  STL.64 [R1+0x1360], R10 ;  /* 0x0013600a01007387 */ /* 0x0007e80000100a00 */
[----:B------:R-:W2:Y:S01]  /*109700*/  LDL.LU R9, [R1+0x990] ;  /* 0x0009900001097983 */ /* 0x000ea20000300800 */
[----:B---3--:R-:W-:-:S05]  /*109710*/  F2FP.SATFINITE.E5M2.F32.PACK_AB_MERGE_C R10, R13, R12, RZ ;  /* 0x0000000c0d0a723e */ /* 0x008fca00048060ff */
[----:B------:R0:W-:Y:S01]  /*109720*/  STL [R1+0x2874], R10 ;  /* 0x0028740a01007387 */ /* 0x0001e20000100800 */
[----:B----4-:R-:W-:-:S03]  /*109730*/  F2FP.SATFINITE.E5M2.F32.PACK_AB_MERGE_C R4, R48, R7, RZ ;  /* 0x000000073004723e */ /* 0x010fc600048060ff */
[----:B------:R-:W3:Y:S04]  /*109740*/  LDL.LU R51, [R1+0x994] ;  /* 0x0009940001337983 */ /* 0x000ee80000300800 */
[----:B------:R-:W-:Y:S04]  /*109750*/  STL [R1+0x286c], R4 ;  /* 0x00286c0401007387 */ /* 0x000fe80000100800 */
[----:B------:R-:W4:Y:S04]  /*109760*/  LDL.LU R7, [R1+0x998] ;  /* 0x0009980001077983 */ /* 0x000f280000300800 */
[----:B------:R-:W4:Y:S04]  /*109770*/  LDL.LU R48, [R1+0x99c] ;  /* 0x00099c0001307983 */ /* 0x000f280000300800 */
[----:B------:R-:W4:Y:S04]  /*109780*/  LDL.LU R60, [R1+0x8b0] ;  /* 0x0008b000013c7983 */ /* 0x000f280000300800 */
[----:B0-----:R-:W4:Y:S01]  /*109790*/  LDL.LU R10, [R1+0x8b4] ;  /* 0x0008b400010a7983 */ /* 0x001f220000300800 */
[----:B------:R-:W-:-:S05]  /*1097a0*/  F2FP.SATFINITE.E5M2.F32.PACK_AB_MERGE_C R3, R52, R3, RZ ;  /* 0x000000033403723e */ /* 0x000fca00048060ff */
[----:B------:R0:W-:Y:S04]  /*1097b0*/  STL [R1+0x2868], R3 ;  /* 0x0028680301007387 */ /* 0x0001e80000100800 */
[----:B------:R-:W4:Y:S04]  /*1097c0*/  LDL.LU R11, [R1+0x8b8] ;  /* 0x0008b800010b7983 */ /* 0x000f280000300800 */
[----:B------:R-:W4:Y:S04]  /*1097d0*/  LDL.LU R50, [R1+0x8bc] ;  /* 0x0008bc0001327983 */ /* 0x000f280000300800 */
[----:B------:R-:W4:Y:S04]  /*1097e0*/  LDL.LU R12, [R1+0x890] ;  /* 0x00089000010c7983 */ /* 0x000f280000300800 */
[----:B------:R-:W4:Y:S04]  /*1097f0*/  LDL.LU R13, [R1+0x894] ;  /* 0x00089400010d7983 */ /* 0x000f280000300800 */
[----:B0-----:R-:W4:Y:S04]  /*109800*/  LDL.LU R3, [R1+0x898] ;  /* 0x0008980001037983 */ /* 0x001f280000300800 */
[----:B------:R-:W4:Y:S01]  /*109810*/  LDL.LU R52, [R1+0x89c] ;  /* 0x00089c0001347983 */ /* 0x000f220000300800 */
[----:B------:R-:W-:-:S02]  /*109820*/  SHF.R.S32.HI R4, RZ, 0x1f, R18 ;  /* 0x0000001fff047819 */ /* 0x000fc40000011412 */
[----:B------:R-:W-:-:S05]  /*109830*/  IADD3 R16, P6, R18, R57, RZ ;  /* 0x0000003912107210 */ /* 0x000fca0007fde0ff */
[----:B------:R-:W-:-:S05]  /*109840*/  IMAD.X R17, R4, 0x1, R61, P6 ;  /* 0x0000000104117824 */ /* 0x000fca00030e063d */
[----:B------:R0:W-:Y:S02]  /*109850*/  STL.64 [R1+0x1358], R16 ;  /* 0x0013581001007387 */ /* 0x0001e40000100a00 */
[----:B0-----:R-:W-:-:S05]  /*109860*/  IADD3 R16, P6, R18, R46, RZ ;  /* 0x0000002e12107210 */ /* 0x001fca0007fde0ff */
[----:B------:R-:W-:Y:S01]  /*109870*/  IMAD.X R17, R4, 0x1, R34, P6 ;  /* 0x0000000104117824 */ /* 0x000fe200030e0622 */
[----:B--2---:R-:W-:-:S05]  /*109880*/  F2FP.SATFINITE.E5M2.F32.PACK_AB_MERGE_C R49, R55, R58, RZ ;  /* 0x0000003a3731723e */ /* 0x004fca00048060ff */
[----:B------:R-:W-:Y:S01]  /*109890*/  STL [R1+0x2864], R49 ;  /* 0x0028643101007387 */ /* 0x000fe20000100800 */
[----:B------:R-:W-:-:S05]  /*1098a0*/  F2FP.SATFINITE.E5M2.F32.PACK_AB_MERGE_C R15, R15, R59, RZ ;  /* 0x0000003b0f0f723e */ /* 0x000fca00048060ff */
[----:B------:R-:W-:Y:S04]  /*1098b0*/  STL [R1+0x2860], R15 ;  /* 0x0028600f01007387 */ /* 0x000fe80000100800 */
[----:B------:R0:W-:Y:S01]  /*1098c0*/  STL.64 [R1+0x1348], R16 ;  /* 0x0013481001007387 */ /* 0x0001e20000100a00 */
[----:B------:R-:W-:Y:S02]  /*1098d0*/  F2FP.SATFINITE.E5M2.F32.PACK_AB_MERGE_C R2, R8, R2, RZ ;  /* 0x000000020802723e */ /* 0x000fe400048060ff */
[----:B0-----:R-:W-:Y:S02]  /*1098e0*/  F2FP.SATFINITE.E5M2.F32.PACK_AB_MERGE_C R16, R53, R14, RZ ;  /* 0x0000000e3510723e */ /* 0x001fe400048060ff */
[----:B------:R-:W-:-:S05]  /*1098f0*/  IADD3 R14, P6, R18, R45, RZ ;  /* 0x0000002d120e7210 */ /* 0x000fca0007fde0ff */
[----:B------:R-:W-:Y:S01]  /*109900*/  IMAD.X R15, R4, 0x1, R35, P6 ;  /* 0x00000001040f7824 */ /* 0x000fe200030e0623 */
[----:B------:R-:W-:Y:S01]  /*109910*/  STL [R1+0x2858], R16 ;  /* 0x0028581001007387 */ /* 0x000fe20000100800 */
[----:B------:R-:W-:-:S03]  /*109920*/  F2FP.SATFINITE.E5M2.F32.PACK_AB_MERGE_C R5, R6, R5, RZ ;  /* 0x000000050605723e */ /* 0x000fc600048060ff */
[----:B------:R0:W-:Y:S04]  /*109930*/  STL [R1+0x285c], R2 ;  /* 0x00285c0201007387 */ /* 0x0001e80000100800 */
[----:B------:R1:W-:Y:S01]  /*109940*/  STL.64 [R1+0x1338], R14 ;  /* 0x0013380e01007387 */ /* 0x0003e20000100a00 */
[----:B0-----:R-:W-:Y:S02]  /*109950*/  F2FP.SATFINITE.E5M2.F32.PACK_AB_MERGE_C R2, R56, R54, RZ ;  /* 0x000000363802723e */ /* 0x001fe400048060ff */
[----:B-1----:R-:W-:Y:S01]  /*109960*/  IADD3 R14, P6, R18, R43, RZ ;  /* 0x0000002b120e7210 */ /* 0x002fe20007fde0ff */
[----:B------:R0:W-:Y:S04]  /*109970*/  STL [R1+0x2850], R5 ;  /* 0x0028500501007387 */ /* 0x0001e80000100800 */
[----:B------:R-:W-:Y:S01]  /*109980*/  IMAD.X R15, R4, 0x1, R36, P6 ;  /* 0x00000001040f7824 */ /* 0x000fe200030e0624 */
[----:B------:R4:W-:Y:S04]  /*109990*/  STL [R1+0x2854], R2 ;  /* 0x0028540201007387 */ /* 0x0009e80000100800 */
[----:B0-----:R-:W2:Y:S04]  /*1099a0*/  LDL.LU R5, [R1+0x7a0] ;  /* 0x0007a00001057983 */ /* 0x001ea80000300800 */
[----:B------:R-:W2:Y:S04]  /*1099b0*/  LDL.LU R6, [R1+0x7a4] ;  /* 0x0007a40001067983 */ /* 0x000ea80000300800 */
[----:B------:R-:W-:Y:S04]  /*1099c0*/  STL.64 [R1+0x1328], R14 ;  /* 0x0013280e01007387 */ /* 0x000fe80000100a00 */
[----:B------:R-:W2:Y:S04]  /*1099d0*/  LDL.LU R54, [R1+0x7a8] ;  /* 0x0007a80001367983 */ /* 0x000ea80000300800 */
[----:B------:R-:W2:Y:S01]  /*1099e0*/  LDL.LU R56, [R1+0x7ac] ;  /* 0x0007ac0001387983 */ /* 0x000ea20000300800 */
[----:B---3--:R-:W-:-:S02]  /*1099f0*/  F2FP.SATFINITE.E5M2.F32.PACK_AB_MERGE_C R8, R51, R9, RZ ;  /* 0x000000093308723e */ /* 0x008fc400048060ff */
[----:B----4-:R-:W-:Y:S02]  /*109a00*/  F2FP.SATFINITE.E5M2.F32.PACK_AB_MERGE_C R2, R48, R7, RZ ;  /* 0x000000073002723e */ /* 0x010fe400048060ff */
[----:B------:R-:W3:Y:S04]  /*109a10*/  LDL.LU R7, [R1+0x790] ;  /* 0x0007900001077983 */ /* 0x000ee80000300800 */
[----:B------:R0:W-:Y:S04]  /*109a20*/  STL [R1+0x1f90], R8 ;  /* 0x001f900801007387 */ /* 0x0001e80000100800 */
[----:B------:R-:W3:Y:S01]  /*109a30*/  LDL.LU R48, [R1+0x794] ;  /* 0x0007940001307983 */ /* 0x000ee20000300800 */
[----:B0-----:R-:W-:-:S03]  /*109a40*/  IADD3 R8, P6, R18, R44, RZ ;  /* 0x0000002c12087210 */ /* 0x001fc60007fde0ff */
[----:B------:R-:W-:Y:S02]  /*109a50*/  STL [R1+0x1fb4], R2 ;  /* 0x001fb40201007387 */ /* 0x000fe40000100800 */
[----:B------:R-:W-:Y:S01]  /*109a60*/  IMAD.X R9, R4, 0x1, R37, P6 ;  /* 0x0000000104097824 */ /* 0x000fe200030e0625 */
[----:B------:R-:W-:-:S04]  /*109a70*/  F2FP.SATFINITE.E5M2.F32.PACK_AB_MERGE_C R10, R10, R60, RZ ;  /* 0x0000003c0a0a723e */ /* 0x000fc800048060ff */
[----:B------:R0:W-:Y:S04]  /*109a80*/  STL.64 [R1+0x1340], R8 ;  /* 0x0013400801007387 */ /* 0x0001e80000100a00 */
[----:B------:R-:W-:Y:S01]  /*109a90*/  STL [R1+0xab8], R10 ;  /* 0x000ab80a01007387 */ /* 0x000fe20000100800 */
[----:B0-----:R-:W-:Y:S02]  /*109aa0*/  IADD3 R8, P6, R18, R42, RZ ;  /* 0x0000002a12087210 */ /* 0x001fe40007fde0ff */
[----:B------:R-:W-:-:S03]  /*109ab0*/  F2FP.SATFINITE.E5M2.F32.PACK_AB_MERGE_C R2, R50, R11, RZ ;  /* 0x0000000b3202723e */ /* 0x000fc600048060ff */
[----:B------:R-:W-:Y:S02]  /*109ac0*/  IMAD.X R9, R4, 0x1, R38, P6 ;  /* 0x0000000104097824 */ /* 0x000fe400030e0626 */
[----:B------:R0:W-:Y:S04]  /*109ad0*/  STL [R1+0xabc], R2 ;  /* 0x000abc0201007387 */ /* 0x0001e80000100800 */
[----:B------:R1:W-:Y:S01]  /*109ae0*/  STL.64 [R1+0x1330], R8 ;  /* 0x0013300801007387 */ /* 0x0003e20000100a00 */
[----:B0-----:R-:W-:Y:S02]  /*109af0*/  IADD3 R2, P6, R18, R41, RZ ;  /* 0x0000002912027210 */ /* 0x001fe40007fde0ff */
[----:B-1----:R-:W-:Y:S02]  /*109b00*/  F2FP.SATFINITE.E5M2.F32.PACK_AB_MERGE_C R9, R13, R12, RZ ;  /* 0x0000000c0d09723e */ /* 0x002fe400048060ff */
[----:B------:R-:W-:Y:S01]  /*109b10*/  F2FP.SATFINITE.E5M2.F32.PACK_AB_MERGE_C R8, R52, R3, RZ ;  /* 0x000000033408723e */ /* 0x000fe200048060ff */
[----:B------:R-:W-:-:S02]  /*109b20*/  IMAD.X R3, R4, 0x1, R39, P6 ;  /* 0x0000000104037824 */ /* 0x000fc400030e0627 */
[----:B------:R-:W-:Y:S04]  /*109b30*/  STL [R1+0x9b8], R9 ;  /* 0x0009b80901007387 */ /* 0x000fe80000100800 */
[----:B------:R-:W-:Y:S04]  /*109b40*/  STL [R1+0x9b4], R8 ;  /* 0x0009b40801007387 */ /* 0x000fe80000100800 */
[----:B------:R-:W4:Y:S04]  /*109b50*/  LDL.LU R58, [R1+0x798] ;  /* 0x00079800013a7983 */ /* 0x000f280000300800 */
[----:B------:R-:W4:Y:S04]  /*109b60*/  LDL.LU R55, [R1+0x79c] ;  /* 0x00079c0001377983 */ /* 0x000f280000300800 */
        /* <DEDUP_REMOVED lines=13> */
[----:B------:R0:W-:Y:S04]  /*109c40*/  STL.64 [R1+0x1318], R10 ;  /* 0x0013180a01007387 */ /* 0x0001e80000100a00 */
[----:B------:R-:W4:Y:S01]  /*109c50*/  LDL.LU R9, [R1+0xc18] ;  /* 0x000c180001097983 */ /* 0x000f220000300800 */
[----:B--2---:R-:W-:-:S05]  /*109c60*/  F2FP.SATFINITE.E5M2.F32.PACK_AB_MERGE_C R5, R6, R5, RZ ;  /* 0x000000050605723e */ /* 0x004fca00048060ff */
[----:B------:R-:W-:Y:S04]  /*109c70*/  STL [R1+0x29f8], R5 ;  /* 0x0029f80501007387 */ /* 0x000fe80000100800 */
[----:B------:R-:W2:Y:S01]  /*109c80*/  LDL.LU R51, [R1+0xc1c] ;  /* 0x000c1c0001337983 */ /* 0x000ea20000300800 */
[----:B------:R-:W-:-:S05]  /*109c90*/  F2FP.SATFINITE.E5M2.F32.PACK_AB_MERGE_C R4, R56, R54, RZ ;  /* 0x000000363804723e */ /* 0x000fca00048060ff */
[----:B------:R3:W-:Y:S04]  /*109ca0*/  STL [R1+0x29f4], R4 ;  /* 0x0029f40401007387 */ /* 0x0007e80000100800 */
[----:B------:R-:W2:Y:S04]  /*109cb0*/  LDL.LU R54, [R1+0x780] ;  /* 0x0007800001367983 */ /* 0x000ea80000300800 */
[----:B------:R-:W2:Y:S04]  /*109cc0*/  LDL.LU R56, [R1+0x784] ;  /* 0x0007840001387983 */ /* 0x000ea80000300800 */
[----:B------:R-:W2:Y:S04]  /*109cd0*/  LDL.LU R60, [R1+0x788] ;  /* 0x00078800013c7983 */ /* 0x000ea80000300800 */
[----:B0-----:R-:W2:Y:S01]  /*109ce0*/  LDL.LU R10, [R1+0x78c] ;  /* 0x00078c00010a7983 */ /* 0x001ea20000300800 */
[----:B------:R-:W-:-:S02]  /*109cf0*/  IADD3 R16, P6, R19, R57, RZ ;  /* 0x0000003913107210 */ /* 0x000fc40007fde0ff */
[----:B---3--:R-:W-:-:S05]  /*109d00*/  F2FP.SATFINITE.E5M2.F32.PACK_AB_MERGE_C R4, R48, R7, RZ ;  /* 0x000000073004723e */ /* 0x008fca00048060ff */
[----:B------:R0:W-:Y:S04]  /*109d10*/  STL [R1+0x2a18], R4 ;  /* 0x002a180401007387 */ /* 0x0001e80000100800 */
[----:B------:R-:W3:Y:S04]  /*109d20*/  LDL.LU R11, [R1+0x7c0] ;  /* 0x0007c000010b7983 */ /* 0x000ee80000300800 */
[----:B------:R-:W3:Y:S04]  /*109d30*/  LDL.LU R50, [R1+0x7c4] ;  /* 0x0007c40001327983 */ /* 0x000ee80000300800 */
[----:B------:R-:W3:Y:S04]  /*109d40*/  LDL.LU R5, [R1+0x7c8] ;  /* 0x0007c80001057983 */ /* 0x000ee80000300800 */
[----:B------:R-:W3:Y:S04]  /*109d50*/  LDL.LU R6, [R1+0x7cc] ;  /* 0x0007cc0001067983 */ /* 0x000ee80000300800 */
[----:B------:R-:W3:Y:S04]  /*109d60*/  LDL.LU R7, [R1+0x7d0] ;  /* 0x0007d00001077983 */ /* 0x000ee80000300800 */
[----:B------:R-:W3:Y:S01]  /*109d70*/  LDL.LU R48, [R1+0x7d4] ;  /* 0x0007d40001307983 */ /* 0x000ee20000300800 */
[----:B0-----:R-:W-:-:S05]  /*109d80*/  SHF.R.S32.HI R4, RZ, 0x1f, R19 ;  /* 0x0000001fff047819 */ /* 0x001fca0000011413 */
[----:B------:R-:W-:-:S05]  /*109d90*/  IMAD.X R17, R4, 0x1, R61, P6 ;  /* 0x0000000104117824 */ /* 0x000fca00030e063d */
[----:B------:R0:W-:Y:S02]  /*109da0*/  STL.64 [R1+0x1310], R16 ;  /* 0x0013101001007387 */ /* 0x0001e40000100a00 */
[----:B0-----:R-:W-:-:S05]  /*109db0*/  IADD3 R16, P6, R19, R46, RZ ;  /* 0x0000002e13107210 */ /* 0x001fca0007fde0ff */
[----:B------:R-:W-:Y:S01]  /*109dc0*/  IMAD.X R17, R4, 0x1, R34, P6 ;  /* 0x0000000104117824 */ /* 0x000fe200030e0622 */
[----:B----4-:R-:W-:-:S05]  /*109dd0*/  F2FP.SATFINITE.E5M2.F32.PACK_AB_MERGE_C R18, R55, R58, RZ ;  /* 0x0000003a3712723e */ /* 0x010fca00048060ff */
[----:B------:R-:W-:Y:S01]  /*109de0*/  STL [R1+0x2a14], R18 ;  /* 0x002a141201007387 */ /* 0x000fe20000100800 */
[----:B------:R-:W-:-:S05]  /*109df0*/  F2FP.SATFINITE.E5M2.F32.PACK_AB_MERGE_C R15, R15, R59, RZ ;  /* 0x0000003b0f0f723e */ /* 0x000fca00048060ff */
[----:B------:R-:W-:Y:S04]  /*109e00*/  STL [R1+0x2a38], R15 ;  /* 0x002a380f01007387 */ /* 0x000fe80000100800 */
[----:B------:R0:W-:Y:S01]  /*109e10*/  STL.64 [R1+0x1300], R16 ;  /* 0x0013001001007387 */ /* 0x0001e20000100a00 */
[----:B------:R-:W-:Y:S02]  /*109e20*/  F2FP.SATFINITE.E5M2.F32.PACK_AB_MERGE_C R2, R8, R2, RZ ;  /* 0x000000020802723e */ /* 0x000fe400048060ff */
[----:B0-----:R-:W-:Y:S02]  /*109e30*/  F2FP.SATFINITE.E5M2.F32.PACK_AB_MERGE_C R16, R53, R14, RZ ;  /* 0x0000000e3510723e */ /* 0x001fe400048060ff */
[----:B------:R-:W-:-:S03]  /*109e40*/  IADD3 R14, P6, R19, R45, RZ ;  /* 0x0000002d130e7210 */ /* 0x000fc60007fde0ff */
[----:B------:R-:W-:Y:S02]  /*109e50*/  STL [R1+0x2a34], R16 ;  /* 0x002a341001007387 */ /* 0x000fe40000100800 */
[----:B------:R-:W-:Y:S02]  /*109e60*/  IMAD.X R15, R4, 0x1, R35, P6 ;  /* 0x00000001040f7824 */ /* 0x000fe400030e0623 */
[----:B------:R0:W-:Y:S01]  /*109e70*/  STL [R1+0x2a54], R2 ;  /* 0x002a540201007387 */ /* 0x0001e20000100800 */
[----:B------:R-:W-:Y:S02]  /*109e80*/  F2FP.SATFINITE.E5M2.F32.PACK_AB_MERGE_C R12, R13, R12, RZ ;  /* 0x0000000c0d0c723e */ /* 0x000fe400048060ff */
[----:B------:R-:W-:Y:S01]  /*109e90*/  F2FP.SATFINITE.E5M2.F32.PACK_AB_MERGE_C R8, R52, R3, RZ ;  /* 0x000000033408723e */ /* 0x000fe200048060ff */
[----:B------:R-:W-:Y:S01]  /*109ea0*/  STL.64 [R1+0x1228], R14 ;  /* 0x0012280e01007387 */ /* 0x000fe20000100a00 */
[----:B0-----:R-:W-:-:S03]  /*109eb0*/  IADD3 R2, P6, R19, R43, RZ ;  /* 0x0000002b13027210 */ /* 0x001fc60007fde0ff */
[----:B------:R0:W-:Y:S02]  /*109ec0*/  STL [R1+0x2a50], R12 ;  /* 0x002a500c01007387 */ /* 0x0001e40000100800 */
[----:B------:R-:W-:Y:S02]  /*109ed0*/  IMAD.X R3, R4, 0x1, R36, P6 ;  /* 0x0000000104037824 */ /* 0x000fe400030e0624 */
[----:B------:R-:W-:Y:S04]  /*109ee0*/  STL [R1+0x2a64], R8 ;  /* 0x002a640801007387 */ /* 0x000fe80000100800 */
[----:B0-----:R-:W4:Y:S04]  /*109ef0*/  LDL.LU R12, [R1+0x7d8] ;  /* 0x0007d800010c7983 */ /* 0x001f280000300800 */
[----:B------:R-:W4:Y:S04]  /*109f00*/  LDL.LU R13, [R1+0x7dc] ;  /* 0x0007dc00010d7983 */ /* 0x000f280000300800 */
[----:B------:R0:W-:Y:S04]  /*109f10*/  STL.64 [R1+0x1218], R2 ;  /* 0x0012180201007387 */ /* 0x0001e80000100a00 */
[----:B0-----:R-:W4:Y:S04]  /*109f20*/  LDL.LU R3, [R1+0x7e0] ;  /* 0x0007e00001037983 */ /* 0x001f280000300800 */
[----:B------:R-:W4:Y:S01]  /*109f30*/  LDL.LU R52, [R1+0x7e4] ;  /* 0x0007e40001347983 */ /* 0x000f220000300800 */
[----:B--2---:R-:W-:-:S02]  /*109f40*/  F2FP.SATFINITE.E5M2.F32.PACK_AB_MERGE_C R8, R51, R9, RZ ;  /* 0x000000093308723e */ /* 0x004fc400048060ff */
[----:B------:R-:W-:Y:S02]  /*109f50*/  F2FP.SATFINITE.E5M2.F32.PACK_AB_MERGE_C R2, R56, R54, RZ ;  /* 0x000000363802723e */ /* 0x000fe400048060ff */
[----:B------:R-:W2:Y:S04]  /*109f60*/  LDL.LU R54, [R1+0x7e8] ;  /* 0x0007e80001367983 */ /* 0x000ea80000300800 */
[----:B------:R0:W-:Y:S04]  /*109f70*/  STL [R1+0x2a60], R8 ;  /* 0x002a600801007387 */ /* 0x0001e80000100800 */
[----:B------:R-:W2:Y:S01]  /*109f80*/  LDL.LU R56, [R1+0x7ec] ;  /* 0x0007ec0001387983 */ /* 0x000ea20000300800 */
[----:B0-----:R-:W-:-:S03]  /*109f90*/  IADD3 R8, P6, R19, R44, RZ ;  /* 0x0000002c13087210 */ /* 0x001fc60007fde0ff */
[----:B------:R-:W-:Y:S02]  /*109fa0*/  STL [R1+0x2a78], R2 ;  /* 0x002a780201007387 */ /* 0x000fe40000100800 */
[----:B------:R-:W-:Y:S01]  /*109fb0*/  IMAD.X R9, R4, 0x1, R37, P6 ;  /* 0x0000000104097824 */ /* 0x000fe200030e0625 */
[----:B------:R-:W-:-:S04]  /*109fc0*/  F2FP.SATFINITE.E5M2.F32.PACK_AB_MERGE_C R10, R10, R60, RZ ;  /* 0x0000003c0a0a723e */ /* 0x000fc800048060ff */
[----:B------:R0:W-:Y:S04]  /*109fd0*/  STL.64 [R1+0x1220], R8 ;  /* 0x0012200801007387 */ /* 0x0001e80000100a00 */
[----:B------:R-:W-:Y:S01]  /*109fe0*/  STL [R1+0x2a74], R10 ;  /* 0x002a740a01007387 */ /* 0x000fe20000100800 */
[----:B0-----:R-:W-:Y:S02]  /*109ff0*/  IADD3 R8, P6, R19, R42, RZ ;  /* 0x0000002a13087210 */ /* 0x001fe40007fde0ff */
[----:B---3--:R-:W-:-:S03]  /*10a000*/  F2FP.SATFINITE.E5M2.F32.PACK_AB_MERGE_C R2, R50, R11, RZ ;  /* 0x0000000b3202723e */ /* 0x008fc600048060ff */
[----:B------:R-:W-:Y:S02]  /*10a010*/  IMAD.X R9, R4, 0x1, R38, P6 ;  /* 0x0000000104097824 */ /* 0x000fe400030e0626 */
        /* <DEDUP_REMOVED lines=10> */
[----:B------:R-:W3:Y:S04]  /*10a0c0*/  LDL.LU R59, [R1+0x808] ;  /* 0x00080800013b7983 */ /* 0x000ee80000300800 */
[----:B------:R1:W-:Y:S04]  /*10a0d0*/  STL.64 [R1+0x1208], R6 ;  /* 0x0012080601007387 */ /* 0x0003e80000100a00 */
[----:B------:R-:W3:Y:S04]  /*10a0e0*/  LDL.LU R15, [R1+0x80c] ;  /* 0x00080c00010f7983 */ /* 0x000ee80000300800 */
[----:B------:R-:W3:Y:S04]  /*10a0f0*/  LDL.LU R14, [R1+0x810] ;  /* 0x00081000010e7983 */ /* 0x000ee80000300800 */
[----:B------:R-:W3:Y:S04]  /*10a100*/  LDL.LU R53, [R1+0x814] ;  /* 0x0008140001357983 */ /* 0x000ee80000300800 */
[----:B0-----:R-:W3:Y:S04]  /*10a110*/  LDL.LU R2, [R1+0x818] ;  /* 0x0008180001027983 */ /* 0x001ee80000300800 */
[----:B------:R-:W3:Y:S04]  /*10a120*/  LDL.LU R8, [R1+0x81c] ;  /* 0x00081c0001087983 */ /* 0x000ee80000300800 */
[----:B------:R-:W3:Y:S04]  /*10a130*/  LDL.LU R5, [R1+0x820] ;  /* 0x0008200001057983 */ /* 0x000ee80000300800 */
[----:B-1----:R-:W3:Y:S04]  /*10a140*/  LDL.LU R6, [R1+0x824] ;  /* 0x0008240001067983 */ /* 0x002ee80000300800 */
[----:B------:R-:W3:Y:S04]  /*10a150*/  LDL.LU R7, [R1+0x828] ;  /* 0x0008280001077983 */ /* 0x000ee80000300800 */
[----:B------:R-:W3:Y:S01]  /*10a160*/  LDL.LU R48, [R1+0x82c] ;  /* 0x00082c0001307983 */ /* 0x000ee20000300800 */
[----:B------:R-:W-:-:S05]  /*10a170*/  IADD3 R10, P6, R19, R47, RZ ;  /* 0x0000002f130a7210 */ /* 0x000fca0007fde0ff */
[----:B------:R-:W-:-:S05]  /*10a180*/  IMAD.X R11, R4, 0x1, R40, P6 ;  /* 0x00000001040b7824 */ /* 0x000fca00030e0628 */
[----:B------:R-:W-:Y:S04]  /*10a190*/  STL.64 [R1+0x1200], R10 ;  /* 0x0012000a01007387 */ /* 0x000fe80000100a00 */
[----:B------:R-:W3:Y:S01]  /*10a1a0*/  LDL.LU R9, [R1+0x830] ;  /* 0x0008300001097983 */ /* 0x000ee20000300800 */
[----:B----4-:R-:W-:-:S05]  /*10a1b0*/  F2FP.SATFINITE.E5M2.F32.PACK_AB_MERGE_C R4, R13, R12, RZ ;  /* 0x0000000c0d04723e */ /* 0x010fca00048060ff */
[----:B------:R-:W-:Y:S04]  /*10a1c0*/  STL [R1+0x287c], R4 ;  /* 0x00287c0401007387 */ /* 0x000fe80000100800 */
[----:B------:R-:W4:Y:S01]  /*10a1d0*/  LDL.LU R51, [R1+0x834] ;  /* 0x0008340001337983 */ /* 0x000f220000300800 */
[----:B------:R-:W-:-:S05]  /*10a1e0*/  F2FP.SATFINITE.E5M2.F32.PACK_AB_MERGE_C R3, R52, R3, RZ ;  /* 0x000000033403723e */ /* 0x000fca00048060ff */
        /* <DEDUP_REMOVED lines=16> */
[----:B------:R0:W-:Y:S02]  /*10a2f0*/  STL.64 [R1+0x11f8], R16 ;  /* 0x0011f81001007387 */ /* 0x0001e40000100a00 */
[----:B0-----:R-:W-:-:S05]  /*10a300*/  IADD3 R16, P6, R20, R46, RZ ;  /* 0x0000002e14107210 */ /* 0x001fca0007fde0ff */
[----:B------:R-:W-:Y:S01]  /*10a310*/  IMAD.X R17, R4, 0x1, R34, P6 ;  /* 0x0000000104117824 */ /* 0x000fe200030e0622 */
[----:B---3--:R-:W-:-:S05]  /*10a320*/  F2FP.SATFINITE.E5M2.F32.PACK_AB_MERGE_C R18, R55, R58, RZ ;  /* 0x0000003a3712723e */ /* 0x008fca00048060ff */
[----:B------:R-:W-:Y:S01]  /*10a330*/  STL [R1+0x12f8], R18 ;  /* 0x0012f81201007387 */ /* 0x000fe20000100800 */
[----:B------:R-:W-:-:S05]  /*10a340*/  F2FP.SATFINITE.E5M2.F32.PACK_AB_MERGE_C R15, R15, R59, RZ ;  /* 0x0000003b0f0f723e */ /* 0x000fca00048060ff */
[----:B------:R-:W-:Y:S04]  /*10a350*/  STL [R1+0x2884], R15 ;  /* 0x0028840f01007387 */ /* 0x000fe80000100800 */
[----:B------:R0:W-:Y:S01]  /*10a360*/  STL.64 [R1+0x11e8], R16 ;  /* 0x0011e81001007387 */ /* 0x0001e20000100a00 */
[----:B------:R-:W-:Y:S02]  /*10a370*/  F2FP.SATFINITE.E5M2.F32.PACK_AB_MERGE_C R2, R8, R2, RZ ;  /* 0x000000020802723e */ /* 0x000fe400048060ff */
[----:B0-----:R-:W-:Y:S02]  /*10a380*/  F2FP.SATFINITE.E5M2.F32.PACK_AB_MERGE_C R16, R53, R14, RZ ;  /* 0x0000000e3510723e */ /* 0x001fe400048060ff */
[----:B------:R-:W-:Y:S02]  /*10a390*/  IADD3 R14, P6, R20, R45, RZ ;  /* 0x0000002d140e7210 */ /* 0x000fe40007fde0ff */
[----:B------:R-:W-:Y:S01]  /*10a3a0*/  F2FP.SATFINITE.E5M2.F32.PACK_AB_MERGE_C R5, R6, R5, RZ ;  /* 0x000000050605723e */ /* 0x000fe200048060ff */
[----:B------:R-:W-:Y:S02]  /*10a3b0*/  STL [R1+0x12f4], R16 ;  /* 0x0012f41001007387 */ /* 0x000fe40000100800 */
[----:B------:R-:W-:Y:S01]  /*10a3c0*/  IMAD.X R15, R4, 0x1, R35, P6 ;  /* 0x00000001040f7824 */ /* 0x000fe200030e0623 */
[----:B------:R-:W-:Y:S01]  /*10a3d0*/  IADD3 R6, P6, R20, R43, RZ ;  /* 0x0000002b14067210 */ /* 0x000fe20007fde0ff */
[----:B------:R0:W-:Y:S04]  /*10a3e0*/  STL [R1+0x2888], R2 ;  /* 0x0028880201007387 */ /* 0x0001e80000100800 */
[----:B------:R-:W-:Y:S01]  /*10a3f0*/  STL.64 [R1+0x11f0], R14 ;  /* 0x0011f00e01007387 */ /* 0x000fe20000100a00 */
[----:B0-----:R-:W-:Y:S01]  /*10a400*/  F2FP.SATFINITE.E5M2.F32.PACK_AB_MERGE_C R2, R48, R7, RZ ;  /* 0x000000073002723e */ /* 0x001fe200048060ff */
[----:B------:R-:W-:-:S02]  /*10a410*/  IMAD.X R7, R4, 0x1, R36, P6 ;  /* 0x0000000104077824 */ /* 0x000fc400030e0624 */
[----:B------:R0:W-:Y:S04]  /*10a420*/  STL [R1+0x12f0], R5 ;  /* 0x0012f00501007387 */ /* 0x0001e80000100800 */
[----:B------:R-:W-:Y:S04]  /*10a430*/  STL [R1+0x2894], R2 ;  /* 0x0028940201007387 */ /* 0x000fe80000100800 */
[----:B0-----:R-:W3:Y:S04]  /*10a440*/  LDL.LU R5, [R1+0x860] ;  /* 0x0008600001057983 */ /* 0x001ee80000300800 */
[----:B------:R0:W-:Y:S04]  /*10a450*/  STL.64 [R1+0x11e0], R6 ;  /* 0x0011e00601007387 */ /* 0x0001e80000100a00 */
[----:B0-----:R-:W3:Y:S04]  /*10a460*/  LDL.LU R6, [R1+0x864] ;  /* 0x0008640001067983 */ /* 0x001ee80000300800 */
[----:B------:R-:W3:Y:S04]  /*10a470*/  LDL.LU R7, [R1+0x868] ;  /* 0x0008680001077983 */ /* 0x000ee80000300800 */
[----:B------:R-:W3:Y:S01]  /*10a480*/  LDL.LU R48, [R1+0x86c] ;  /* 0x00086c0001307983 */ /* 0x000ee20000300800 */
[----:B----4-:R-:W-:-:S02]  /*10a490*/  F2FP.SATFINITE.E5M2.F32.PACK_AB_MERGE_C R8, R51, R9, RZ ;  /* 0x000000093308723e */ /* 0x010fc400048060ff */
        /* <DEDUP_REMOVED lines=9> */
[----:B------:R1:W-:Y:S01]  /*10a530*/  STL [R1+0xa90], R10 ;  /* 0x000a900a01007387 */ /* 0x0003e20000100800 */
[----:B0-----:R-:W-:-:S05]  /*10a540*/  IADD3 R8, P6, R20, R42, RZ ;  /* 0x0000002a14087210 */ /* 0x001fca0007fde0ff */
[----:B------:R-:W-:Y:S01]  /*10a550*/  IMAD.X R9, R4, 0x1, R38, P6 ;  /* 0x0000000104097824 */ /* 0x000fe200030e0626 */
[----:B--2---:R-:W-:-:S05]  /*10a560*/  F2FP.SATFINITE.E5M2.F32.PACK_AB_MERGE_C R2, R50, R11, RZ ;  /* 0x0000000b3202723e */ /* 0x004fca00048060ff */
[----:B------:R0:W-:Y:S01]  /*10a570*/  STL [R1+0x28a0], R2 ;  /* 0x0028a00201007387 */ /* 0x0001e20000100800 */
[----:B-1----:R-:W-:-:S03]  /*10a580*/  F2FP.SATFINITE.E5M2.F32.PACK_AB_MERGE_C R10, R13, R12, RZ ;  /* 0x0000000c0d0a723e */ /* 0x002fc600048060ff */
[----:B------:R1:W-:Y:S01]  /*10a590*/  STL.64 [R1+0x1180], R8 ;  /* 0x0011800801007387 */ /* 0x0003e20000100a00 */
[----:B0-----:R-:W-:Y:S02]  /*10a5a0*/  F2FP.SATFINITE.E5M2.F32.PACK_AB_MERGE_C R2, R56, R54, RZ ;  /* 0x000000363802723e */ /* 0x001fe400048060ff */
[----:B-1----:R-:W-:Y:S01]  /*10a5b0*/  IADD3 R8, P6, R20, R41, RZ ;  /* 0x0000002914087210 */ /* 0x002fe20007fde0ff */
        /* <DEDUP_REMOVED lines=18> */
[----:B------:R-:W-:Y:S04]  /*10a6e0*/  STL.64 [R1+0x1170], R10 ;  /* 0x0011700a01007387 */ /* 0x000fe80000100a00 */
[----:B------:R-:W2:Y:S01]  /*10a6f0*/  LDL.LU R9, [R1+0xbe8] ;  /* 0x000be80001097983 */ /* 0x000ea20000300800 */
[----:B---3--:R-:W-:-:S05]  /*10a700*/  F2FP.SATFINITE.E5M2.F32.PACK_AB_MERGE_C R5, R6, R5, RZ ;  /* 0x000000050605723e */ /* 0x008fca00048060ff */
[----:B------:R0:W-:Y:S01]  /*10a710*/  STL [R1+0x29d8], R5 ;  /* 0x0029d80501007387 */ /* 0x0001e20000100800 */
[----:B------:R-:W-:-:S03]  /*10a720*/  F2FP.SATFINITE.E5M2.F32.PACK_AB_MERGE_C R4, R48, R7, RZ ;  /* 0x000000073004723e */ /* 0x000fc600048060ff */
[----:B------:R-:W3:Y:S04]  /*10a730*/  LDL.LU R51, [R1+0xbec] ;  /* 0x000bec0001337983 */ /* 0x000ee80000300800 */
[----:B------:R-:W-:Y:S04]  /*10a740*/  STL [R1+0x29d4], R4 ;  /* 0x0029d40401007387 */ /* 0x000fe80000100800 */
[----:B0-----:R-:W3:Y:S04]  /*10a750*/  LDL.LU R5, [R1+0x8a0] ;  /* 0x0008a00001057983 */ /* 0x001ee80000300800 */
[----:B------:R-:W3:Y:S04]  /*10a760*/  LDL.LU R6, [R1+0x8a4] ;  /* 0x0008a40001067983 */ /* 0x000ee80000300800 */
[----:B------:R-:W3:Y:S04]  /*10a770*/  LDL.LU R60, [R1+0x8a8] ;  /* 0x0008a800013c7983 */ /* 0x000ee80000300800 */
[----:B------:R-:W3:Y:S01]  /*10a780*/  LDL.LU R10, [R1+0x8ac] ;  /* 0x0008ac00010a7983 */ /* 0x000ee20000300800 */
[----:B----4-:R-:W-:-:S05]  /*10a790*/  F2FP.SATFINITE.E5M2.F32.PACK_AB_MERGE_C R3, R52, R3, RZ ;  /* 0x000000033403723e */ /* 0x010fca00048060ff */
        /* <DEDUP_REMOVED lines=20> */
[----:B------:R-:W-:Y:S02]  /*10a8e0*/  IADD3 R14, P6, R21, R45, RZ ;  /* 0x0000002d150e7210 */ /* 0x000fe40007fde0ff */
[----:B------:R-:W-:-:S03]  /*10a8f0*/  F2FP.SATFINITE.E5M2.F32.PACK_AB_MERGE_C R8, R13, R12, RZ ;  /* 0x0000000c0d08723e */ /* 0x000fc600048060ff */
[C---:B------:R-:W-:Y:S01]  /*10a900*/  IMAD.X R15, R4.reuse, 0x1, R35, P6 ;  /* 0x00000001040f7824 */ /* 0x040fe200030e0623 */
        /* <DEDUP_REMOVED lines=9> */
[----:B0-----:R-:W2:Y:S04]  /*10a9a0*/  LDL.LU R12, [R1+0x8d8] ;  /* 0x0008d800010c7983 */ /* 0x001ea80000300800 */
[----:B------:R-:W2:Y:S04]  /*10a9b0*/  LDL.LU R13, [R1+0x8dc] ;  /* 0x0008dc00010d7983 */ /* 0x000ea80000300800 */
[----:B------:R-:W2:Y:S04]  /*10a9c0*/  LDL.LU R54, [R1+0x8e0] ;  /* 0x0008e00001367983 */ /* 0x000ea80000300800 */
[----:B------:R-:W2:Y:S01]  /*10a9d0*/  LDL.LU R56, [R1+0x8e4] ;  /* 0x0008e40001387983 */ /* 0x000ea20000300800 */
[----:B---3--:R-:W-:-:S02]  /*10a9e0*/  F2FP.SATFINITE.E5M2.F32.PACK_AB_MERGE_C R8, R51, R9, RZ ;  /* 0x000000093308723e */ /* 0x008fc400048060ff */
[----:B------:R-:W-:Y:S02]  /*10a9f0*/  F2FP.SATFINITE.E5M2.F32.PACK_AB_MERGE_C R2, R6, R5, RZ ;  /* 0x000000050602723e */ /* 0x000fe400048060ff */
        /* <DEDUP_REMOVED lines=11> */
[----:B----4-:R-:W-:-:S05]  /*10aab0*/  F2FP.SATFINITE.E5M2.F32.PACK_AB_MERGE_C R2, R50, R11, RZ ;  /* 0x0000000b3202723e */ /* 0x010fca00048060ff */
        /* <DEDUP_REMOVED lines=26> */
[----:B------:R0:W-:Y:S01]  /*10ac60*/  STL [R1+0x1d8], R10 ;  /* 0x0001d80a01007387 */ /* 0x0001e20000100800 */
[----:B------:R-:W-:-:S03]  /*10ac70*/  F2FP.SATFINITE.E5M2.F32.PACK_AB_MERGE_C R4, R56, R54, RZ ;  /* 0x000000363804723e */ /* 0x000fc600048060ff */
[----:B------:R-:W2:Y:S04]  /*10ac80*/  LDL.LU R51, [R1+0x984] ;  /* 0x0009840001337983 */ /* 0x000ea80000300800 */
        /* <DEDUP_REMOVED lines=9> */
[----:B------:R-:W3:Y:S01]  /*10ad20*/  LDL.LU R50, [R1+0x93c] ;  /* 0x00093c0001327983 */ /* 0x000ee20000300800 */
[----:B0-----:R-:W-:-:S03]  /*10ad30*/  SHF.R.S32.HI R4, RZ, 0x1f, R22 ;  /* 0x0000001fff047819 */ /* 0x001fc60000011416 */
[----:B------:R-:W3:Y:S04]  /*10ad40*/  LDL.LU R12, [R1+0x940] ;  /* 0x00094000010c7983 */ /* 0x000ee80000300800 */
[----:B------:R-:W3:Y:S04]  /*10ad50*/  LDL.LU R13, [R1+0x944] ;  /* 0x00094400010d7983 */ /* 0x000ee80000300800 */
[----:B------:R-:W3:Y:S01]  /*10ad60*/  LDL.LU R5, [R1+0x948] ;  /* 0x0009480001057983 */ /* 0x000ee20000300800 */
[----:B------:R-:W-:-:S03]  /*10ad70*/  IMAD.X R17, R4, 0x1, R61, P6 ;  /* 0x0000000104117824 */ /* 0x000fc600030e063d */
[----:B------:R-:W3:Y:S04]  /*10ad80*/  LDL.LU R6, [R1+0x94c] ;  /* 0x00094c0001067983 */ /* 0x000ee80000300800 */
        /* <DEDUP_REMOVED lines=18> */
[----:B------:R-:W-:Y:S02]  /*10aeb0*/  STL [R1+0x190], R8 ;  /* 0x0001900801007387 */ /* 0x000fe40000100800 */
[----:B------:R-:W-:Y:S02]  /*10aec0*/  IMAD.X R3, R4, 0x1, R36, P6 ;  /* 0x0000000104037824 */ /* 0x000fe400030e0624 */
[----:B------:R0:W-:Y:S04]  /*10aed0*/  STL [R1+0x194], R7 ;  /* 0x0001940701007387 */ /* 0x0001e80000100800 */
        /* <DEDUP_REMOVED lines=11> */
[----:B------:R0:W-:Y:S02]  /*10af90*/  STL [R1+0xdc], R2 ;  /* 0x0000dc0201007387 */ /* 0x0001e40000100800 */
[----:B------:R-:W-:-:S05]  /*10afa0*/  IMAD.X R9, R4, 0x1, R37, P6 ;  /* 0x0000000104097824 */ /* 0x000fca00030e0625 */
[----:B------:R1:W-:Y:S01]  /*10afb0*/  STL.64 [R1+0x1108], R8 ;  /* 0x0011080801007387 */ /* 0x0003e20000100a00 */
[----:B0-----:R-:W-:Y:S02]  /*10afc0*/  F2FP.SATFINITE.E5M2.F32.PACK_AB_MERGE_C R2, R10, R60, RZ ;  /* 0x0000003c0a02723e */ /* 0x001fe400048060ff */
[----:B-1----:R-:W-:-:S03]  /*10afd0*/  IADD3 R8, P6, R22, R42, RZ ;  /* 0x0000002a16087210 */ /* 0x002fc60007fde0ff */
[----:B------:R0:W-:Y:S02]  /*10afe0*/  STL [R1+0xd8], R2 ;  /* 0x0000d80201007387 */ /* 0x0001e40000100800 */
[----:B------:R-:W-:Y:S01]  /*10aff0*/  IMAD.X R9, R4, 0x1, R38, P6 ;  /* 0x0000000104097824 */ /* 0x000fe200030e0626 */
[----:B---3--:R-:W-:-:S04]  /*10b000*/  F2FP.SATFINITE.E5M2.F32.PACK_AB_MERGE_C R10, R13, R12, RZ ;  /* 0x0000000c0d0a723e */ /* 0x008fc800048060ff */
[----:B------:R1:W-:Y:S01]  /*10b010*/  STL.64 [R1+0x1100], R8 ;  /* 0x0011000801007387 */ /* 0x0003e20000100a00 */
[----:B0-----:R-:W-:-:S03]  /*10b020*/  F2FP.SATFINITE.E5M2.F32.PACK_AB_MERGE_C R2, R6, R5, RZ ;  /* 0x000000050602723e */ /* 0x001fc600048060ff */
[----:B------:R-:W-:Y:S01]  /*10b030*/  STL [R1+0xbc], R10 ;  /* 0x0000bc0a01007387 */ /* 0x000fe20000100800 */
[----:B-1----:R-:W-:-:S03]  /*10b040*/  IADD3 R8, P6, R22, R41, RZ ;  /* 0x0000002916087210 */ /* 0x002fc60007fde0ff */
[----:B------:R0:W-:Y:S02]  /*10b050*/  STL [R1+0xc8], R2 ;  /* 0x0000c80201007387 */ /* 0x0001e40000100800 */
[----:B------:R-:W-:Y:S02]  /*10b060*/  IMAD.X R9, R4, 0x1, R39, P6 ;  /* 0x0000000104097824 */ /* 0x000fe400030e0627 */
        /* <DEDUP_REMOVED lines=8> */
[----:B-1----:R-:W3:Y:S04]  /*10b0f0*/  LDL.LU R8, [R1+0x12c4] ;  /* 0x0012c40001087983 */ /* 0x002ee80000300800 */
[----:B------:R-:W3:Y:S04]  /*10b100*/  LDL.LU R12, [R1+0x12c8] ;  /* 0x0012c800010c7983 */ /* 0x000ee80000300800 */
[----:B------:R-:W3:Y:S01]  /*10b110*/  LDL.LU R13, [R1+0x12cc] ;  /* 0x0012cc00010d7983 */ /* 0x000ee20000300800 */
[----:B------:R-:W-:-:S03]  /*10b120*/  IADD3 R10, P6, R22, R47, RZ ;  /* 0x0000002f160a7210 */ /* 0x000fc60007fde0ff */
[----:B------:R-:W3:Y:S04]  /*10b130*/  LDL.LU R5, [R1+0x12b0] ;  /* 0x0012b00001057983 */ /* 0x000ee80000300800 */
[----:B------:R-:W3:Y:S01]  /*10b140*/  LDL.LU R6, [R1+0x12b4] ;  /* 0x0012b40001067983 */ /* 0x000ee20000300800 */
[----:B------:R-:W-:Y:S01]  /*10b150*/  F2FP.SATFINITE.E5M2.F32.PACK_AB_MERGE_C R53, R50, R11, RZ ;  /* 0x0000000b3235723e */ /* 0x000fe200048060ff */
        /* <DEDUP_REMOVED lines=8> */
[----:B------:R-:W4:Y:S04]  /*10b1e0*/  LDL.LU R48, [R1+0xbd0] ;  /* 0x000bd00001307983 */ /* 0x000f280000300800 */
[----:B0-----:R-:W4:Y:S04]  /*10b1f0*/  LDL.LU R3, [R1+0xbd4] ;  /* 0x000bd40001037983 */ /* 0x001f280000300800 */
        /* <DEDUP_REMOVED lines=14> */
[----:B0-----:R-:W-:Y:S02]  /*10b2e0*/  IADD3 R16, P6, R23, R46, RZ ;  /* 0x0000002e17107210 */ /* 0x001fe40007fde0ff */
[----:B---3--:R-:W-:-:S03]  /*10b2f0*/  F2FP.SATFINITE.E5M2.F32.PACK_AB_MERGE_C R19, R58, R49, RZ ;  /* 0x000000313a13723e */ /* 0x008fc600048060ff */
[----:B------:R-:W-:Y:S02]  /*10b300*/  IMAD.X R17, R4, 0x1, R34, P6 ;  /* 0x0000000104117824 */ /* 0x000fe400030e0622 */
        /* <DEDUP_REMOVED lines=63> */
[----:B------:R-:W-:-:S03]  /*10b700*/  F2FP.SATFINITE.E5M2.F32.PACK_AB_MERGE_C R4, R6, R5, RZ ;  /* 0x000000050604723e */ /* 0x000fc600048060ff */
[----:B------:R-:W3:Y:S04]  /*10b710*/  LDL.LU R51, [R1+0xa14] ;  /* 0x000a140001337983 */ /* 0x000ee80000300800 */
[----:B------:R-:W-:Y:S04]  /*10b720*/  STL [R1+0x1c0], R4 ;  /* 0x0001c00401007387 */ /* 0x000fe80000100800 */
[----:B------:R-:W3:Y:S04]  /*10b730*/  LDL.LU R60, [R1+0xa18] ;  /* 0x000a1800013c7983 */ /* 0x000ee80000300800 */
[----:B0-----:R-:W3:Y:S04]  /*10b740*/  LDL.LU R10, [R1+0xa1c] ;  /* 0x000a1c00010a7983 */ /* 0x001ee80000300800 */
        /* <DEDUP_REMOVED lines=8> */
[----:B------:R-:W4:Y:S04]  /*10b7d0*/  LDL.LU R48, [R1+0xa38] ;  /* 0x000a380001307983 */ /* 0x000f280000300800 */
[----:B0-----:R-:W4:Y:S01]  /*10b7e0*/  LDL.LU R3, [R1+0xa3c] ;  /* 0x000a3c0001037983 */ /* 0x001f220000300800 */
        /* <DEDUP_REMOVED lines=16> */
[----:B------:R-:W-:-:S02]  /*10b8f0*/  IMAD.X R15, R4, 0x1, R35, P6 ;  /* 0x00000001040f7824 */ /* 0x000fc400030e0623 */
[----:B------:R0:W-:Y:S04]  /*10b900*/  STL [R1+0x19c], R2 ;  /* 0x00019c0201007387 */ /* 0x0001e80000100800 */
[----:B------:R-:W-:Y:S01]  /*10b910*/  STL.64 [R1+0x10a0], R14 ;  /* 0x0010a00e01007387 */ /* 0x000fe20000100a00 */
[----:B0-----:R-:W-:-:S03]  /*10b920*/  F2FP.SATFINITE.E5M2.F32.PACK_AB_MERGE_C R2, R56, R54, RZ ;  /* 0x000000363802723e */ /* 0x001fc600048060ff */
[----:B------:R0:W-:Y:S04]  /*10b930*/  STL [R1+0x17c], R7 ;  /* 0x00017c0701007387 */ /* 0x0001e80000100800 */
[----:B0-----:R-:W2:Y:S04]  /*10b940*/  LDL.LU R7, [R1+0xa40] ;  /* 0x000a400001077983 */ /* 0x001ea80000300800 */
[----:B------:R-:W-:Y:S04]  /*10b950*/  STL [R1+0x180], R2 ;  /* 0x0001800201007387 */ /* 0x000fe80000100800 */
[----:B------:R-:W2:Y:S04]  /*10b960*/  LDL.LU R52, [R1+0xa44] ;  /* 0x000a440001347983 */ /* 0x000ea80000300800 */
[----:B------:R-:W2:Y:S04]  /*10b970*/  LDL.LU R54, [R1+0xa48] ;  /* 0x000a480001367983 */ /* 0x000ea80000300800 */
[----:B------:R-:W2:Y:S01]  /*10b980*/  LDL.LU R56, [R1+0xa4c] ;  /* 0x000a4c0001387983 */ /* 0x000ea20000300800 */
[----:B------:R-:W-:-:S05]  /*10b990*/  IADD3 R14, P6, R24, R43, RZ ;  /* 0x0000002b180e7210 */ /* 0x000fca0007fde0ff */
[----:B------:R-:W-:Y:S01]  /*10b9a0*/  IMAD.X R15, R4, 0x1, R36, P6 ;  /* 0x00000001040f7824 */ /* 0x000fe200030e0624 */
[----:B------:R-:W-:-:S04]  /*10b9b0*/  IADD3 R8, P6, R24, R44, RZ ;  /* 0x0000002c18087210 */ /* 0x000fc80007fde0ff */
[----:B------:R3:W-:Y:S02]  /*10b9c0*/  STL.64 [R1+0x1090], R14 ;  /* 0x0010900e01007387 */ /* 0x0007e40000100a00 */
[----:B---3--:R-:W-:Y:S01]  /*10b9d0*/  F2FP.SATFINITE.E5M2.F32.PACK_AB_MERGE_C R14, R51, R9, RZ ;  /* 0x00000009330e723e */ /* 0x008fe200048060ff */
[----:B------:R-:W-:-:S04]  /*10b9e0*/  IMAD.X R9, R4, 0x1, R37, P6 ;  /* 0x0000000104097824 */ /* 0x000fc800030e0625 */
[----:B------:R-:W-:Y:S01]  /*10b9f0*/  STL [R1+0x150], R14 ;  /* 0x0001500e01007387 */ /* 0x000fe20000100800 */
[----:B------:R-:W-:Y:S02]  /*10ba00*/  F2FP.SATFINITE.E5M2.F32.PACK_AB_MERGE_C R2, R10, R60, RZ ;  /* 0x0000003c0a02723e */ /* 0x000fe400048060ff */
[----:B------:R-:W-:-:S03]  /*10ba10*/  F2FP.SATFINITE.E5M2.F32.PACK_AB_MERGE_C R55, R50, R11, RZ ;  /* 0x0000000b3237723e */ /* 0x000fc600048060ff */
[----:B------:R-:W-:Y:S04]  /*10ba20*/  STL [R1+0x158], R2 ;  /* 0x0001580201007387 */ /* 0x000fe80000100800 */
[----:B------:R-:W-:Y:S04]  /*10ba30*/  STL [R1+0x5de0], R55 ;  /* 0x005de03701007387 */ /* 0x000fe80000100800 */
[----:B------:R0:W-:Y:S02]  /*10ba40*/  STL.64 [R1+0x1088], R8 ;  /* 0x0010880801007387 */ /* 0x0001e40000100a00 */
[----:B0-----:R-:W-:-:S05]  /*10ba50*/  IADD3 R8, P6, R24, R42, RZ ;  /* 0x0000002a18087210 */ /* 0x001fca0007fde0ff */
[----:B------:R-:W-:Y:S01]  /*10ba60*/  IMAD.X R9, R4, 0x1, R38, P6 ;  /* 0x0000000104097824 */ /* 0x000fe200030e0626 */
[----:B----4-:R-:W-:Y:S02]  /*10ba70*/  F2FP.SATFINITE.E5M2.F32.PACK_AB_MERGE_C R2, R13, R12, RZ ;  /* 0x0000000c0d02723e */ /* 0x010fe400048060ff */
[----:B------:R-:W-:-:S05]  /*10ba80*/  F2FP.SATFINITE.E5M2.F32.PACK_AB_MERGE_C R49, R6, R5, RZ ;  /* 0x000000050631723e */ /* 0x000fca00048060ff */
[----:B------:R-:W-:Y:S01]  /*10ba90*/  STL [R1+0x5e18], R49 ;  /* 0x005e183101007387 */ /* 0x000fe20000100800 */
[----:B------:R-:W-:-:S03]  /*10baa0*/  F2FP.SATFINITE.E5M2.F32.PACK_AB_MERGE_C R3, R3, R48, RZ ;  /* 0x000000300303723e */ /* 0x000fc600048060ff */
[----:B------:R0:W-:Y:S04]  /*10bab0*/  STL.64 [R1+0x1080], R8 ;  /* 0x0010800801007387 */ /* 0x0001e80000100a00 */
[----:B------:R1:W-:Y:S04]  /*10bac0*/  STL.64 [R1+0x5df8], R2 ;  /* 0x005df80201007387 */ /* 0x0003e80000100a00 */
[----:B------:R-:W3:Y:S01]  /*10bad0*/  LDL.LU R21, [R1+0xa50] ;  /* 0x000a500001157983 */ /* 0x000ee20000300800 */
[----:B0-----:R-:W-:-:S03]  /*10bae0*/  IADD3 R8, P6, R24, R41, RZ ;  /* 0x0000002918087210 */ /* 0x001fc60007fde0ff */
[----:B------:R-:W3:Y:S02]  /*10baf0*/  LDL.LU R20, [R1+0xa54] ;  /* 0x000a540001147983 */ /* 0x000ee40000300800 */
[----:B------:R-:W-:Y:S02]  /*10bb00*/  IMAD.X R9, R4, 0x1, R39, P6 ;  /* 0x0000000104097824 */ /* 0x000fe400030e0627 */
[----:B------:R-:W4:Y:S04]  /*10bb10*/  LDL.LU R19, [R1+0xa58] ;  /* 0x000a580001137983 */ /* 0x000f280000300800 */
[----:B------:R0:W-:Y:S04]  /*10bb20*/  STL.64 [R1+0x1078], R8 ;  /* 0x0010780801007387 */ /* 0x0001e80000100a00 */
[----:B------:R-:W4:Y:S04]  /*10bb30*/  LDL.LU R18, [R1+0xa5c] ;  /* 0x000a5c0001127983 */ /* 0x000f280000300800 */
[----:B------:R-:W4:Y:S04]  /*10bb40*/  LDL.LU R17, [R1+0xa60] ;  /* 0x000a600001117983 */ /* 0x000f280000300800 */
[----:B------:R-:W4:Y:S04]  /*10bb50*/  LDL.LU R16, [R1+0xa64] ;  /* 0x000a640001107983 */ /* 0x000f280000300800 */
[----:B------:R-:W4:Y:S04]  /*10bb60*/  LDL.LU R13, [R1+0xa68] ;  /* 0x000a6800010d7983 */ /* 0x000f280000300800 */
[----:B------:R-:W4:Y:S04]  /*10bb70*/  LDL.LU R5, [R1+0xa6c] ;  /* 0x000a6c0001057983 */ /* 0x000f280000300800 */
[----:B------:R-:W4:Y:S04]  /*10bb80*/  LDL.LU R6, [R1+0xa70] ;  /* 0x000a700001067983 */ /* 0x000f280000300800 */
[----:B------:R-:W4:Y:S01]  /*10bb90*/  LDL.LU R48, [R1+0xa74] ;  /* 0x000a740001307983 */ /* 0x000f220000300800 */
[----:B-1----:R-:W-:-:S05]  /*10bba0*/  IADD3 R2, P6, R24, R47, RZ ;  /* 0x0000002f18027210 */ /* 0x002fca0007fde0ff */
[----:B------:R-:W-:-:S05]  /*10bbb0*/  IMAD.X R3, R4, 0x1, R40, P6 ;  /* 0x0000000104037824 */ /* 0x000fca00030e0628 */
[----:B------:R2:W-:Y:S04]  /*10bbc0*/  STL.64 [R1+0x1070], R2 ;  /* 0x0010700201007387 */ /* 0x0005e80000100a00 */
        /* <DEDUP_REMOVED lines=12> */
[----:B--2---:R-:W-:-:S03]  /*10bc90*/  F2FP.SATFINITE.E5M2.F32.PACK_AB_MERGE_C R3, R52, R7, RZ ;  /* 0x000000073403723e */ /* 0x004fc600048060ff */
[----:B------:R-:W2:Y:S04]  /*10bca0*/  LDL.LU R7, [R1+0xbb8] ;  /* 0x000bb80001077983 */ /* 0x000ea80000300800 */
[----:B------:R-:W2:Y:S01]  /*10bcb0*/  LDL.LU R52, [R1+0xbbc] ;  /* 0x000bbc0001347983 */ /* 0x000ea20000300800 */
[----:B------:R-:W-:-:S03]  /*10bcc0*/  F2FP.SATFINITE.E5M2.F32.PACK_AB_MERGE_C R2, R56, R54, RZ ;  /* 0x000000363802723e */ /* 0x000fc600048060ff */
[----:B------:R-:W2:Y:S04]  /*10bcd0*/  LDL.LU R54, [R1+0xaa0] ;  /* 0x000aa00001367983 */ /* 0x000ea80000300800 */
[----:B------:R-:W2:Y:S01]  /*10bce0*/  LDL.LU R56, [R1+0xaa4] ;  /* 0x000aa40001387983 */ /* 0x000ea20000300800 */
[----:B------:R-:W-:-:S03]  /*10bcf0*/  SHF.R.S32.HI R4, RZ, 0x1f, R25 ;  /* 0x0000001fff047819 */ /* 0x000fc60000011419 */
[----:B------:R0:W-:Y:S02]  /*10bd00*/  STL.64 [R1+0x5e20], R2 ;  /* 0x005e200201007387 */ /* 0x0001e40000100a00 */
[----:B0-----:R-:W-:-:S05]  /*10bd10*/  IADD3 R2, P6, R25, R57, RZ ;  /* 0x0000003919027210 */ /* 0x001fca0007fde0ff */
[----:B------:R-:W-:Y:S01]  /*10bd20*/  IMAD.X R3, R4, 0x1, R61, P6 ;  /* 0x0000000104037824 */ /* 0x000fe200030e063d */
[----:B---3--:R-:W-:-:S05]  /*10bd30*/  F2FP.SATFINITE.E5M2.F32.PACK_AB_MERGE_C R20, R20, R21, RZ ;  /* 0x000000151414723e */ /* 0x008fca00048060ff */
[----:B------:R-:W-:Y:S04]  /*10bd40*/  STL [R1+0x12b8], R20 ;  /* 0x0012b81401007387 */ /* 0x000fe80000100800 */
[----:B------:R0:W-:Y:S01]  /*10bd50*/  STL.64 [R1+0x1068], R2 ;  /* 0x0010680201007387 */ /* 0x0001e20000100a00 */
[----:B----4-:R-:W-:Y:S02]  /*10bd60*/  F2FP.SATFINITE.E5M2.F32.PACK_AB_MERGE_C R18, R18, R19, RZ ;  /* 0x000000131212723e */ /* 0x010fe400048060ff */
[----:B0-----:R-:W-:Y:S02]  /*10bd70*/  IADD3 R2, P6, R25, R46, RZ ;  /* 0x0000002e19027210 */ /* 0x001fe40007fde0ff */
[----:B------:R-:W-:-:S03]  /*10bd80*/  F2FP.SATFINITE.E5M2.F32.PACK_AB_MERGE_C R16, R16, R17, RZ ;  /* 0x000000111010723e */ /* 0x000fc600048060ff */
[----:B------:R-:W-:Y:S01]  /*10bd90*/  IMAD.X R3, R4, 0x1, R34, P6 ;  /* 0x0000000104037824 */ /* 0x000fe200030e0622 */
[----:B------:R-:W-:Y:S04]  /*10bda0*/  STL [R1+0x12b4], R18 ;  /* 0x0012b41201007387 */ /* 0x000fe80000100800 */
[----:B------:R-:W-:Y:S01]  /*10bdb0*/  STL [R1+0x2934], R16 ;  /* 0x0029341001007387 */ /* 0x000fe20000100800 */
[----:B------:R-:W-:-:S03]  /*10bdc0*/  F2FP.SATFINITE.E5M2.F32.PACK_AB_MERGE_C R13, R5, R13, RZ ;  /* 0x0000000d050d723e */ /* 0x000fc600048060ff */
[----:B------:R0:W-:Y:S01]  /*10bdd0*/  STL.64 [R1+0x1060], R2 ;  /* 0x0010600201007387 */ /* 0x0001e20000100a00 */
[----:B------:R-:W-:-:S03]  /*10bde0*/  F2FP.SATFINITE.E5M2.F32.PACK_AB_MERGE_C R5, R48, R6, RZ ;  /* 0x000000063005723e */ /* 0x000fc600048060ff */
[----:B------:R1:W-:Y:S01]  /*10bdf0*/  STL [R1+0x2938], R13 ;  /* 0x0029380d01007387 */ /* 0x0003e20000100800 */
[----:B0-----:R-:W-:-:S03]  /*10be00*/  IADD3 R2, P6, R25, R45, RZ ;  /* 0x0000002d19027210 */ /* 0x001fc60007fde0ff */
[----:B------:R0:W-:Y:S02]  /*10be10*/  STL [R1+0x28f8], R5 ;  /* 0x0028f80501007387 */ /* 0x0001e40000100800 */
[----:B------:R-:W-:Y:S02]  /*10be20*/  IMAD.X R3, R4, 0x1, R35, P6 ;  /* 0x0000000104037824 */ /* 0x000fe400030e0623 */
[----:B-1----:R-:W3:Y:S04]  /*10be30*/  LDL.LU R13, [R1+0xaa8] ;  /* 0x000aa800010d7983 */ /* 0x002ee80000300800 */
[----:B0-----:R-:W3:Y:S04]  /*10be40*/  LDL.LU R5, [R1+0xaac] ;  /* 0x000aac0001057983 */ /* 0x001ee80000300800 */
[----:B------:R0:W-:Y:S04]  /*10be50*/  STL.64 [R1+0x1058], R2 ;  /* 0x0010580201007387 */ /* 0x0001e80000100a00 */
[----:B------:R-:W4:Y:S04]  /*10be60*/  LDL.LU R6, [R1+0xac0] ;  /* 0x000ac00001067983 */ /* 0x000f280000300800 */
[----:B------:R-:W4:Y:S01]  /*10be70*/  LDL.LU R48, [R1+0xac4] ;  /* 0x000ac40001307983 */ /* 0x000f220000300800 */
[----:B------:R-:W-:-:S02]  /*10be80*/  F2FP.SATFINITE.E5M2.F32.PACK_AB_MERGE_C R16, R59, R58, RZ ;  /* 0x0000003a3b10723e */ /* 0x000fc400048060ff */
[----:B0-----:R-:W-:Y:S02]  /*10be90*/  IADD3 R2, P6, R25, R43, RZ ;  /* 0x0000002b19027210 */ /* 0x001fe40007fde0ff */
[----:B------:R-:W-:-:S03]  /*10bea0*/  F2FP.SATFINITE.E5M2.F32.PACK_AB_MERGE_C R14, R14, R15, RZ ;  /* 0x0000000f0e0e723e */ /* 0x000fc600048060ff */
[----:B------:R-:W-:Y:S01]  /*10beb0*/  IMAD.X R3, R4, 0x1, R36, P6 ;  /* 0x0000000104037824 */ /* 0x000fe200030e0624 */
[----:B------:R-:W-:Y:S04]  /*10bec0*/  STL [R1+0x290c], R16 ;  /* 0x00290c1001007387 */ /* 0x000fe80000100800 */
[----:B------:R-:W-:Y:S04]  /*10bed0*/  STL [R1+0x28d4], R14 ;  /* 0x0028d40e01007387 */ /* 0x000fe80000100800 */
[----:B------:R0:W-:Y:S01]  /*10bee0*/  STL.64 [R1+0x1050], R2 ;  /* 0x0010500201007387 */ /* 0x0001e20000100a00 */
[----:B------:R-:W-:-:S02]  /*10bef0*/  F2FP.SATFINITE.E5M2.F32.PACK_AB_MERGE_C R9, R9, R8, RZ ;  /* 0x000000080909723e */ /* 0x000fc400048060ff */
[----:B------:R-:W-:Y:S02]  /*10bf00*/  F2FP.SATFINITE.E5M2.F32.PACK_AB_MERGE_C R8, R60, R51, RZ ;  /* 0x000000333c08723e */ /* 0x000fe400048060ff */
[----:B0-----:R-:W-:Y:S01]  /*10bf10*/  IADD3 R2, P6, R25, R44, RZ ;  /* 0x0000002c19027210 */ /* 0x001fe20007fde0ff */
[----:B------:R0:W-:Y:S04]  /*10bf20*/  STL [R1+0x28e0], R9 ;  /* 0x0028e00901007387 */ /* 0x0001e80000100800 */
[----:B------:R-:W-:Y:S01]  /*10bf30*/  IMAD.X R3, R4, 0x1, R37, P6 ;  /* 0x0000000104037824 */ /* 0x000fe200030e0625 */
[----:B------:R1:W-:Y:S04]  /*10bf40*/  STL [R1+0x28a8], R8 ;  /* 0x0028a80801007387 */ /* 0x0003e80000100800 */
[----:B------:R1:W-:Y:S01]  /*10bf50*/  STL.64 [R1+0x1048], R2 ;  /* 0x0010480201007387 */ /* 0x0003e20000100a00 */
[----:B0-----:R-:W-:-:S02]  /*10bf60*/  F2FP.SATFINITE.E5M2.F32.PACK_AB_MERGE_C R9, R11, R10, RZ ;  /* 0x0000000a0b09723e */ /* 0x001fc400048060ff */
[----:B-1----:R-:W-:Y:S02]  /*10bf70*/  F2FP.SATFINITE.E5M2.F32.PACK_AB_MERGE_C R8, R12, R50, RZ ;  /* 0x000000320c08723e */ /* 0x002fe400048060ff */
[----:B------:R-:W-:Y:S01]  /*10bf80*/  IADD3 R2, P6, R25, R42, RZ ;  /* 0x0000002a19027210 */ /* 0x000fe20007fde0ff */
[----:B------:R-:W-:Y:S04]  /*10bf90*/  STL [R1+0x28b4], R9 ;  /* 0x0028b40901007387 */ /* 0x000fe80000100800 */
[----:B------:R-:W-:Y:S01]  /*10bfa0*/  IMAD.X R3, R4, 0x1, R38, P6 ;  /* 0x0000000104037824 */ /* 0x000fe200030e0626 */
[----:B------:R-:W-:Y:S04]  /*10bfb0*/  STL [R1+0x12c8], R8 ;  /* 0x0012c80801007387 */ /* 0x000fe80000100800 */
[----:B------:R2:W-:Y:S04]  /*10bfc0*/  STL.64 [R1+0x1030], R2 ;  /* 0x0010300201007387 */ /* 0x0005e80000100a00 */
[----:B------:R-:W4:Y:S01]  /*10bfd0*/  LDL.LU R21, [R1+0xac8] ;  /* 0x000ac80001157983 */ /* 0x000f220000300800 */
[----:B--2---:R-:W-:-:S05]  /*10bfe0*/  F2FP.SATFINITE.E5M2.F32.PACK_AB_MERGE_C R3, R52, R7, RZ ;  /* 0x000000073403723e */ /* 0x004fca00048060ff */
[----:B------:R-:W-:Y:S01]  /*10bff0*/  STL [R1+0x12dc], R3 ;  /* 0x0012dc0301007387 */ /* 0x000fe20000100800 */
[----:B------:R-:W-:-:S03]  /*10c000*/  F2FP.SATFINITE.E5M2.F32.PACK_AB_MERGE_C R2, R56, R54, RZ ;  /* 0x000000363802723e */ /* 0x000fc600048060ff */
[----:B------:R-:W2:Y:S04]  /*10c010*/  LDL.LU R20, [R1+0xacc] ;  /* 0x000acc0001147983 */ /* 0x000ea80000300800 */
[----:B------:R0:W-:Y:S04]  /*10c020*/  STL [R1+0x1298], R2 ;  /* 0x0012980201007387 */ /* 0x0001e80000100800 */
[----:B------:R-:W2:Y:S04]  /*10c030*/  LDL.LU R19, [R1+0xba0] ;  /* 0x000ba00001137983 */ /* 0x000ea80000300800 */
[----:B------:R-:W2:Y:S01]  /*10c040*/  LDL.LU R18, [R1+0xba4] ;  /* 0x000ba40001127983 */ /* 0x000ea20000300800 */
[----:B0-----:R-:W-:-:S03]  /*10c050*/  IADD3 R2, P6, R25, R41, RZ ;  /* 0x0000002919027210 */ /* 0x001fc60007fde0ff */
[----:B------:R-:W2:Y:S02]  /*10c060*/  LDL.LU R17, [R1+0xba8] ;  /* 0x000ba80001117983 */ /* 0x000ea40000300800 */
[----:B------:R-:W-:-:S05]  /*10c070*/  IMAD.X R3, R4, 0x1, R39, P6 ;  /* 0x0000000104037824 */ /* 0x000fca00030e0627 */
[----:B------:R0:W-:Y:S04]  /*10c080*/  STL.64 [R1+0x1040], R2 ;  /* 0x0010400201007387 */ /* 0x0001e80000100a00 */
[----:B------:R-:W2:Y:S04]  /*10c090*/  LDL.LU R16, [R1+0xbac] ;  /* 0x000bac0001107983 */ /* 0x000ea80000300800 */
[----:B------:R-:W2:Y:S04]  /*10c0a0*/  LDL.LU R7, [R1+0xaf0] ;  /* 0x000af00001077983 */ /* 0x000ea80000300800 */
[----:B------:R-:W2:Y:S04]  /*10c0b0*/  LDL.LU R52, [R1+0xaf4] ;  /* 0x000af40001347983 */ /* 0x000ea80000300800 */
[----:B------:R-:W2:Y:S04]  /*10c0c0*/  LDL.LU R54, [R1+0xaf8] ;  /* 0x000af80001367983 */ /* 0x000ea80000300800 */
[----:B------:R-:W2:Y:S01]  /*10c0d0*/  LDL.LU R56, [R1+0xafc] ;  /* 0x000afc0001387983 */ /* 0x000ea20000300800 */
[----:B0-----:R-:W-:-:S05]  /*10c0e0*/  IADD3 R2, P6, R25, R47, RZ ;  /* 0x0000002f19027210 */ /* 0x001fca0007fde0ff */
[----:B------:R-:W-:-:S05]  /*10c0f0*/  IMAD.X R3, R4, 0x1, R40, P6 ;  /* 0x0000000104037824 */ /* 0x000fca00030e0628 */
[----:B------:R3:W-:Y:S04]  /*10c100*/  STL.64 [R1+0x1038], R2 ;  /* 0x0010380201007387 */ /* 0x0007e80000100a00 */
[----:B------:R-:W2:Y:S01]  /*10c110*/  LDL.LU R58, [R1+0xb00] ;  /* 0x000b0000013a7983 */ /* 0x000ea20000300800 */
[----:B------:R-:W-:Y:S02]  /*10c120*/  SHF.R.S32.HI R4, RZ, 0x1f, R26 ;  /* 0x0000001fff047819 */ /* 0x000fe4000001141a */
[----:B---3--:R-:W-:-:S05]  /*10c130*/  F2FP.SATFINITE.E5M2.F32.PACK_AB_MERGE_C R3, R5, R13, RZ ;  /* 0x0000000d0503723e */ /* 0x008fca00048060ff */
[----:B------:R-:W-:Y:S04]  /*10c140*/  STL [R1+0x129c], R3 ;  /* 0x00129c0301007387 */ /* 0x000fe80000100800 */
        /* <DEDUP_REMOVED lines=20> */
[----:B------:R-:W-:Y:S04]  /*10c290*/  STL [R1+0x1a4], R20 ;  /* 0x0001a41401007387 */ /* 0x000fe80000100800 */
[----:B------:R0:W-:Y:S01]  /*10c2a0*/  STL.64 [R1+0x1020], R2 ;  /* 0x0010200201007387 */ /* 0x0001e20000100a00 */
[----:B------:R-:W-:Y:S02]  /*10c2b0*/  F2FP.SATFINITE.E5M2.F32.PACK_AB_MERGE_C R18, R18, R19, RZ ;  /* 0x000000131212723e */ /* 0x000fe400048060ff */
[----:B0-----:R-:W-:-:S03]  /*10c2c0*/  IADD3 R2, P6, R26, R46, RZ ;  /* 0x0000002e1a027210 */ /* 0x001fc60007fde0ff */
[----:B------:R-:W-:Y:S02]  /*10c2d0*/  STL [R1+0x188], R18 ;  /* 0x0001881201007387 */ /* 0x000fe40000100800 */
[----:B------:R-:W-:Y:S01]  /*10c2e0*/  IMAD.X R3, R4, 0x1, R34, P6 ;  /* 0x0000000104037824 */ /* 0x000fe200030e0622 */
[----:B------:R-:W-:-:S05]  /*10c2f0*/  F2FP.SATFINITE.E5M2.F32.PACK_AB_MERGE_C R16, R16, R17, RZ ;  /* 0x000000111010723e */ /* 0x000fca00048060ff */
[----:B------:R-:W-:Y:S04]  /*10c300*/  STL [R1+0x18c], R16 ;  /* 0x00018c1001007387 */ /* 0x000fe80000100800 */
[----:B------:R0:W-:Y:S02]  /*10c310*/  STL.64 [R1+0x1000], R2 ;  /* 0x0010000201007387 */ /* 0x0001e40000100a00 */
[----:B0-----:R-:W-:Y:S02]  /*10c320*/  F2FP.SATFINITE.E5M2.F32.PACK_AB_MERGE_C R3, R52, R7, RZ ;  /* 0x000000073403723e */ /* 0x001fe400048060ff */
[----:B------:R-:W-:-:S03]  /*10c330*/  F2FP.SATFINITE.E5M2.F32.PACK_AB_MERGE_C R2, R56, R54, RZ ;  /* 0x000000363802723e */ /* 0x000fc600048060ff */
[----:B------:R-:W-:Y:S04]  /*10c340*/  STL [R1+0x170], R3 ;  /* 0x0001700301007387 */ /* 0x000fe80000100800 */
[----:B------:R-:W2:Y:S04]  /*10c350*/  LDL.LU R7, [R1+0x710] ;  /* 0x0007100001077983 */ /* 0x000ea80000300800 */
[----:B------:R0:W-:Y:S04]  /*10c360*/  STL [R1+0x15c], R2 ;  /* 0x00015c0201007387 */ /* 0x0001e80000100800 */
[----:B------:R-:W2:Y:S04]  /*10c370*/  LDL.LU R52, [R1+0x714] ;  /* 0x0007140001347983 */ /* 0x000ea80000300800 */
[----:B------:R-:W2:Y:S04]  /*10c380*/  LDL.LU R54, [R1+0x718] ;  /* 0x0007180001367983 */ /* 0x000ea80000300800 */
[----:B------:R-:W2:Y:S01]  /*10c390*/  LDL.LU R56, [R1+0x71c] ;  /* 0x00071c0001387983 */ /* 0x000ea20000300800 */
[----:B0-----:R-:W-:-:S05]  /*10c3a0*/  IADD3 R2, P6, R26, R45, RZ ;  /* 0x0000002d1a027210 */ /* 0x001fca0007fde0ff */
[----:B------:R-:W-:-:S05]  /*10c3b0*/  IMAD.X R3, R4, 0x1, R35, P6 ;  /* 0x0000000104037824 */ /* 0x000fca00030e0623 */
[----:B------:R0:W-:Y:S02]  /*10c3c0*/  STL.64 [R1+0x1018], R2 ;  /* 0x0010180201007387 */ /* 0x0001e40000100a00 */
[----:B0-----:R-:W-:-:S05]  /*10c3d0*/  IADD3 R2, P6, R26, R43, RZ ;  /* 0x0000002b1a027210 */ /* 0x001fca0007fde0ff */
[----:B------:R-:W-:Y:S01]  /*10c3e0*/  IMAD.X R3, R4, 0x1, R36, P6 ;  /* 0x0000000104037824 */ /* 0x000fe200030e0624 */
[----:B---3--:R-:W-:-:S05]  /*10c3f0*/  F2FP.SATFINITE.E5M2.F32.PACK_AB_MERGE_C R16, R59, R58, RZ ;  /* 0x0000003a3b10723e */ /* 0x008fca00048060ff */
[----:B------:R-:W-:Y:S01]  /*10c400*/  STL [R1+0x148], R16 ;  /* 0x0001481001007387 */ /* 0x000fe20000100800 */
[----:B----4-:R-:W-:-:S05]  /*10c410*/  F2FP.SATFINITE.E5M2.F32.PACK_AB_MERGE_C R14, R14, R15, RZ ;  /* 0x0000000f0e0e723e */ /* 0x010fca00048060ff */
[----:B------:R-:W-:Y:S04]  /*10c420*/  STL [R1+0x144], R14 ;  /* 0x0001440e01007387 */ /* 0x000fe80000100800 */
[----:B------:R0:W-:Y:S01]  /*10c430*/  STL.64 [R1+0x1028], R2 ;  /* 0x0010280201007387 */ /* 0x0001e20000100a00 */
[----:B------:R-:W-:Y:S02]  /*10c440*/  F2FP.SATFINITE.E5M2.F32.PACK_AB_MERGE_C R9, R9, R8, RZ ;  /* 0x000000080909723e */ /* 0x000fe400048060ff */
        /* <DEDUP_REMOVED lines=8> */
[----:B---3--:R-:W-:Y:S01]  /*10c4d0*/  IADD3 R2, P6, R26, R42, RZ ;  /* 0x0000002a1a027210 */ /* 0x008fe20007fde0ff */
[----:B------:R-:W-:Y:S01]  /*10c4e0*/  STL [R1+0xac], R9 ;  /* 0x0000ac0901007387 */ /* 0x000fe20000100800 */
[----:B------:R-:W-:-:S03]  /*10c4f0*/  F2FP.SATFINITE.E5M2.F32.PACK_AB_MERGE_C R58, R48, R6, RZ ;  /* 0x00000006303a723e */ /* 0x000fc600048060ff */
[----:B------:R-:W-:Y:S01]  /*10c500*/  IMAD.X R3, R4, 0x1, R38, P6 ;  /* 0x0000000104037824 */ /* 0x000fe200030e0626 */
[----:B------:R-:W-:Y:S04]  /*10c510*/  STL [R1+0xb4], R8 ;  /* 0x0000b40801007387 */ /* 0x000fe80000100800 */
[----:B------:R-:W-:Y:S04]  /*10c520*/  STL [R1+0x5e50], R58 ;  /* 0x005e503a01007387 */ /* 0x000fe80000100800 */
[----:B------:R0:W-:Y:S04]  /*10c530*/  STL.64 [R1+0xff0], R2 ;  /* 0x000ff00201007387 */ /* 0x0001e80000100a00 */
[----:B------:R-:W3:Y:S04]  /*10c540*/  LDL.LU R49, [R1+0x6e0] ;  /* 0x0006e00001317983 */ /* 0x000ee80000300800 */
[----:B------:R-:W3:Y:S01]  /*10c550*/  LDL.LU R23, [R1+0x6e4] ;  /* 0x0006e40001177983 */ /* 0x000ee20000300800 */
[----:B0-----:R-:W-:-:S05]  /*10c560*/  IADD3 R2, P6, R26, R41, RZ ;  /* 0x000000291a027210 */ /* 0x001fca0007fde0ff */
[----:B------:R-:W-:-:S05]  /*10c570*/  IMAD.X R3, R4, 0x1, R39, P6 ;  /* 0x0000000104037824 */ /* 0x000fca00030e0627 */
[----:B------:R0:W-:Y:S04]  /*10c580*/  STL.64 [R1+0x1008], R2 ;  /* 0x0010080201007387 */ /* 0x0001e80000100a00 */
[----:B------:R-:W4:Y:S04]  /*10c590*/  LDL.LU R10, [R1+0x6e8] ;  /* 0x0006e800010a7983 */ /* 0x000f280000300800 */
[----:B------:R-:W4:Y:S01]  /*10c5a0*/  LDL.LU R11, [R1+0x6ec] ;  /* 0x0006ec00010b7983 */ /* 0x000f220000300800 */
[----:B0-----:R-:W-:-:S03]  /*10c5b0*/  IADD3 R2, P6, R26, R47, RZ ;  /* 0x0000002f1a027210 */ /* 0x001fc60007fde0ff */
[----:B------:R-:W3:Y:S02]  /*10c5c0*/  LDL.LU R12, [R1+0x670] ;  /* 0x00067000010c7983 */ /* 0x000ee40000300800 */
[----:B------:R-:W-:Y:S01]  /*10c5d0*/  IMAD.X R3, R4, 0x1, R40, P6 ;  /* 0x0000000104037824 */ /* 0x000fe200030e0628 */
[----:B------:R-:W-:-:S04]  /*10c5e0*/  F2FP.SATFINITE.E5M2.F32.PACK_AB_MERGE_C R55, R5, R13, RZ ;  /* 0x0000000d0537723e */ /* 0x000fc800048060ff */
        /* <DEDUP_REMOVED lines=18> */
[----:B--2---:R-:W-:-:S02]  /*10c710*/  F2FP.SATFINITE.E5M2.F32.PACK_AB_MERGE_C R50, R52, R7, RZ ;  /* 0x000000073432723e */ /* 0x004fc400048060ff */
[----:B------:R-:W-:Y:S01]  /*10c720*/  F2FP.SATFINITE.E5M2.F32.PACK_AB_MERGE_C R52, R56, R54, RZ ;  /* 0x000000363834723e */ /* 0x000fe200048060ff */
[----:B------:R-:W2:Y:S04]  /*10c730*/  LDL.LU R5, [R1+0xbf8] ;  /* 0x000bf80001057983 */ /* 0x000ea80000300800 */
[----:B------:R-:W2:Y:S04]  /*10c740*/  LDL.LU R7, [R1+0xbfc] ;  /* 0x000bfc0001077983 */ /* 0x000ea80000300800 */
[----:B------:R-:W2:Y:S04]  /*10c750*/  LDL.LU R54, [R1+0xc00] ;  /* 0x000c000001367983 */ /* 0x000ea80000300800 */
[----:B------:R-:W2:Y:S01]  /*10c760*/  LDL.LU R56, [R1+0xc04] ;  /* 0x000c040001387983 */ /* 0x000ea20000300800 */
[----:B------:R-:W-:-:S02]  /*10c770*/  SHF.R.S32.HI R4, RZ, 0x1f, R27 ;  /* 0x0000001fff047819 */ /* 0x000fc4000001141b */
[----:B0-----:R-:W-:Y:S01]  /*10c780*/  IADD3 R2, P6, R27, R57, RZ ;  /* 0x000000391b027210 */ /* 0x001fe20007fde0ff */
[----:B------:R4:W-:Y:S04]  /*10c790*/  STL.64 [R1+0x5e00], R52 ;  /* 0x005e003401007387 */ /* 0x0009e80000100a00 */
[----:B------:R-:W-:Y:S01]  /*10c7a0*/  IMAD.X R3, R4, 0x1, R61, P6 ;  /* 0x0000000104037824 */ /* 0x000fe200030e063d */
[----:B----4-:R-:W-:-:S05]  /*10c7b0*/  F2FP.SATFINITE.E5M2.F32.PACK_AB_MERGE_C R52, R11, R10, RZ ;  /* 0x0000000a0b34723e */ /* 0x010fca00048060ff */
[----:B------:R-:W-:Y:S04]  /*10c7c0*/  STL [R1+0x5e54], R52 ;  /* 0x005e543401007387 */ /* 0x000fe80000100800 */
[----:B------:R0:W-:Y:S02]  /*10c7d0*/  STL.64 [R1+0xfe8], R2 ;  /* 0x000fe80201007387 */ /* 0x0001e40000100a00 */
[----:B0-----:R-:W-:Y:S02]  /*10c7e0*/  IADD3 R2, P6, R27, R46, RZ ;  /* 0x0000002e1b027210 */ /* 0x001fe40007fde0ff */
[----:B---3--:R-:W-:-:S03]  /*10c7f0*/  F2FP.SATFINITE.E5M2.F32.PACK_AB_MERGE_C R10, R13, R12, RZ ;  /* 0x0000000c0d0a723e */ /* 0x008fc600048060ff */
[----:B------:R-:W-:Y:S02]  /*10c800*/  IMAD.X R3, R4, 0x1, R34, P6 ;  /* 0x0000000104037824 */ /* 0x000fe400030e0622 */
[----:B------:R0:W-:Y:S04]  /*10c810*/  STL [R1+0x1294], R10 ;  /* 0x0012940a01007387 */ /* 0x0001e80000100800 */
[----:B------:R1:W-:Y:S04]  /*10c820*/  STL.64 [R1+0xfe0], R2 ;  /* 0x000fe00201007387 */ /* 0x0003e80000100a00 */
[----:B0-----:R-:W3:Y:S04]  /*10c830*/  LDL.LU R10, [R1+0xc08] ;  /* 0x000c0800010a7983 */ /* 0x001ee80000300800 */
[----:B------:R-:W3:Y:S01]  /*10c840*/  LDL.LU R11, [R1+0xc0c] ;  /* 0x000c0c00010b7983 */ /* 0x000ee20000300800 */
[----:B-1----:R-:W-:-:S05]  /*10c850*/  F2FP.SATFINITE.E5M2.F32.PACK_AB_MERGE_C R2, R48, R6, RZ ;  /* 0x000000063002723e */ /* 0x002fca00048060ff */
[----:B------:R0:W-:Y:S04]  /*10c860*/  STL [R1+0x1290], R2 ;  /* 0x0012900201007387 */ /* 0x0001e80000100800 */
[----:B------:R-:W4:Y:S04]  /*10c870*/  LDL.LU R12, [R1+0x5c0] ;  /* 0x0005c000010c7983 */ /* 0x000f280000300800 */
[----:B------:R-:W4:Y:S04]  /*10c880*/  LDL.LU R13, [R1+0x5c4] ;  /* 0x0005c400010d7983 */ /* 0x000f280000300800 */
[----:B------:R-:W4:Y:S04]  /*10c890*/  LDL.LU R6, [R1+0x5c8] ;  /* 0x0005c80001067983 */ /* 0x000f280000300800 */
[----:B------:R-:W4:Y:S01]  /*10c8a0*/  LDL.LU R48, [R1+0x5cc] ;  /* 0x0005cc0001307983 */ /* 0x000f220000300800 */
[----:B0-----:R-:W-:-:S02]  /*10c8b0*/  IADD3 R2, P6, R27, R45, RZ ;  /* 0x0000002d1b027210 */ /* 0x001fc40007fde0ff */
[----:B------:R-:W-:-:S03]  /*10c8c0*/  F2FP.SATFINITE.E5M2.F32.PACK_AB_MERGE_C R21, R21, R22, RZ ;  /* 0x000000161515723e */ /* 0x000fc600048060ff */
[C---:B------:R-:W-:Y:S02]  /*10c8d0*/  IMAD.X R3, R4.reuse, 0x1, R35, P6 ;  /* 0x0000000104037824 */ /* 0x040fe400030e0623 */
[----:B------:R-:W-:Y:S04]  /*10c8e0*/  STL [R1+0x2900], R21 ;  /* 0x0029001501007387 */ /* 0x000fe80000100800 */
[----:B------:R0:W-:Y:S01]  /*10c8f0*/  STL.64 [R1+0xfd0], R2 ;  /* 0x000fd00201007387 */ /* 0x0001e20000100a00 */
[----:B------:R-:W-:Y:S02]  /*10c900*/  F2FP.SATFINITE.E5M2.F32.PACK_AB_MERGE_C R19, R19, R20, RZ ;  /* 0x000000141313723e */ /* 0x000fe400048060ff */
[----:B------:R-:W-:Y:S02]  /*10c910*/  F2FP.SATFINITE.E5M2.F32.PACK_AB_MERGE_C R17, R17, R18, RZ ;  /* 0x000000121111723e */ /* 0x000fe400048060ff */
[----:B0-----:R-:W-:Y:S01]  /*10c920*/  IADD3 R2, P6, R27, R43, RZ ;  /* 0x0000002b1b027210 */ /* 0x001fe20007fde0ff */
[----:B------:R-:W-:Y:S04]  /*10c930*/  STL [R1+0x2904], R19 ;  /* 0x0029041301007387 */ /* 0x000fe80000100800 */
[----:B------:R-:W-:Y:S01]  /*10c940*/  IMAD.X R3, R4, 0x1, R36, P6 ;  /* 0x0000000104037824 */ /* 0x000fe200030e0624 */
[----:B------:R-:W-:Y:S04]  /*10c950*/  STL [R1+0x28cc], R17 ;  /* 0x0028cc1101007387 */ /* 0x000fe80000100800 */
[----:B------:R0:W-:Y:S01]  /*10c960*/  STL.64 [R1+0xfd8], R2 ;  /* 0x000fd80201007387 */ /* 0x0001e20000100a00 */
[----:B------:R-:W-:-:S02]  /*10c970*/  F2FP.SATFINITE.E5M2.F32.PACK_AB_MERGE_C R16, R59, R16, RZ ;  /* 0x000000103b10723e */ /* 0x000fc400048060ff */
        /* <DEDUP_REMOVED lines=11> */
[----:B------:R-:W-:Y:S01]  /*10ca30*/  STL [R1+0x12cc], R8 ;  /* 0x0012cc0801007387 */ /* 0x000fe20000100800 */
[----:B--2---:R-:W-:-:S03]  /*10ca40*/  F2FP.SATFINITE.E5M2.F32.PACK_AB_MERGE_C R7, R7, R5, RZ ;  /* 0x000000050707723e */ /* 0x004fc600048060ff */
[----:B------:R0:W-:Y:S01]  /*10ca50*/  STL.64 [R1+0xfa0], R2 ;  /* 0x000fa00201007387 */ /* 0x0001e20000100a00 */
[----:B------:R-:W-:-:S03]  /*10ca60*/  F2FP.SATFINITE.E5M2.F32.PACK_AB_MERGE_C R5, R56, R54, RZ ;  /* 0x000000363805723e */ /* 0x000fc600048060ff */
[----:B------:R-:W-:Y:S01]  /*10ca70*/  STL [R1+0x12e0], R7 ;  /* 0x0012e00701007387 */ /* 0x000fe20000100800 */
[----:B0-----:R-:W-:-:S03]  /*10ca80*/  IADD3 R2, P6, R27, R41, RZ ;  /* 0x000000291b027210 */ /* 0x001fc60007fde0ff */
[----:B------:R0:W-:Y:S02]  /*10ca90*/  STL [R1+0x1284], R5 ;  /* 0x0012840501007387 */ /* 0x0001e40000100800 */
[----:B------:R-:W-:Y:S02]  /*10caa0*/  IMAD.X R3, R4, 0x1, R39, P6 ;  /* 0x0000000104037824 */ /* 0x000fe400030e0627 */
[----:B------:R-:W2:Y:S04]  /*10cab0*/  LDL.LU R22, [R1+0x11d0] ;  /* 0x0011d00001167983 */ /* 0x000ea80000300800 */
[----:B------:R-:W2:Y:S04]  /*10cac0*/  LDL.LU R60, [R1+0x11d4] ;  /* 0x0011d400013c7983 */ /* 0x000ea80000300800 */
[----:B0-----:R-:W2:Y:S04]  /*10cad0*/  LDL.LU R5, [R1+0x11d8] ;  /* 0x0011d80001057983 */ /* 0x001ea80000300800 */
[----:B------:R0:W-:Y:S04]  /*10cae0*/  STL.64 [R1+0xe68], R2 ;  /* 0x000e680201007387 */ /* 0x0001e80000100a00 */
[----:B------:R-:W2:Y:S04]  /*10caf0*/  LDL.LU R7, [R1+0x11dc] ;  /* 0x0011dc0001077983 */ /* 0x000ea80000300800 */
[----:B------:R-:W2:Y:S04]  /*10cb00*/  LDL.LU R54, [R1+0x11c0] ;  /* 0x0011c00001367983 */ /* 0x000ea80000300800 */
[----:B------:R-:W2:Y:S01]  /*10cb10*/  LDL.LU R56, [R1+0x11c4] ;  /* 0x0011c40001387983 */ /* 0x000ea20000300800 */
[----:B0-----:R-:W-:-:S05]  /*10cb20*/  IADD3 R2, P6, R27, R47, RZ ;  /* 0x0000002f1b027210 */ /* 0x001fca0007fde0ff */
[----:B------:R-:W-:-:S05]  /*10cb30*/  IMAD.X R3, R4, 0x1, R40, P6 ;  /* 0x0000000104037824 */ /* 0x000fca00030e0628 */
[----:B------:R3:W-:Y:S01]  /*10cb40*/  STL.64 [R1+0xe60], R2 ;  /* 0x000e600201007387 */ /* 0x0007e20000100a00 */
[----:B------:R-:W-:Y:S02]  /*10cb50*/  SHF.R.S32.HI R4, RZ, 0x1f, R28 ;  /* 0x0000001fff047819 */ /* 0x000fe4000001141c */
[----:B---3--:R-:W-:-:S05]  /*10cb60*/  F2FP.SATFINITE.E5M2.F32.PACK_AB_MERGE_C R3, R11, R10, RZ ;  /* 0x0000000a0b03723e */ /* 0x008fca00048060ff */
[----:B------:R-:W-:Y:S04]  /*10cb70*/  STL [R1+0x1288], R3 ;  /* 0x0012880301007387 */ /* 0x000fe80000100800 */
[----:B------:R-:W3:Y:S01]  /*10cb80*/  LDL.LU R21, [R1+0x11c8] ;  /* 0x0011c80001157983 */ /* 0x000ee20000300800 */
[----:B----4-:R-:W-:-:S05]  /*10cb90*/  F2FP.SATFINITE.E5M2.F32.PACK_AB_MERGE_C R2, R48, R6, RZ ;  /* 0x000000063002723e */ /* 0x010fca00048060ff */
[----:B------:R0:W-:Y:S04]  /*10cba0*/  STL [R1+0x1280], R2 ;  /* 0x0012800201007387 */ /* 0x0001e80000100800 */
        /* <DEDUP_REMOVED lines=19> */
[----:B------:R-:W-:-:S05]  /*10cce0*/  IMAD.X R3, R4, 0x1, R61, P6 ;  /* 0x0000000104037824 */ /* 0x000fca00030e063d */
[----:B------:R2:W-:Y:S02]  /*10ccf0*/  STL.64 [R1+0xe58], R2 ;  /* 0x000e580201007387 */ /* 0x0005e40000100a00 */
[----:B--2---:R-:W-:Y:S02]  /*10cd00*/  F2FP.SATFINITE.E5M2.F32.PACK_AB_MERGE_C R2, R60, R22, RZ ;  /* 0x000000163c02723e */ /* 0x004fe400048060ff */
[----:B------:R-:W-:-:S05]  /*10cd10*/  F2FP.SATFINITE.E5M2.F32.PACK_AB_MERGE_C R60, R7, R5, RZ ;  /* 0x00000005073c723e */ /* 0x000fca00048060ff */
[----:B------:R-:W-:Y:S04]  /*10cd20*/  STL [R1+0x5db8], R60 ;  /* 0x005db83c01007387 */ /* 0x000fe80000100800 */
[----:B------:R0:W-:Y:S02]  /*10cd30*/  STL [R1+0x178], R2 ;  /* 0x0001780201007387 */ /* 0x0001e40000100800 */
[----:B0-----:R-:W-:-:S05]  /*10cd40*/  IADD3 R2, P6, R28, R46, RZ ;  /* 0x0000002e1c027210 */ /* 0x001fca0007fde0ff */
[----:B------:R-:W-:-:S05]  /*10cd50*/  IMAD.X R3, R4, 0x1, R34, P6 ;  /* 0x0000000104037824 */ /* 0x000fca00030e0622 */
[----:B------:R0:W-:Y:S04]  /*10cd60*/  STL.64 [R1+0xe50], R2 ;  /* 0x000e500201007387 */ /* 0x0001e80000100a00 */
[----:B------:R-:W2:Y:S01]  /*10cd70*/  LDL.LU R5, [R1+0xb90] ;  /* 0x000b900001057983 */ /* 0x000ea20000300800 */
[----:B0-----:R-:W-:-:S03]  /*10cd80*/  F2FP.SATFINITE.E5M2.F32.PACK_AB_MERGE_C R2, R56, R54, RZ ;  /* 0x000000363802723e */ /* 0x001fc600048060ff */
[----:B------:R-:W2:Y:S04]  /*10cd90*/  LDL.LU R54, [R1+0xb94] ;  /* 0x000b940001367983 */ /* 0x000ea80000300800 */
[----:B------:R0:W-:Y:S04]  /*10cda0*/  STL [R1+0x14c], R2 ;  /* 0x00014c0201007387 */ /* 0x0001e80000100800 */
[----:B------:R-:W2:Y:S04]  /*10cdb0*/  LDL.LU R7, [R1+0xb98] ;  /* 0x000b980001077983 */ /* 0x000ea80000300800 */
[----:B------:R-:W2:Y:S01]  /*10cdc0*/  LDL.LU R56, [R1+0xb9c] ;  /* 0x000b9c0001387983 */ /* 0x000ea20000300800 */
[----:B0-----:R-:W-:-:S05]  /*10cdd0*/  IADD3 R2, P6, R28, R45, RZ ;  /* 0x0000002d1c027210 */ /* 0x001fca0007fde0ff */
[----:B------:R-:W-:Y:S01]  /*10cde0*/  IMAD.X R3, R4, 0x1, R35, P6 ;  /* 0x0000000104037824 */ /* 0x000fe200030e0623 */
[----:B------:R-:W-:Y:S02]  /*10cdf0*/  F2FP.SATFINITE.E5M2.F32.PACK_AB_MERGE_C R49, R23, R49, RZ ;  /* 0x000000311731723e */ /* 0x000fe400048060ff */
[----:B---3--:R-:W-:-:S05]  /*10ce00*/  F2FP.SATFINITE.E5M2.F32.PACK_AB_MERGE_C R20, R20, R21, RZ ;  /* 0x000000151414723e */ /* 0x008fca00048060ff */
[----:B------:R-:W-:Y:S04]  /*10ce10*/  STL [R1+0x154], R20 ;  /* 0x0001541401007387 */ /* 0x000fe80000100800 */
[----:B------:R0:W-:Y:S01]  /*10ce20*/  STL.64 [R1+0xe48], R2 ;  /* 0x000e480201007387 */ /* 0x0001e20000100a00 */
[----:B----4-:R-:W-:Y:S02]  /*10ce30*/  F2FP.SATFINITE.E5M2.F32.PACK_AB_MERGE_C R18, R18, R19, RZ ;  /* 0x000000131212723e */ /* 0x010fe400048060ff */
        /* <DEDUP_REMOVED lines=11> */
[----:B------:R0:W-:Y:S04]  /*10cef0*/  STL [R1+0x128], R8 ;  /* 0x0001280801007387 */ /* 0x0001e80000100800 */
[----:B------:R1:W-:Y:S01]  /*10cf00*/  STL.64 [R1+0xe38], R2 ;  /* 0x000e380201007387 */ /* 0x0003e20000100a00 */
[----:B------:R-:W-:-:S02]  /*10cf10*/  F2FP.SATFINITE.E5M2.F32.PACK_AB_MERGE_C R9, R51, R9, RZ ;  /* 0x000000093309723e */ /* 0x000fc400048060ff */
[----:B0-----:R-:W-:Y:S02]  /*10cf20*/  F2FP.SATFINITE.E5M2.F32.PACK_AB_MERGE_C R8, R11, R10, RZ ;  /* 0x0000000a0b08723e */ /* 0x001fe400048060ff */
[----:B-1----:R-:W-:Y:S01]  /*10cf30*/  IADD3 R2, P6, R28, R42, RZ ;  /* 0x0000002a1c027210 */ /* 0x002fe20007fde0ff */
[----:B------:R-:W-:Y:S04]  /*10cf40*/  STL [R1+0xa8], R9 ;  /* 0x0000a80901007387 */ /* 0x000fe80000100800 */
[----:B------:R-:W-:Y:S01]  /*10cf50*/  IMAD.X R3, R4, 0x1, R38, P6 ;  /* 0x0000000104037824 */ /* 0x000fe200030e0626 */
[----:B------:R-:W-:Y:S01]  /*10cf60*/  STL [R1+0x114], R8 ;  /* 0x0001140801007387 */ /* 0x000fe20000100800 */
[----:B------:R-:W-:-:S03]  /*10cf70*/  F2FP.SATFINITE.E5M2.F32.PACK_AB_MERGE_C R6, R6, R13, RZ ;  /* 0x0000000d0606723e */ /* 0x000fc600048060ff */
[----:B------:R0:W-:Y:S04]  /*10cf80*/  STL.64 [R1+0xe30], R2 ;  /* 0x000e300201007387 */ /* 0x0001e80000100a00 */
[----:B------:R-:W3:Y:S01]  /*10cf90*/  LDL.LU R10, [R1+0x1270] ;  /* 0x00127000010a7983 */ /* 0x000ee20000300800 */
[----:B0-----:R-:W-:-:S03]  /*10cfa0*/  F2FP.SATFINITE.E5M2.F32.PACK_AB_MERGE_C R2, R48, R12, RZ ;  /* 0x0000000c3002723e */ /* 0x001fc600048060ff */
[----:B------:R-:W3:Y:S04]  /*10cfb0*/  LDL.LU R48, [R1+0x1274] ;  /* 0x0012740001307983 */ /* 0x000ee80000300800 */
[----:B------:R-:W-:Y:S04]  /*10cfc0*/  STL [R1+0x90], R2 ;  /* 0x0000900201007387 */ /* 0x000fe80000100800 */
[----:B------:R0:W-:Y:S04]  /*10cfd0*/  STL [R1+0x9c], R6 ;  /* 0x00009c0601007387 */ /* 0x0001e80000100800 */
[----:B------:R-:W4:Y:S04]  /*10cfe0*/  LDL.LU R11, [R1+0x1278] ;  /* 0x00127800010b7983 */ /* 0x000f280000300800 */
[----:B0-----:R-:W4:Y:S01]  /*10cff0*/  LDL.LU R6, [R1+0x127c] ;  /* 0x00127c0001067983 */ /* 0x001f220000300800 */
[----:B------:R-:W-:-:S05]  /*10d000*/  IADD3 R2, P6, R28, R41, RZ ;  /* 0x000000291c027210 */ /* 0x000fca0007fde0ff */
[----:B------:R-:W-:-:S05]  /*10d010*/  IMAD.X R3, R4, 0x1, R39, P6 ;  /* 0x0000000104037824 */ /* 0x000fca00030e0627 */
[----:B------:R0:W-:Y:S02]  /*10d020*/  STL.64 [R1+0xe20], R2 ;  /* 0x000e200201007387 */ /* 0x0001e40000100a00 */
[----:B0-----:R-:W-:-:S05]  /*10d030*/  IADD3 R2, P6, R28, R47, RZ ;  /* 0x0000002f1c027210 */ /* 0x001fca0007fde0ff */
[----:B------:R-:W-:-:S05]  /*10d040*/  IMAD.X R3, R4, 0x1, R40, P6 ;  /* 0x0000000104037824 */ /* 0x000fca00030e0628 */
[----:B------:R0:W-:Y:S01]  /*10d050*/  STL.64 [R1+0xe28], R2 ;  /* 0x000e280201007387 */ /* 0x0001e20000100a00 */
[----:B--2---:R-:W-:-:S03]  /*10d060*/  F2FP.SATFINITE.E5M2.F32.PACK_AB_MERGE_C R54, R54, R5, RZ ;  /* 0x000000053636723e */ /* 0x004fc600048060ff */
[----:B0-----:R-:W2:Y:S04]  /*10d070*/  LDL.LU R3, [R1+0x1260] ;  /* 0x0012600001037983 */ /* 0x001ea80000300800 */
[----:B------:R-:W2:Y:S04]  /*10d080*/  LDL.LU R20, [R1+0x1264] ;  /* 0x0012640001147983 */ /* 0x000ea80000300800 */
[----:B------:R-:W-:Y:S04]  /*10d090*/  STL.64 [R1+0x5e08], R54 ;  /* 0x005e083601007387 */ /* 0x000fe80000100a00 */
        /* <DEDUP_REMOVED lines=12> */
[----:B------:R-:W-:-:S03]  /*10d160*/  F2FP.SATFINITE.E5M2.F32.PACK_AB_MERGE_C R51, R56, R7, RZ ;  /* 0x000000073833723e */ /* 0x000fc600048060ff */
[----:B------:R-:W2:Y:S04]  /*10d170*/  LDL.LU R15, [R1+0x1238] ;  /* 0x00123800010f7983 */ /* 0x000ea80000300800 */
[----:B------:R-:W2:Y:S04]  /*10d180*/  LDL.LU R14, [R1+0x123c] ;  /* 0x00123c00010e7983 */ /* 0x000ea80000300800 */
[----:B------:R-:W2:Y:S04]  /*10d190*/  LDL.LU R7, [R1+0x15b0] ;  /* 0x0015b00001077983 */ /* 0x000ea80000300800 */
[----:B------:R-:W2:Y:S01]  /*10d1a0*/  LDL.LU R56, [R1+0x15b4] ;  /* 0x0015b40001387983 */ /* 0x000ea20000300800 */
[----:B------:R-:W-:-:S02]  /*10d1b0*/  SHF.R.S32.HI R4, RZ, 0x1f, R29 ;  /* 0x0000001fff047819 */ /* 0x000fc4000001141d */
[C---:B------:R-:W-:Y:S01]  /*10d1c0*/  IADD3 R26, P6, R29.reuse, R57, RZ ;  /* 0x000000391d1a7210 */ /* 0x040fe20007fde0ff */
[----:B------:R-:W-:Y:S04]  /*10d1d0*/  STL.64 [R1+0x5e10], R50 ;  /* 0x005e103201007387 */ /* 0x000fe80000100a00 */
[----:B------:R-:W-:Y:S01]  /*10d1e0*/  IMAD.X R27, R4, 0x1, R61, P6 ;  /* 0x00000001041b7824 */ /* 0x000fe200030e063d */
[----:B------:R-:W-:Y:S02]  /*10d1f0*/  IADD3 R2, P6, R29, R46, RZ ;  /* 0x0000002e1d027210 */ /* 0x000fe40007fde0ff */
[----:B---3--:R-:W-:-:S05]  /*10d200*/  F2FP.SATFINITE.E5M2.F32.PACK_AB_MERGE_C R48, R48, R10, RZ ;  /* 0x0000000a3030723e */ /* 0x008fca00048060ff */
[----:B------:R-:W-:Y:S04]  /*10d210*/  STL.64 [R1+0x5e28], R48 ;  /* 0x005e283001007387 */ /* 0x000fe80000100a00 */
[----:B------:R-:W3:Y:S04]  /*10d220*/  LDL.LU R9, [R1+0x15b8] ;  /* 0x0015b80001097983 */ /* 0x000ee80000300800 */
[----:B------:R-:W3:Y:S04]  /*10d230*/  LDL.LU R10, [R1+0x15bc] ;  /* 0x0015bc00010a7983 */ /* 0x000ee80000300800 */
[----:B------:R-:W-:Y:S01]  /*10d240*/  STL.64 [R1+0xe18], R26 ;  /* 0x000e181a01007387 */ /* 0x000fe20000100a00 */
[----:B----4-:R-:W-:-:S03]  /*10d250*/  F2FP.SATFINITE.E5M2.F32.PACK_AB_MERGE_C R28, R6, R11, RZ ;  /* 0x0000000b061c723e */ /* 0x010fc600048060ff */
[----:B------:R-:W4:Y:S04]  /*10d260*/  LDL.LU R11, [R1+0x15a0] ;  /* 0x0015a000010b7983 */ /* 0x000f280000300800 */
[----:B------:R-:W4:Y:S04]  /*10d270*/  LDL.LU R6, [R1+0x15a4] ;  /* 0x0015a40001067983 */ /* 0x000f280000300800 */
[----:B------:R-:W-:Y:S01]  /*10d280*/  STL [R1+0x5e60], R28 ;  /* 0x005e601c01007387 */ /* 0x000fe20000100800 */
[----:B--2---:R-:W-:Y:S01]  /*10d290*/  F2FP.SATFINITE.E5M2.F32.PACK_AB_MERGE_C R20, R20, R3, RZ ;  /* 0x000000031414723e */ /* 0x004fe200048060ff */
[----:B------:R-:W-:-:S04]  /*10d2a0*/  IMAD.X R3, R4, 0x1, R34, P6 ;  /* 0x0000000104037824 */ /* 0x000fc800030e0622 */
[----:B------:R-:W-:Y:S01]  /*10d2b0*/  STL [R1+0x5e64], R20 ;  /* 0x005e641401007387 */ /* 0x000fe20000100800 */
[----:B------:R-:W-:-:S05]  /*10d2c0*/  F2FP.SATFINITE.E5M2.F32.PACK_AB_MERGE_C R23, R22, R23, RZ ;  /* 0x000000171617723e */ /* 0x000fca00048060ff */
[----:B------:R-:W-:Y:S04]  /*10d2d0*/  STL [R1+0x5e68], R23 ;  /* 0x005e681701007387 */ /* 0x000fe80000100800 */
[----:B------:R0:W-:Y:S01]  /*10d2e0*/  STL.64 [R1+0xe10], R2 ;  /* 0x000e100201007387 */ /* 0x0001e20000100a00 */
[----:B------:R-:W-:Y:S02]  /*10d2f0*/  F2FP.SATFINITE.E5M2.F32.PACK_AB_MERGE_C R19, R19, R21, RZ ;  /* 0x000000151313723e */ /* 0x000fe400048060ff */
[----:B0-----:R-:W-:-:S03]  /*10d300*/  IADD3 R2, P6, R29, R45, RZ ;  /* 0x0000002d1d027210 */ /* 0x001fc60007fde0ff */
[----:B------:R-:W-:Y:S02]  /*10d310*/  STL [R1+0x11c0], R19 ;  /* 0x0011c01301007387 */ /* 0x000fe40000100800 */
[----:B------:R-:W-:Y:S01]  /*10d320*/  IMAD.X R3, R4, 0x1, R35, P6 ;  /* 0x0000000104037824 */ /* 0x000fe200030e0623 */
[----:B------:R-:W-:-:S04]  /*10d330*/  F2FP.SATFINITE.E5M2.F32.PACK_AB_MERGE_C R17, R17, R18, RZ ;  /* 0x000000121111723e */ /* 0x000fc800048060ff */
[----:B------:R0:W-:Y:S01]  /*10d340*/  STL.64 [R1+0xe00], R2 ;  /* 0x000e000201007387 */ /* 0x0001e20000100a00 */
[----:B------:R-:W-:-:S03]  /*10d350*/  F2FP.SATFINITE.E5M2.F32.PACK_AB_MERGE_C R16, R59, R16, RZ ;  /* 0x000000103b10723e */ /* 0x000fc600048060ff */
[----:B------:R-:W-:Y:S01]  /*10d360*/  STL [R1+0x11bc], R17 ;  /* 0x0011bc1101007387 */ /* 0x000fe20000100800 */
[----:B0-----:R-:W-:-:S03]  /*10d370*/  IADD3 R2, P6, R29, R43, RZ ;  /* 0x0000002b1d027210 */ /* 0x001fc60007fde0ff */
[----:B------:R-:W-:Y:S02]  /*10d380*/  STL [R1+0x28f0], R16 ;  /* 0x0028f01001007387 */ /* 0x000fe40000100800 */
[----:B------:R-:W-:-:S05]  /*10d390*/  IMAD.X R3, R4, 0x1, R36, P6 ;  /* 0x0000000104037824 */ /* 0x000fca00030e0624 */
[----:B------:R0:W-:Y:S02]  /*10d3a0*/  STL.64 [R1+0xe08], R2 ;  /* 0x000e080201007387 */ /* 0x0001e40000100a00 */
[----:B0-----:R-:W-:Y:S02]  /*10d3b0*/  F2FP.SATFINITE.E5M2.F32.PACK_AB_MERGE_C R3, R12, R8, RZ ;  /* 0x000000080c03723e */ /* 0x001fe400048060ff */
[----:B------:R-:W-:Y:S01]  /*10d3c0*/  F2FP.SATFINITE.E5M2.F32.PACK_AB_MERGE_C R2, R5, R13, RZ ;  /* 0x0000000d0502723e */ /* 0x000fe200048060ff */
[----:B------:R-:W2:Y:S04]  /*10d3d0*/  LDL.LU R8, [R1+0x15a8] ;  /* 0x0015a80001087983 */ /* 0x000ea80000300800 */
[----:B------:R-:W-:Y:S04]  /*10d3e0*/  STL [R1+0x28f4], R3 ;  /* 0x0028f40301007387 */ /* 0x000fe80000100800 */
[----:B------:R-:W2:Y:S04]  /*10d3f0*/  LDL.LU R12, [R1+0x15ac] ;  /* 0x0015ac00010c7983 */ /* 0x000ea80000300800 */
[----:B------:R0:W-:Y:S04]  /*10d400*/  STL [R1+0x28c0], R2 ;  /* 0x0028c00201007387 */ /* 0x0001e80000100800 */
[----:B------:R-:W2:Y:S04]  /*10d410*/  LDL.LU R13, [R1+0x1520] ;  /* 0x00152000010d7983 */ /* 0x000ea80000300800 */
[----:B------:R-:W2:Y:S01]  /*10d420*/  LDL.LU R5, [R1+0x1524] ;  /* 0x0015240001057983 */ /* 0x000ea20000300800 */
[----:B0-----:R-:W-:-:S05]  /*10d430*/  IADD3 R2, P6, R29, R44, RZ ;  /* 0x0000002c1d027210 */ /* 0x001fca0007fde0ff */
[----:B------:R-:W-:-:S05]  /*10d440*/  IMAD.X R3, R4, 0x1, R37, P6 ;  /* 0x0000000104037824 */ /* 0x000fca00030e0625 */
[----:B------:R0:W-:Y:S02]  /*10d450*/  STL.64 [R1+0xdf8], R2 ;  /* 0x000df80201007387 */ /* 0x0001e40000100a00 */
[----:B0-----:R-:W-:Y:S02]  /*10d460*/  F2FP.SATFINITE.E5M2.F32.PACK_AB_MERGE_C R3, R14, R15, RZ ;  /* 0x0000000f0e03723e */ /* 0x001fe400048060ff */
[----:B------:R-:W-:Y:S02]  /*10d470*/  F2FP.SATFINITE.E5M2.F32.PACK_AB_MERGE_C R2, R56, R7, RZ ;  /* 0x000000073802723e */ /* 0x000fe400048060ff */
[----:B------:R-:W2:Y:S04]  /*10d480*/  LDL.LU R7, [R1+0x1528] ;  /* 0x0015280001077983 */ /* 0x000ea80000300800 */
[----:B------:R-:W-:Y:S04]  /*10d490*/  STL [R1+0x28c4], R3 ;  /* 0x0028c40301007387 */ /* 0x000fe80000100800 */
[----:B------:R-:W2:Y:S04]  /*10d4a0*/  LDL.LU R56, [R1+0x152c] ;  /* 0x00152c0001387983 */ /* 0x000ea80000300800 */
[----:B------:R0:W-:Y:S02]  /*10d4b0*/  STL [R1+0x15b0], R2 ;  /* 0x0015b00201007387 */ /* 0x0001e40000100800 */
        /* <DEDUP_REMOVED lines=9> */
[----:B------:R-:W3:Y:S04]  /*10d550*/  LDL.LU R26, [R1+0x1510] ;  /* 0x00151000011a7983 */ /* 0x000ee80000300800 */
[----:B------:R-:W3:Y:S04]  /*10d560*/  LDL.LU R58, [R1+0x1514] ;  /* 0x00151400013a7983 */ /* 0x000ee80000300800 */
[----:B------:R-:W4:Y:S04]  /*10d570*/  LDL.LU R25, [R1+0x1518] ;  /* 0x0015180001197983 */ /* 0x000f280000300800 */
        /* <DEDUP_REMOVED lines=10> */
[----:B------:R-:W-:-:S03]  /*10d620*/  IADD3 R14, P6, R29, R47, RZ ;  /* 0x0000002f1d0e7210 */ /* 0x000fc60007fde0ff */
[----:B------:R-:W4:Y:S04]  /*10d630*/  LDL.LU R11, [R1+0x13e0] ;  /* 0x0013e000010b7983 */ /* 0x000f280000300800 */
[----:B------:R-:W4:Y:S01]  /*10d640*/  LDL.LU R6, [R1+0x13e4] ;  /* 0x0013e40001067983 */ /* 0x000f220000300800 */
[----:B------:R-:W-:-:S03]  /*10d650*/  IMAD.X R15, R4, 0x1, R40, P6 ;  /* 0x00000001040f7824 */ /* 0x000fc600030e0628 */
[----:B------:R-:W4:Y:S04]  /*10d660*/  LDL.LU R16, [R1+0x13e8] ;  /* 0x0013e80001107983 */ /* 0x000f280000300800 */
[----:B------:R0:W-:Y:S01]  /*10d670*/  STL.64 [R1+0xde8], R14 ;  /* 0x000de80e01007387 */ /* 0x0001e20000100a00 */
[----:B--2---:R-:W-:-:S05]  /*10d680*/  F2FP.SATFINITE.E5M2.F32.PACK_AB_MERGE_C R8, R12, R8, RZ ;  /* 0x000000080c08723e */ /* 0x004fca00048060ff */
[----:B------:R1:W-:Y:S04]  /*10d690*/  STL [R1+0x1260], R8 ;  /* 0x0012600801007387 */ /* 0x0003e80000100800 */
[----:B------:R-:W2:Y:S01]  /*10d6a0*/  LDL.LU R59, [R1+0x13ec] ;  /* 0x0013ec00013b7983 */ /* 0x000ea20000300800 */
[----:B------:R-:W-:-:S05]  /*10d6b0*/  F2FP.SATFINITE.E5M2.F32.PACK_AB_MERGE_C R4, R5, R13, RZ ;  /* 0x0000000d0504723e */ /* 0x000fca00048060ff */
[----:B------:R1:W-:Y:S04]  /*10d6c0*/  STL [R1+0x1240], R4 ;  /* 0x0012400401007387 */ /* 0x0003e80000100800 */
[----:B0-----:R-:W2:Y:S04]  /*10d6d0*/  LDL.LU R15, [R1+0x13d0] ;  /* 0x0013d000010f7983 */ /* 0x001ea80000300800 */
[----:B------:R-:W2:Y:S04]  /*10d6e0*/  LDL.LU R14, [R1+0x13d4] ;  /* 0x0013d400010e7983 */ /* 0x000ea80000300800 */
[----:B-1----:R-:W2:Y:S04]  /*10d6f0*/  LDL.LU R8, [R1+0x13d8] ;  /* 0x0013d80001087983 */ /* 0x002ea80000300800 */
[----:B------:R-:W2:Y:S04]  /*10d700*/  LDL.LU R5, [R1+0x13dc] ;  /* 0x0013dc0001057983 */ /* 0x000ea80000300800 */
[----:B------:R-:W2:Y:S04]  /*10d710*/  LDL.LU R12, [R1+0x13c0] ;  /* 0x0013c000010c7983 */ /* 0x000ea80000300800 */
[----:B------:R-:W2:Y:S01]  /*10d720*/  LDL.LU R13, [R1+0x13c4] ;  /* 0x0013c400010d7983 */ /* 0x000ea20000300800 */
[----:B------:R-:W-:-:S05]  /*10d730*/  F2FP.SATFINITE.E5M2.F32.PACK_AB_MERGE_C R4, R56, R7, RZ ;  /* 0x000000073804723e */ /* 0x000fca00048060ff */
[----:B------:R0:W-:Y:S04]  /*10d740*/  STL [R1+0x1254], R4 ;  /* 0x0012540401007387 */ /* 0x0001e80000100800 */
[----:B------:R-:W2:Y:S04]  /*10d750*/  LDL.LU R7, [R1+0x13c8] ;  /* 0x0013c80001077983 */ /* 0x000ea80000300800 */
[----:B------:R-:W2:Y:S01]  /*10d760*/  LDL.LU R56, [R1+0x13cc] ;  /* 0x0013cc0001387983 */ /* 0x000ea20000300800 */
[----:B------:R-:W-:Y:S02]  /*10d770*/  IADD3 R28, P6, R30, R57, RZ ;  /* 0x000000391e1c7210 */ /* 0x000fe40007fde0ff */
[----:B0-----:R-:W-:-:S05]  /*10d780*/  SHF.R.S32.HI R4, RZ, 0x1f, R30 ;  /* 0x0000001fff047819 */ /* 0x001fca000001141e */
[----:B------:R-:W-:-:S05]  /*10d790*/  IMAD.X R29, R4, 0x1, R61, P6 ;  /* 0x00000001041d7824 */ /* 0x000fca00030e063d */
[----:B------:R-:W-:Y:S01]  /*10d7a0*/  STL.64 [R1+0xdd8], R28 ;  /* 0x000dd81c01007387 */ /* 0x000fe20000100a00 */
[----:B---3--:R-:W-:Y:S02]  /*10d7b0*/  F2FP.SATFINITE.E5M2.F32.PACK_AB_MERGE_C R20, R58, R26, RZ ;  /* 0x0000001a3a14723e */ /* 0x008fe400048060ff */
[----:B------:R-:W-:-:S03]  /*10d7c0*/  IADD3 R26, P6, R30, R46, RZ ;  /* 0x0000002e1e1a7210 */ /* 0x000fc60007fde0ff */
[----:B------:R-:W-:Y:S02]  /*10d7d0*/  STL [R1+0x11dc], R20 ;  /* 0x0011dc1401007387 */ /* 0x000fe40000100800 */
[----:B------:R-:W-:Y:S01]  /*10d7e0*/  IMAD.X R27, R4, 0x1, R34, P6 ;  /* 0x00000001041b7824 */ /* 0x000fe200030e0622 */
[----:B----4-:R-:W-:-:S05]  /*10d7f0*/  F2FP.SATFINITE.E5M2.F32.PACK_AB_MERGE_C R2, R2, R25, RZ ;  /* 0x000000190202723e */ /* 0x010fca00048060ff */
[----:B------:R0:W-:Y:S04]  /*10d800*/  STL [R1+0x1238], R2 ;  /* 0x0012380201007387 */ /* 0x0001e80000100800 */
[----:B------:R-:W-:Y:S01]  /*10d810*/  STL.64 [R1+0xdd0], R26 ;  /* 0x000dd01a01007387 */ /* 0x000fe20000100a00 */
[----:B0-----:R-:W-:-:S05]  /*10d820*/  F2FP.SATFINITE.E5M2.F32.PACK_AB_MERGE_C R2, R22, R3, RZ ;  /* 0x000000031602723e */ /* 0x001fca00048060ff */
[----:B------:R0:W-:Y:S01]  /*10d830*/  STL [R1+0x12c], R2 ;  /* 0x00012c0201007387 */ /* 0x0001e20000100800 */
        /* <DEDUP_REMOVED lines=9> */
[----:B------:R0:W-:Y:S02]  /*10d8d0*/  STL [R1+0x120], R9 ;  /* 0x0001200901007387 */ /* 0x0001e40000100800 */
[----:B------:R-:W-:-:S05]  /*10d8e0*/  IMAD.X R3, R4, 0x1, R36, P6 ;  /* 0x0000000104037824 */ /* 0x000fca00030e0624 */
[----:B------:R1:W-:Y:S04]  /*10d8f0*/  STL.64 [R1+0xdc0], R2 ;  /* 0x000dc00201007387 */ /* 0x0003e80000100a00 */
[----:B0-----:R-:W3:Y:S04]  /*10d900*/  LDL.LU R9, [R1+0x13b0] ;  /* 0x0013b00001097983 */ /* 0x001ee80000300800 */
[----:B------:R-:W3:Y:S01]  /*10d910*/  LDL.LU R10, [R1+0x13b4] ;  /* 0x0013b400010a7983 */ /* 0x000ee20000300800 */
[----:B-1----:R-:W-:-:S05]  /*10d920*/  F2FP.SATFINITE.E5M2.F32.PACK_AB_MERGE_C R2, R6, R11, RZ ;  /* 0x0000000b0602723e */ /* 0x002fca00048060ff */
[----:B------:R0:W-:Y:S04]  /*10d930*/  STL [R1+0x10c], R2 ;  /* 0x00010c0201007387 */ /* 0x0001e80000100800 */
        /* <DEDUP_REMOVED lines=8> */
[----:B0-----:R-:W-:Y:S02]  /*10d9c0*/  IADD3 R2, P6, R30, R42, RZ ;  /* 0x0000002a1e027210 */ /* 0x001fe40007fde0ff */
[----:B------:R-:W-:Y:S01]  /*10d9d0*/  F2FP.SATFINITE.E5M2.F32.PACK_AB_MERGE_C R5, R5, R8, RZ ;  /* 0x000000080505723e */ /* 0x000fe200048060ff */
[----:B------:R-:W-:Y:S02]  /*10d9e0*/  STL [R1+0x88], R14 ;  /* 0x0000880e01007387 */ /* 0x000fe40000100800 */
[----:B------:R-:W-:-:S02]  /*10d9f0*/  IMAD.X R3, R4, 0x1, R38, P6 ;  /* 0x0000000104037824 */ /* 0x000fc400030e0626 */
[----:B------:R0:W-:Y:S04]  /*10da00*/  STL [R1+0x84], R5 ;  /* 0x0000840501007387 */ /* 0x0001e80000100800 */
[----:B------:R-:W2:Y:S04]  /*10da10*/  LDL.LU R59, [R1+0x1590] ;  /* 0x00159000013b7983 */ /* 0x000ea80000300800 */
[----:B0-----:R-:W2:Y:S04]  /*10da20*/  LDL.LU R5, [R1+0x1594] ;  /* 0x0015940001057983 */ /* 0x001ea80000300800 */
[----:B------:R0:W-:Y:S02]  /*10da30*/  STL.64 [R1+0xda0], R2 ;  /* 0x000da00201007387 */ /* 0x0001e40000100a00 */
[----:B0-----:R-:W-:-:S02]  /*10da40*/  F2FP.SATFINITE.E5M2.F32.PACK_AB_MERGE_C R3, R13, R12, RZ ;  /* 0x0000000c0d03723e */ /* 0x001fc400048060ff */
[----:B------:R-:W-:Y:S02]  /*10da50*/  F2FP.SATFINITE.E5M2.F32.PACK_AB_MERGE_C R2, R56, R7, RZ ;  /* 0x000000073802723e */ /* 0x000fe400048060ff */
[----:B------:R-:W2:Y:S04]  /*10da60*/  LDL.LU R7, [R1+0x1598] ;  /* 0x0015980001077983 */ /* 0x000ea80000300800 */
[----:B------:R-:W-:Y:S04]  /*10da70*/  STL [R1+0x64], R3 ;  /* 0x0000640301007387 */ /* 0x000fe80000100800 */
[----:B------:R-:W2:Y:S04]  /*10da80*/  LDL.LU R56, [R1+0x159c] ;  /* 0x00159c0001387983 */ /* 0x000ea80000300800 */
[----:B------:R0:W-:Y:S02]  /*10da90*/  STL [R1+0x70], R2 ;  /* 0x0000700201007387 */ /* 0x0001e40000100800 */
[----:B0-----:R-:W-:-:S05]  /*10daa0*/  IADD3 R2, P6, R30, R41, RZ ;  /* 0x000000291e027210 */ /* 0x001fca0007fde0ff */
[----:B------:R-:W-:-:S05]  /*10dab0*/  IMAD.X R3, R4, 0x1, R39, P6 ;  /* 0x0000000104037824 */ /* 0x000fca00030e0627 */
[----:B------:R0:W-:Y:S04]  /*10dac0*/  STL.64 [R1+0xd90], R2 ;  /* 0x000d900201007387 */ /* 0x0001e80000100a00 */
[----:B------:R-:W2:Y:S04]  /*10dad0*/  LDL.LU R52, [R1+0x1580] ;  /* 0x0015800001347983 */ /* 0x000ea80000300800 */
[----:B------:R-:W2:Y:S01]  /*10dae0*/  LDL.LU R15, [R1+0x1584] ;  /* 0x00158400010f7983 */ /* 0x000ea20000300800 */
[----:B0-----:R-:W-:-:S05]  /*10daf0*/  IADD3 R2, P6, R30, R47, RZ ;  /* 0x0000002f1e027210 */ /* 0x001fca0007fde0ff */
[----:B------:R-:W-:-:S05]  /*10db00*/  IMAD.X R3, R4, 0x1, R40, P6 ;  /* 0x0000000104037824 */ /* 0x000fca00030e0628 */
[----:B------:R0:W-:Y:S04]  /*10db10*/  STL.64 [R1+0xd98], R2 ;  /* 0x000d980201007387 */ /* 0x0001e80000100a00 */
[----:B------:R-:W2:Y:S04]  /*10db20*/  LDL.LU R53, [R1+0x1588] ;  /* 0x0015880001357983 */ /* 0x000ea80000300800 */
[----:B------:R-:W2:Y:S04]  /*10db30*/  LDL.LU R14, [R1+0x158c] ;  /* 0x00158c00010e7983 */ /* 0x000ea80000300800 */
[----:B------:R-:W2:Y:S04]  /*10db40*/  LDL.LU R58, [R1+0x1570] ;  /* 0x00157000013a7983 */ /* 0x000ea80000300800 */
[----:B------:R-:W2:Y:S04]  /*10db50*/  LDL.LU R12, [R1+0x1574] ;  /* 0x00157400010c7983 */ /* 0x000ea80000300800 */
[----:B0-----:R-:W2:Y:S04]  /*10db60*/  LDL.LU R2, [R1+0x1578] ;  /* 0x0015780001027983 */ /* 0x001ea80000300800 */
[----:B------:R-:W2:Y:S04]  /*10db70*/  LDL.LU R13, [R1+0x157c] ;  /* 0x00157c00010d7983 */ /* 0x000ea80000300800 */
[----:B------:R-:W2:Y:S04]  /*10db80*/  LDL.LU R3, [R1+0x1560] ;  /* 0x0015600001037983 */ /* 0x000ea80000300800 */
[----:B------:R-:W2:Y:S01]  /*10db90*/  LDL.LU R22, [R1+0x1564] ;  /* 0x0015640001167983 */ /* 0x000ea20000300800 */
[----:B---3--:R-:W-:-:S05]  /*10dba0*/  F2FP.SATFINITE.E5M2.F32.PACK_AB_MERGE_C R25, R10, R9, RZ ;  /* 0x000000090a19723e */ /* 0x008fca00048060ff */
[----:B------:R0:W-:Y:S04]  /*10dbb0*/  STL.64 [R1+0x5e38], R24 ;  /* 0x005e381801007387 */ /* 0x0001e80000100a00 */
[----:B------:R-:W3:Y:S04]  /*10dbc0*/  LDL.LU R16, [R1+0x1568] ;  /* 0x0015680001107983 */ /* 0x000ee80000300800 */
[----:B------:R-:W3:Y:S04]  /*10dbd0*/  LDL.LU R8, [R1+0x156c] ;  /* 0x00156c0001087983 */ /* 0x000ee80000300800 */
[----:B------:R-:W3:Y:S04]  /*10dbe0*/  LDL.LU R9, [R1+0x1550] ;  /* 0x0015500001097983 */ /* 0x000ee80000300800 */
[----:B------:R-:W3:Y:S01]  /*10dbf0*/  LDL.LU R10, [R1+0x1554] ;  /* 0x00155400010a7983 */ /* 0x000ee20000300800 */
[----:B----4-:R-:W-:-:S03]  /*10dc00*/  F2FP.SATFINITE.E5M2.F32.PACK_AB_MERGE_C R26, R6, R11, RZ ;  /* 0x0000000b061a723e */ /* 0x010fc600048060ff */
[----:B------:R-:W4:Y:S04]  /*10dc10*/  LDL.LU R21, [R1+0x1558] ;  /* 0x0015580001157983 */ /* 0x000f280000300800 */
[----:B------:R-:W4:Y:S04]  /*10dc20*/  LDL.LU R17, [R1+0x155c] ;  /* 0x00155c0001117983 */ /* 0x000f280000300800 */
[----:B------:R-:W4:Y:S04]  /*10dc30*/  LDL.LU R11, [R1+0x1540] ;  /* 0x00154000010b7983 */ /* 0x000f280000300800 */
[----:B------:R-:W4:Y:S01]  /*10dc40*/  LDL.LU R6, [R1+0x1544] ;  /* 0x0015440001067983 */ /* 0x000f220000300800 */
[----:B--2---:R-:W-:-:S03]  /*10dc50*/  F2FP.SATFINITE.E5M2.F32.PACK_AB_MERGE_C R18, R56, R7, RZ ;  /* 0x000000073812723e */ /* 0x004fc600048060ff */
[----:B------:R-:W2:Y:S04]  /*10dc60*/  LDL.LU R7, [R1+0x1548] ;  /* 0x0015480001077983 */ /* 0x000ea80000300800 */
[----:B------:R-:W2:Y:S01]  /*10dc70*/  LDL.LU R56, [R1+0x154c] ;  /* 0x00154c0001387983 */ /* 0x000ea20000300800 */
[----:B------:R-:W-:Y:S02]  /*10dc80*/  SHF.R.S32.HI R4, RZ, 0x1f, R31 ;  /* 0x0000001fff047819 */ /* 0x000fe4000001141f */
[----:B0-----:R-:W-:-:S05]  /*10dc90*/  IADD3 R24, P6, R31, R57, RZ ;  /* 0x000000391f187210 */ /* 0x001fca0007fde0ff */
[----:B------:R-:W-:Y:S01]  /*10dca0*/  IMAD.X R25, R4, 0x1, R61, P6 ;  /* 0x0000000104197824 */ /* 0x000fe200030e063d */
[----:B------:R-:W-:-:S04]  /*10dcb0*/  F2FP.SATFINITE.E5M2.F32.PACK_AB_MERGE_C R19, R5, R59, RZ ;  /* 0x0000003b0513723e */ /* 0x000fc800048060ff */
[----:B------:R-:W-:Y:S04]  /*10dcc0*/  STL.64 [R1+0xd88], R24 ;  /* 0x000d881801007387 */ /* 0x000fe80000100a00 */
[----:B------:R-:W2:Y:S04]  /*10dcd0*/  LDL.LU R59, [R1+0x16e0] ;  /* 0x0016e000013b7983 */ /* 0x000ea80000300800 */
[----:B------:R-:W2:Y:S04]  /*10dce0*/  LDL.LU R5, [R1+0x16e4] ;  /* 0x0016e40001057983 */ /* 0x000ea80000300800 */
[----:B------:R0:W-:Y:S01]  /*10dcf0*/  STL.64 [R1+0x5e30], R18 ;  /* 0x005e301201007387 */ /* 0x0001e20000100a00 */
[----:B------:R-:W-:-:S02]  /*10dd00*/  F2FP.SATFINITE.E5M2.F32.PACK_AB_MERGE_C R15, R15, R52, RZ ;  /* 0x000000340f0f723e */ /* 0x000fc400048060ff */
[----:B0-----:R-:W-:-:S05]  /*10dd10*/  IADD3 R18, P6, R31, R46, RZ ;  /* 0x0000002e1f127210 */ /* 0x001fca0007fde0ff */
[----:B------:R-:W-:Y:S01]  /*10dd20*/  IMAD.X R19, R4, 0x1, R34, P6 ;  /* 0x0000000104137824 */ /* 0x000fe200030e0622 */
[----:B------:R-:W-:-:S05]  /*10dd30*/  F2FP.SATFINITE.E5M2.F32.PACK_AB_MERGE_C R14, R14, R53, RZ ;  /* 0x000000350e0e723e */ /* 0x000fca00048060ff */
[----:B------:R0:W-:Y:S01]  /*10dd40*/  STL.64 [R1+0x5e48], R14 ;  /* 0x005e480e01007387 */ /* 0x0001e20000100a00 */
[----:B------:R-:W-:-:S03]  /*10dd50*/  F2FP.SATFINITE.E5M2.F32.PACK_AB_MERGE_C R12, R12, R58, RZ ;  /* 0x0000003a0c0c723e */ /* 0x000fc600048060ff */
[----:B------:R-:W-:Y:S01]  /*10dd60*/  STL.64 [R1+0xd80], R18 ;  /* 0x000d801201007387 */ /* 0x000fe20000100a00 */
[----:B0-----:R-:W-:Y:S02]  /*10dd70*/  IADD3 R14, P6, R31, R45, RZ ;  /* 0x0000002d1f0e7210 */ /* 0x001fe40007fde0ff */
[----:B------:R-:W-:-:S03]  /*10dd80*/  F2FP.SATFINITE.E5M2.F32.PACK_AB_MERGE_C R13, R13, R2, RZ ;  /* 0x000000020d0d723e */ /* 0x000fc600048060ff */
[----:B------:R-:W-:Y:S01]  /*10dd90*/  IMAD.X R15, R4, 0x1, R35, P6 ;  /* 0x00000001040f7824 */ /* 0x000fe200030e0623 */
[----:B------:R-:W-:Y:S01]  /*10dda0*/  IADD3 R2, P6, R31, R43, RZ ;  /* 0x0000002b1f027210 */ /* 0x000fe20007fde0ff */
[----:B------:R0:W-:Y:S04]  /*10ddb0*/  STL.64 [R1+0x5e58], R12 ;  /* 0x005e580c01007387 */ /* 0x0001e80000100a00 */
[----:B------:R-:W-:Y:S01]  /*10ddc0*/  STL.64 [R1+0xd70], R14 ;  /* 0x000d700e01007387 */ /* 0x000fe20000100a00 */
[----:B0-----:R-:W-:Y:S01]  /*10ddd0*/  F2FP.SATFINITE.E5M2.F32.PACK_AB_MERGE_C R12, R22, R3, RZ ;  /* 0x00000003160c723e */ /* 0x001fe200048060ff */
[----:B------:R-:W-:-:S04]  /*10dde0*/  IMAD.X R3, R4, 0x1, R36, P6 ;  /* 0x0000000104037824 */ /* 0x000fc800030e0624 */
[----:B------:R-:W-:Y:S04]  /*10ddf0*/  STL [R1+0x11ac], R12 ;  /* 0x0011ac0c01007387 */ /* 0x000fe80000100800 */
[----:B------:R3:W-:Y:S02]  /*10de00*/  STL.64 [R1+0xd78], R2 ;  /* 0x000d780201007387 */ /* 0x0007e40000100a00 */
[----:B---3--:R-:W-:Y:S02]  /*10de10*/  F2FP.SATFINITE.E5M2.F32.PACK_AB_MERGE_C R2, R8, R16, RZ ;  /* 0x000000100802723e */ /* 0x008fe400048060ff */
[----:B------:R-:W3:Y:S04]  /*10de20*/  LDL.LU R16, [R1+0x16e8] ;  /* 0x0016e80001107983 */ /* 0x000ee80000300800 */
[----:B------:R-:W3:Y:S04]  /*10de30*/  LDL.LU R8, [R1+0x16ec] ;  /* 0x0016ec0001087983 */ /* 0x000ee80000300800 */
[----:B------:R0:W-:Y:S01]  /*10de40*/  STL [R1+0x11a8], R2 ;  /* 0x0011a80201007387 */ /* 0x0001e20000100800 */
[----:B------:R-:W-:-:S02]  /*10de50*/  F2FP.SATFINITE.E5M2.F32.PACK_AB_MERGE_C R9, R10, R9, RZ ;  /* 0x000000090a09723e */ /* 0x000fc400048060ff */
[----:B0-----:R-:W-:-:S03]  /*10de60*/  IADD3 R2, P6, R31, R44, RZ ;  /* 0x0000002c1f027210 */ /* 0x001fc60007fde0ff */
[----:B------:R0:W-:Y:S02]  /*10de70*/  STL [R1+0x13cc], R9 ;  /* 0x0013cc0901007387 */ /* 0x0001e40000100800 */
[----:B------:R-:W-:Y:S02]  /*10de80*/  IMAD.X R3, R4, 0x1, R37, P6 ;  /* 0x0000000104037824 */ /* 0x000fe400030e0625 */
[----:B0-----:R-:W3:Y:S04]  /*10de90*/  LDL.LU R9, [R1+0x16d0] ;  /* 0x0016d00001097983 */ /* 0x001ee80000300800 */
[----:B------:R-:W3:Y:S04]  /*10dea0*/  LDL.LU R10, [R1+0x16d4] ;  /* 0x0016d400010a7983 */ /* 0x000ee80000300800 */
[----:B------:R4:W-:Y:S02]  /*10deb0*/  STL.64 [R1+0xd68], R2 ;  /* 0x000d680201007387 */ /* 0x0009e40000100a00 */
[----:B----4-:R-:W-:-:S02]  /*10dec0*/  F2FP.SATFINITE.E5M2.F32.PACK_AB_MERGE_C R3, R17, R21, RZ ;  /* 0x000000151103723e */ /* 0x010fc400048060ff */
[----:B------:R-:W-:Y:S02]  /*10ded0*/  F2FP.SATFINITE.E5M2.F32.PACK_AB_MERGE_C R2, R6, R11, RZ ;  /* 0x0000000b0602723e */ /* 0x000fe400048060ff */
[----:B------:R-:W4:Y:S04]  /*10dee0*/  LDL.LU R11, [R1+0x16d8] ;  /* 0x0016d800010b7983 */ /* 0x000f280000300800 */
[----:B------:R-:W-:Y:S04]  /*10def0*/  STL [R1+0x13d0], R3 ;  /* 0x0013d00301007387 */ /* 0x000fe80000100800 */
[----:B------:R-:W4:Y:S04]  /*10df00*/  LDL.LU R6, [R1+0x16dc] ;  /* 0x0016dc0001067983 */ /* 0x000f280000300800 */
[----:B------:R0:W-:Y:S02]  /*10df10*/  STL [R1+0x13b0], R2 ;  /* 0x0013b00201007387 */ /* 0x0001e40000100800 */
[----:B0-----:R-:W-:-:S05]  /*10df20*/  IADD3 R2, P6, R31, R42, RZ ;  /* 0x0000002a1f027210 */ /* 0x001fca0007fde0ff */
[----:B------:R-:W-:-:S05]  /*10df30*/  IMAD.X R3, R4, 0x1, R38, P6 ;  /* 0x0000000104037824 */ /* 0x000fca00030e0626 */
[----:B------:R2:W-:Y:S02]  /*10df40*/  STL.64 [R1+0xd60], R2 ;  /* 0x000d600201007387 */ /* 0x0005e40000100a00 */
[----:B--2---:R-:W-:Y:S02]  /*10df50*/  F2FP.SATFINITE.E5M2.F32.PACK_AB_MERGE_C R2, R56, R7, RZ ;  /* 0x000000073802723e */ /* 0x004fe400048060ff */
[----:B------:R-:W2:Y:S04]  /*10df60*/  LDL.LU R7, [R1+0x16c0] ;  /* 0x0016c00001077983 */ /* 0x000ea80000300800 */
[----:B------:R-:W2:Y:S04]  /*10df70*/  LDL.LU R56, [R1+0x16c4] ;  /* 0x0016c40001387983 */ /* 0x000ea80000300800 */
[----:B------:R0:W-:Y:S01]  /*10df80*/  STL [R1+0x13b4], R2 ;  /* 0x0013b40201007387 */ /* 0x0001e20000100800 */
[----:B------:R-:W-:-:S02]  /*10df90*/  F2FP.SATFINITE.E5M2.F32.PACK_AB_MERGE_C R5, R5, R59, RZ ;  /* 0x0000003b0505723e */ /* 0x000fc400048060ff */
[----:B0-----:R-:W-:-:S03]  /*10dfa0*/  IADD3 R2, P6, R31, R41, RZ ;  /* 0x000000291f027210 */ /* 0x001fc60007fde0ff */
[----:B------:R0:W-:Y:S02]  /*10dfb0*/  STL [R1+0x12c4], R5 ;  /* 0x0012c40501007387 */ /* 0x0001e40000100800 */
[----:B------:R-:W-:Y:S02]  /*10dfc0*/  IMAD.X R3, R4, 0x1, R39, P6 ;  /* 0x0000000104037824 */ /* 0x000fe400030e0627 */
[----:B------:R-:W2:Y:S04]  /*10dfd0*/  LDL.LU R54, [R1+0x16c8] ;  /* 0x0016c80001367983 */ /* 0x000ea80000300800 */
[----:B------:R-:W2:Y:S04]  /*10dfe0*/  LDL.LU R55, [R1+0x16cc] ;  /* 0x0016cc0001377983 */ /* 0x000ea80000300800 */
[----:B------:R1:W-:Y:S04]  /*10dff0*/  STL.64 [R1+0xd50], R2 ;  /* 0x000d500201007387 */ /* 0x0003e80000100a00 */
[----:B------:R-:W2:Y:S04]  /*10e000*/  LDL.LU R60, [R1+0x1620] ;  /* 0x00162000013c7983 */ /* 0x000ea80000300800 */
[----:B0-----:R-:W2:Y:S04]  /*10e010*/  LDL.LU R5, [R1+0x1624] ;  /* 0x0016240001057983 */ /* 0x001ea80000300800 */
[----:B------:R-:W2:Y:S04]  /*10e020*/  LDL.LU R27, [R1+0x1628] ;  /* 0x00162800011b7983 */ /* 0x000ea80000300800 */
[----:B------:R-:W2:Y:S04]  /*10e030*/  LDL.LU R52, [R1+0x162c] ;  /* 0x00162c0001347983 */ /* 0x000ea80000300800 */
[----:B------:R-:W2:Y:S04]  /*10e040*/  LDL.LU R53, [R1+0x1610] ;  /* 0x0016100001357983 */ /* 0x000ea80000300800 */
[----:B------:R-:W2:Y:S01]  /*10e050*/  LDL.LU R58, [R1+0x1614] ;  /* 0x00161400013a7983 */ /* 0x000ea20000300800 */
[----:B------:R-:W-:-:S03]  /*10e060*/  IADD3 R12, P6, R31, R47, RZ ;  /* 0x0000002f1f0c7210 */ /* 0x000fc60007fde0ff */
[----:B-1----:R-:W2:Y:S02]  /*10e070*/  LDL.LU R2, [R1+0x1618] ;  /* 0x0016180001027983 */ /* 0x002ea40000300800 */
[----:B------:R-:W-:Y:S02]  /*10e080*/  IMAD.X R13, R4, 0x1, R40, P6 ;  /* 0x00000001040d7824 */ /* 0x000fe400030e0628 */
[----:B------:R-:W2:Y:S04]  /*10e090*/  LDL.LU R59, [R1+0x161c] ;  /* 0x00161c00013b7983 */ /* 0x000ea80000300800 */
[----:B------:R-:W2:Y:S04]  /*10e0a0*/  LDL.LU R3, [R1+0x1600] ;  /* 0x0016000001037983 */ /* 0x000ea80000300800 */
[----:B------:R-:W2:Y:S04]  /*10e0b0*/  LDL.LU R22, [R1+0x1604] ;  /* 0x0016040001167983 */ /* 0x000ea80000300800 */
[----:B------:R0:W-:Y:S02]  /*10e0c0*/  STL.64 [R1+0xd58], R12 ;  /* 0x000d580c01007387 */ /* 0x0001e40000100a00 */
[----:B0-----:R-:W-:-:S02]  /*10e0d0*/  IADD3 R12, P6, R32, R57, RZ ;  /* 0x00000039200c7210 */ /* 0x001fc40007fde0ff */
[----:B---3--:R-:W-:-:S05]  /*10e0e0*/  F2FP.SATFINITE.E5M2.F32.PACK_AB_MERGE_C R4, R8, R16, RZ ;  /* 0x000000100804723e */ /* 0x008fca00048060ff */
[----:B------:R0:W-:Y:S04]  /*10e0f0*/  STL [R1+0x12c0], R4 ;  /* 0x0012c00401007387 */ /* 0x0001e80000100800 */
[----:B------:R-:W3:Y:S04]  /*10e100*/  LDL.LU R21, [R1+0x1608] ;  /* 0x0016080001157983 */ /* 0x000ee80000300800 */
[----:B------:R-:W3:Y:S04]  /*10e110*/  LDL.LU R17, [R1+0x160c] ;  /* 0x00160c0001117983 */ /* 0x000ee80000300800 */
[----:B------:R-:W3:Y:S04]  /*10e120*/  LDL.LU R16, [R1+0x15f0] ;  /* 0x0015f00001107983 */ /* 0x000ee80000300800 */
[----:B------:R-:W3:Y:S01]  /*10e130*/  LDL.LU R8, [R1+0x15f4] ;  /* 0x0015f40001087983 */ /* 0x000ee20000300800 */
[----:B0-----:R-:W-:-:S05]  /*10e140*/  F2FP.SATFINITE.E5M2.F32.PACK_AB_MERGE_C R4, R10, R9, RZ ;  /* 0x000000090a04723e */ /* 0x001fca00048060ff */
[----:B------:R0:W-:Y:S04]  /*10e150*/  STL [R1+0x124c], R4 ;  /* 0x00124c0401007387 */ /* 0x0001e80000100800 */
[----:B------:R-:W3:Y:S04]  /*10e160*/  LDL.LU R9, [R1+0x15f8] ;  /* 0x0015f80001097983 */ /* 0x000ee80000300800 */
[----:B------:R-:W3:Y:S01]  /*10e170*/  LDL.LU R10, [R1+0x15fc] ;  /* 0x0015fc00010a7983 */ /* 0x000ee20000300800 */
[----:B0-----:R-:W-:-:S05]  /*10e180*/  SHF.R.S32.HI R4, RZ, 0x1f, R32 ;  /* 0x0000001fff047819 */ /* 0x001fca0000011420 */
[----:B------:R-:W-:Y:S01]  /*10e190*/  IMAD.X R13, R4, 0x1, R61, P6 ;  /* 0x00000001040d7824 */ /* 0x000fe200030e063d */
[----:B----4-:R-:W-:-:S05]  /*10e1a0*/  F2FP.SATFINITE.E5M2.F32.PACK_AB_MERGE_C R6, R6, R11, RZ ;  /* 0x0000000b0606723e */ /* 0x010fca00048060ff */
[----:B------:R0:W-:Y:S04]  /*10e1b0*/  STL [R1+0x1250], R6 ;  /* 0x0012500601007387 */ /* 0x0001e80000100800 */
[----:B------:R-:W4:Y:S04]  /*10e1c0*/  LDL.LU R11, [R1+0x15e0] ;  /* 0x0015e000010b7983 */ /* 0x000f280000300800 */
[----:B0-----:R-:W4:Y:S04]  /*10e1d0*/  LDL.LU R6, [R1+0x15e4] ;  /* 0x0015e40001067983 */ /* 0x001f280000300800 */
[----:B------:R-:W-:Y:S01]  /*10e1e0*/  STL.64 [R1+0xd48], R12 ;  /* 0x000d480c01007387 */ /* 0x000fe20000100a00 */
[----:B--2---:R-:W-:-:S05]  /*10e1f0*/  F2FP.SATFINITE.E5M2.F32.PACK_AB_MERGE_C R7, R56, R7, RZ ;  /* 0x000000073807723e */ /* 0x004fca00048060ff */
[----:B------:R0:W-:Y:S04]  /*10e200*/  STL [R1+0x1230], R7 ;  /* 0x0012300701007387 */ /* 0x0001e80000100800 */
[----:B0-----:R-:W2:Y:S04]  /*10e210*/  LDL.LU R7, [R1+0x15e8] ;  /* 0x0015e80001077983 */ /* 0x001ea80000300800 */
[----:B------:R-:W2:Y:S01]  /*10e220*/  LDL.LU R56, [R1+0x15ec] ;  /* 0x0015ec0001387983 */ /* 0x000ea20000300800 */
[----:B------:R-:W-:Y:S02]  /*10e230*/  IADD3 R12, P6, R32, R46, RZ ;  /* 0x0000002e200c7210 */ /* 0x000fe40007fde0ff */
[----:B------:R-:W-:-:S03]  /*10e240*/  F2FP.SATFINITE.E5M2.F32.PACK_AB_MERGE_C R14, R55, R54, RZ ;  /* 0x00000036370e723e */ /* 0x000fc600048060ff */
[----:B------:R-:W-:Y:S02]  /*10e250*/  IMAD.X R13, R4, 0x1, R34, P6 ;  /* 0x00000001040d7824 */ /* 0x000fe400030e0622 */
[----:B------:R-:W-:Y:S04]  /*10e260*/  STL [R1+0x1234], R14 ;  /* 0x0012340e01007387 */ /* 0x000fe80000100800 */
[----:B------:R0:W-:Y:S01]  /*10e270*/  STL.64 [R1+0xd40], R12 ;  /* 0x000d400c01007387 */ /* 0x0001e20000100a00 */
[----:B------:R-:W-:Y:S02]  /*10e280*/  F2FP.SATFINITE.E5M2.F32.PACK_AB_MERGE_C R5, R5, R60, RZ ;  /* 0x0000003c0505723e */ /* 0x000fe400048060ff */
[----:B0-----:R-:W-:Y:S02]  /*10e290*/  IADD3 R12, P6, R32, R45, RZ ;  /* 0x0000002d200c7210 */ /* 0x001fe40007fde0ff */
[----:B------:R-:W-:-:S03]  /*10e2a0*/  F2FP.SATFINITE.E5M2.F32.PACK_AB_MERGE_C R14, R52, R27, RZ ;  /* 0x0000001b340e723e */ /* 0x000fc600048060ff */
[----:B------:R-:W-:Y:S01]  /*10e2b0*/  IMAD.X R13, R4, 0x1, R35, P6 ;  /* 0x00000001040d7824 */ /* 0x000fe200030e0623 */
[----:B------:R-:W-:Y:S01]  /*10e2c0*/  F2FP.SATFINITE.E5M2.F32.PACK_AB_MERGE_C R60, R58, R53, RZ ;  /* 0x000000353a3c723e */ /* 0x000fe200048060ff */
[----:B------:R-:W-:Y:S04]  /*10e2d0*/  STL [R1+0x11a4], R14 ;  /* 0x0011a40e01007387 */ /* 0x000fe80000100800 */
[----:B------:R-:W-:Y:S04]  /*10e2e0*/  STL [R1+0x5dbc], R60 ;  /* 0x005dbc3c01007387 */ /* 0x000fe80000100800 */
[----:B------:R0:W-:Y:S01]  /*10e2f0*/  STL.64 [R1+0xd18], R12 ;  /* 0x000d180c01007387 */ /* 0x0001e20000100a00 */
[----:B------:R-:W-:-:S02]  /*10e300*/  F2FP.SATFINITE.E5M2.F32.PACK_AB_MERGE_C R59, R59, R2, RZ ;  /* 0x000000023b3b723e */ /* 0x000fc400048060ff */
[----:B0-----:R-:W-:-:S03]  /*10e310*/  IADD3 R12, P6, R32, R43, RZ ;  /* 0x0000002b200c7210 */ /* 0x001fc60007fde0ff */
[----:B------:R0:W-:Y:S02]  /*10e320*/  STL [R1+0x5dc0], R59 ;  /* 0x005dc03b01007387 */ /* 0x0001e40000100800 */
[----:B------:R-:W-:Y:S01]  /*10e330*/  IMAD.X R13, R4, 0x1, R36, P6 ;  /* 0x00000001040d7824 */ /* 0x000fe200030e0624 */
[----:B------:R-:W-:Y:S02]  /*10e340*/  IADD3 R2, P6, R32, R44, RZ ;  /* 0x0000002c20027210 */ /* 0x000fe40007fde0ff */
[----:B0-----:R-:W-:-:S03]  /*10e350*/  F2FP.SATFINITE.E5M2.F32.PACK_AB_MERGE_C R59, R22, R3, RZ ;  /* 0x00000003163b723e */ /* 0x001fc600048060ff */
[----:B------:R-:W-:Y:S02]  /*10e360*/  IMAD.X R3, R4, 0x1, R37, P6 ;  /* 0x0000000104037824 */ /* 0x000fe400030e0625 */
[----:B------:R-:W-:Y:S04]  /*10e370*/  STL [R1+0x5dc4], R59 ;  /* 0x005dc43b01007387 */ /* 0x000fe80000100800 */
[----:B------:R-:W-:Y:S01]  /*10e380*/  STL.64 [R1+0xd10], R12 ;  /* 0x000d100c01007387 */ /* 0x000fe20000100a00 */
[----:B---3--:R-:W-:-:S05]  /*10e390*/  F2FP.SATFINITE.E5M2.F32.PACK_AB_MERGE_C R60, R17, R21, RZ ;  /* 0x00000015113c723e */ /* 0x008fca00048060ff */
[----:B------:R-:W-:Y:S04]  /*10e3a0*/  STL [R1+0x5dc8], R60 ;  /* 0x005dc83c01007387 */ /* 0x000fe80000100800 */
[----:B------:R0:W-:Y:S02]  /*10e3b0*/  STL.64 [R1+0xcf8], R2 ;  /* 0x000cf80201007387 */ /* 0x0001e40000100a00 */
[----:B0-----:R-:W-:-:S05]  /*10e3c0*/  IADD3 R2, P6, R32, R42, RZ ;  /* 0x0000002a20027210 */ /* 0x001fca0007fde0ff */
[----:B------:R-:W-:-:S05]  /*10e3d0*/  IMAD.X R3, R4, 0x1, R38, P6 ;  /* 0x0000000104037824 */ /* 0x000fca00030e0626 */
[----:B------:R0:W-:Y:S04]  /*10e3e0*/  STL.64 [R1+0xcf0], R2 ;  /* 0x000cf00201007387 */ /* 0x0001e80000100a00 */
[----:B0-----:R-:W3:Y:S04]  /*10e3f0*/  LDL.LU R2, [R1+0x15d0] ;  /* 0x0015d00001027983 */ /* 0x001ee80000300800 */
[----:B------:R-:W3:Y:S04]  /*10e400*/  LDL.LU R21, [R1+0x15d4] ;  /* 0x0015d40001157983 */ /* 0x000ee80000300800 */
[----:B------:R-:W3:Y:S04]  /*10e410*/  LDL.LU R3, [R1+0x15d8] ;  /* 0x0015d80001037983 */ /* 0x000ee80000300800 */
[----:B------:R-:W3:Y:S01]  /*10e420*/  LDL.LU R22, [R1+0x15dc] ;  /* 0x0015dc0001167983 */ /* 0x000ee20000300800 */
[----:B----4-:R-:W-:-:S02]  /*10e430*/  F2FP.SATFINITE.E5M2.F32.PACK_AB_MERGE_C R27, R6, R11, RZ ;  /* 0x0000000b061b723e */ /* 0x010fc400048060ff */
[----:B------:R-:W-:Y:S02]  /*10e440*/  IADD3 R6, P6, R32, R41, RZ ;  /* 0x0000002920067210 */ /* 0x000fe40007fde0ff */
[----:B------:R-:W-:Y:S01]  /*10e450*/  F2FP.SATFINITE.E5M2.F32.PACK_AB_MERGE_C R60, R8, R16, RZ ;  /* 0x00000010083c723e */ /* 0x000fe200048060ff */
[----:B------:R-:W-:Y:S04]  /*10e460*/  STL.64 [R1+0x5e70], R26 ;  /* 0x005e701a01007387 */ /* 0x000fe80000100a00 */
[----:B------:R-:W4:Y:S04]  /*10e470*/  LDL.LU R19, [R1+0x16b0] ;  /* 0x0016b00001137983 */ /* 0x000f280000300800 */
[----:B------:R-:W4:Y:S01]  /*10e480*/  LDL.LU R16, [R1+0x16b4] ;  /* 0x0016b40001107983 */ /* 0x000f220000300800 */
[----:B------:R-:W-:-:S02]  /*10e490*/  F2FP.SATFINITE.E5M2.F32.PACK_AB_MERGE_C R59, R10, R9, RZ ;  /* 0x000000090a3b723e */ /* 0x000fc400048060ff */
[----:B--2---:R-:W-:Y:S01]  /*10e4a0*/  F2FP.SATFINITE.E5M2.F32.PACK_AB_MERGE_C R30, R56, R7, RZ ;  /* 0x00000007381e723e */ /* 0x004fe200048060ff */
[----:B------:R-:W-:-:S05]  /*10e4b0*/  IMAD.X R7, R4, 0x1, R39, P6 ;  /* 0x0000000104077824 */ /* 0x000fca00030e0627 */
        /* <DEDUP_REMOVED lines=15> */
[----:B------:R-:W4:Y:S04]  /*10e5b0*/  LDL.LU R49, [R1+0x1670] ;  /* 0x0016700001317983 */ /* 0x000f280000300800 */
[----:B------:R-:W4:Y:S04]  /*10e5c0*/  LDL.LU R50, [R1+0x1674] ;  /* 0x0016740001327983 */ /* 0x000f280000300800 */
[----:B------:R-:W2:Y:S04]  /*10e5d0*/  LDL.LU R55, [R1+0x1678] ;  /* 0x0016780001377983 */ /* 0x000ea80000300800 */
[----:B------:R-:W2:Y:S04]  /*10e5e0*/  LDL.LU R52, [R1+0x167c] ;  /* 0x00167c0001347983 */ /* 0x000ea80000300800 */
[----:B------:R-:W2:Y:S04]  /*10e5f0*/  LDL.LU R53, [R1+0x1660] ;  /* 0x0016600001357983 */ /* 0x000ea80000300800 */
[----:B------:R-:W2:Y:S01]  /*10e600*/  LDL.LU R56, [R1+0x1664] ;  /* 0x0016640001387983 */ /* 0x000ea20000300800 */
[----:B------:R-:W-:-:S03]  /*10e610*/  IADD3 R12, P6, R32, R47, RZ ;  /* 0x0000002f200c7210 */ /* 0x000fc60007fde0ff */
[----:B------:R-:W2:Y:S02]  /*10e620*/  LDL.LU R51, [R1+0x1668] ;  /* 0x0016680001337983 */ /* 0x000ea40000300800 */
[----:B------:R-:W-:-:S05]  /*10e630*/  IMAD.X R13, R4, 0x1, R40, P6 ;  /* 0x00000001040d7824 */ /* 0x000fca00030e0628 */
[----:B------:R0:W-:Y:S04]  /*10e640*/  STL.64 [R1+0xcd0], R12 ;  /* 0x000cd00c01007387 */ /* 0x0001e80000100a00 */
[----:B------:R-:W2:Y:S01]  /*10e650*/  LDL.LU R54, [R1+0x166c] ;  /* 0x00166c0001367983 */ /* 0x000ea20000300800 */
[----:B------:R-:W-:Y:S02]  /*10e660*/  SHF.R.S32.HI R4, RZ, 0x1f, R33 ;  /* 0x0000001fff047819 */ /* 0x000fe40000011421 */
[----:B0-----:R-:W-:-:S05]  /*10e670*/  IADD3 R12, P6, R33, R57, RZ ;  /* 0x00000039210c7210 */ /* 0x001fca0007fde0ff */
[----:B------:R-:W-:Y:S01]  /*10e680*/  IMAD.X R13, R4, 0x1, R61, P6 ;  /* 0x00000001040d7824 */ /* 0x000fe200030e063d */
[----:B---3--:R-:W-:Y:S02]  /*10e690*/  F2FP.SATFINITE.E5M2.F32.PACK_AB_MERGE_C R21, R21, R2, RZ ;  /* 0x000000021515723e */ /* 0x008fe400048060ff */
[----:B------:R-:W3:Y:S01]  /*10e6a0*/  LDL.LU R2, [R1+0x1650] ;  /* 0x0016500001027983 */ /* 0x000ee20000300800 */
[----:B------:R-:W-:-:S03]  /*10e6b0*/  F2FP.SATFINITE.E5M2.F32.PACK_AB_MERGE_C R22, R22, R3, RZ ;  /* 0x000000031616723e */ /* 0x000fc600048060ff */
[----:B------:R-:W3:Y:S04]  /*10e6c0*/  LDL.LU R3, [R1+0x1654] ;  /* 0x0016540001037983 */ /* 0x000ee80000300800 */
[----:B------:R-:W3:Y:S04]  /*10e6d0*/  LDL.LU R58, [R1] ;  /* 0x00000000013a7983 */ /* 0x000ee80000300800 */
[----:B------:R0:W-:Y:S02]  /*10e6e0*/  STL.64 [R1+0xca0], R12 ;  /* 0x000ca00c01007387 */ /* 0x0001e40000100a00 */
[----:B0-----:R-:W-:-:S05]  /*10e6f0*/  IADD3 R12, P6, R33, R46, RZ ;  /* 0x0000002e210c7210 */ /* 0x001fca0007fde0ff */
[----:B------:R-:W-:-:S05]  /*10e700*/  IMAD.X R13, R4, 0x1, R34, P6 ;  /* 0x00000001040d7824 */ /* 0x000fca00030e0622 */
        /* <DEDUP_REMOVED lines=8> */
[----:B------:R-:W-:Y:S01]  /*10e790*/  IMAD.X R13, R4, 0x1, R37, P6 ;  /* 0x00000001040d7824 */ /* 0x000fe200030e0625 */
[----:B----4-:R-:W-:-:S05]  /*10e7a0*/  F2FP.SATFINITE.E5M2.F32.PACK_AB_MERGE_C R14, R50, R49, RZ ;  /* 0x00000031320e723e */ /* 0x010fca00048060ff */
[----:B------:R-:W-:Y:S04]  /*10e7b0*/  STL [R1+0x1198], R14 ;  /* 0x0011980e01007387 */ /* 0x000fe80000100800 */
[----:B------:R2:W-:Y:S04]  /*10e7c0*/  STL.64 [R1+0xc88], R12 ;  /* 0x000c880c01007387 */ /* 0x0005e80000100a00 */
[----:B------:R-:W4:Y:S01]  /*10e7d0*/  LDL.LU R26, [R1+0x1658] ;  /* 0x00165800011a7983 */ /* 0x000f220000300800 */
[----:B--2---:R-:W-:Y:S02]  /*10e7e0*/  F2FP.SATFINITE.E5M2.F32.PACK_AB_MERGE_C R13, R52, R55, RZ ;  /* 0x00000037340d723e */ /* 0x004fe400048060ff */
[----:B------:R-:W-:-:S03]  /*10e7f0*/  F2FP.SATFINITE.E5M2.F32.PACK_AB_MERGE_C R12, R56, R53, RZ ;  /* 0x00000035380c723e */ /* 0x000fc600048060ff */
[----:B------:R-:W-:Y:S04]  /*10e800*/  STL [R1+0x1194], R13 ;  /* 0x0011940d01007387 */ /* 0x000fe80000100800 */
[----:B------:R-:W4:Y:S04]  /*10e810*/  LDL.LU R49, [R1+0x165c] ;  /* 0x00165c0001317983 */ /* 0x000f280000300800 */
[----:B------:R0:W-:Y:S04]  /*10e820*/  STL [R1+0x13bc], R12 ;  /* 0x0013bc0c01007387 */ /* 0x0001e80000100800 */
[----:B------:R-:W2:Y:S04]  /*10e830*/  LDL.LU R55, [R1+0x17f0] ;  /* 0x0017f00001377983 */ /* 0x000ea80000300800 */
[----:B------:R-:W2:Y:S04]  /*10e840*/  LDL.LU R52, [R1+0x17f4] ;  /* 0x0017f40001347983 */ /* 0x000ea80000300800 */
[----:B------:R-:W2:Y:S04]  /*10e850*/  LDL.LU R53, [R1+0x17f8] ;  /* 0x0017f80001357983 */ /* 0x000ea80000300800 */
[----:B------:R-:W2:Y:S01]  /*10e860*/  LDL.LU R56, [R1+0x17fc] ;  /* 0x0017fc0001387983 */ /* 0x000ea20000300800 */
[----:B0-----:R-:W-:-:S05]  /*10e870*/  IADD3 R12, P6, R33, R42, RZ ;  /* 0x0000002a210c7210 */ /* 0x001fca0007fde0ff */
[----:B------:R-:W-:-:S05]  /*10e880*/  IMAD.X R13, R4, 0x1, R38, P6 ;  /* 0x00000001040d7824 */ /* 0x000fca00030e0626 */
[----:B------:R0:W-:Y:S02]  /*10e890*/  STL.64 [R1+0xc70], R12 ;  /* 0x000c700c01007387 */ /* 0x0001e40000100a00 */
[----:B0-----:R-:W-:-:S05]  /*10e8a0*/  F2FP.SATFINITE.E5M2.F32.PACK_AB_MERGE_C R13, R54, R51, RZ ;  /* 0x00000033360d723e */ /* 0x001fca00048060ff */
[----:B------:R-:W-:Y:S01]  /*10e8b0*/  STL [R1+0x13c0], R13 ;  /* 0x0013c00d01007387 */ /* 0x000fe20000100800 */
        /* <DEDUP_REMOVED lines=8> */
[----:B---3--:R-:W-:Y:S02]  /*10e940*/  F2FP.SATFINITE.E5M2.F32.PACK_AB_MERGE_C R12, R3, R2, RZ ;  /* 0x00000002030c723e */ /* 0x008fe400048060ff */
[----:B------:R-:W-:-:S03]  /*10e950*/  IADD3 R2, P6, R33, R41, RZ ;  /* 0x0000002921027210 */ /* 0x000fc60007fde0ff */
[----:B------:R0:W-:Y:S02]  /*10e960*/  STL [R1+0x12d8], R12 ;  /* 0x0012d80c01007387 */ /* 0x0001e40000100800 */
[----:B------:R-:W-:Y:S02]  /*10e970*/  IMAD.X R3, R4, 0x1, R39, P6 ;  /* 0x0000000104037824 */ /* 0x000fe400030e0627 */
[----:B------:R-:W3:Y:S04]  /*10e980*/  LDL.LU R27, [R1+0x1810] ;  /* 0x00181000011b7983 */ /* 0x000ee80000300800 */
[----:B------:R-:W3:Y:S04]  /*10e990*/  LDL.LU R31, [R1+0x1814] ;  /* 0x00181400011f7983 */ /* 0x000ee80000300800 */
[----:B------:R1:W-:Y:S04]  /*10e9a0*/  STL.64 [R1+0xc80], R2 ;  /* 0x000c800201007387 */ /* 0x0003e80000100a00 */
        /* <DEDUP_REMOVED lines=14> */
[----:B------:R-:W-:-:S03]  /*10ea90*/  IADD3 R32, P6, R33, R47, RZ ;  /* 0x0000002f21207210 */ /* 0x000fc60007fde0ff */
[----:B------:R-:W3:Y:S04]  /*10eaa0*/  LDL.LU R51, [R1+0x1720] ;  /* 0x0017200001337983 */ /* 0x000ee80000300800 */
[----:B------:R-:W3:Y:S01]  /*10eab0*/  LDL.LU R54, [R1+0x1724] ;  /* 0x0017240001367983 */ /* 0x000ee20000300800 */
[----:B------:R-:W-:-:S03]  /*10eac0*/  IMAD.X R33, R4, 0x1, R40, P6 ;  /* 0x0000000104217824 */ /* 0x000fc600030e0628 */
[----:B-1----:R-:W3:Y:S04]  /*10ead0*/  LDL.LU R2, [R1+0x1728] ;  /* 0x0017280001027983 */ /* 0x002ee80000300800 */
[----:B------:R-:W3:Y:S04]  /*10eae0*/  LDL.LU R3, [R1+0x172c] ;  /* 0x00172c0001037983 */ /* 0x000ee80000300800 */
[----:B------:R4:W-:Y:S02]  /*10eaf0*/  STL.64 [R1+0xc78], R32 ;  /* 0x000c782001007387 */ /* 0x0009e40000100a00 */
[----:B----4-:R-:W-:-:S05]  /*10eb00*/  F2FP.SATFINITE.E5M2.F32.PACK_AB_MERGE_C R32, R49, R26, RZ ;  /* 0x0000001a3120723e */ /* 0x010fca00048060ff */
[----:B------:R0:W-:Y:S04]  /*10eb10*/  STL [R1+0x12ec], R32 ;  /* 0x0012ec2001007387 */ /* 0x0001e80000100800 */
[----:B------:R-:W4:Y:S01]  /*10eb20*/  LDL.LU R49, [R1+0x1710] ;  /* 0x0017100001317983 */ /* 0x000f220000300800 */
[----:B--2---:R-:W-:-:S05]  /*10eb30*/  F2FP.SATFINITE.E5M2.F32.PACK_AB_MERGE_C R26, R52, R55, RZ ;  /* 0x00000037341a723e */ /* 0x004fca00048060ff */
[----:B------:R-:W-:Y:S01]  /*10eb40*/  STL [R1+0x1258], R26 ;  /* 0x0012581a01007387 */ /* 0x000fe20000100800 */
[----:B------:R-:W-:-:S03]  /*10eb50*/  F2FP.SATFINITE.E5M2.F32.PACK_AB_MERGE_C R4, R56, R53, RZ ;  /* 0x000000353804723e */ /* 0x000fc600048060ff */
[----:B------:R-:W4:Y:S04]  /*10eb60*/  LDL.LU R55, [R1+0x1714] ;  /* 0x0017140001377983 */ /* 0x000f280000300800 */
[----:B------:R1:W-:Y:S04]  /*10eb70*/  STL [R1+0x12bc], R4 ;  /* 0x0012bc0401007387 */ /* 0x0003e80000100800 */
[----:B------:R-:W2:Y:S04]  /*10eb80*/  LDL.LU R52, [R1+0x1718] ;  /* 0x0017180001347983 */ /* 0x000ea80000300800 */
[----:B------:R-:W2:Y:S01]  /*10eb90*/  LDL.LU R53, [R1+0x171c] ;  /* 0x00171c0001357983 */ /* 0x000ea20000300800 */
[----:B0-----:R-:W-:-:S02]  /*10eba0*/  IADD3 R32, P6, R58, R57, RZ ;  /* 0x000000393a207210 */ /* 0x001fc40007fde0ff */
[----:B-1----:R-:W-:Y:S01]  /*10ebb0*/  SHF.R.S32.HI R4, RZ, 0x1f, R58 ;  /* 0x0000001fff047819 */ /* 0x002fe2000001143a */
[----:B------:R-:W2:Y:S04]  /*10ebc0*/  LDL.LU R56, [R1+0x4] ;  /* 0x0000040001387983 */ /* 0x000ea80000300800 */
[----:B------:R-:W-:-:S05]  /*10ebd0*/  IMAD.X R33, R4, 0x1, R61, P6 ;  /* 0x0000000104217824 */ /* 0x000fca00030e063d */
[----:B------:R-:W-:Y:S01]  /*10ebe0*/  STL.64 [R1+0xc60], R32 ;  /* 0x000c602001007387 */ /* 0x000fe20000100a00 */
[----:B---3--:R-:W-:Y:S02]  /*10ebf0*/  F2FP.SATFINITE.E5M2.F32.PACK_AB_MERGE_C R27, R31, R27, RZ ;  /* 0x0000001b1f1b723e */ /* 0x008fe400048060ff */
[----:B------:R-:W-:Y:S02]  /*10ec00*/  F2FP.SATFINITE.E5M2.F32.PACK_AB_MERGE_C R26, R13, R12, RZ ;  /* 0x0000000c0d1a723e */ /* 0x000fe400048060ff */
[----:B------:R-:W-:Y:S01]  /*10ec10*/  IADD3 R12, P6, R58, R46, RZ ;  /* 0x0000002e3a0c7210 */ /* 0x000fe20007fde0ff */
[----:B------:R-:W-:Y:S04]  /*10ec20*/  STL [R1+0x123c], R27 ;  /* 0x00123c1b01007387 */ /* 0x000fe80000100800 */
[----:B------:R-:W-:Y:S01]  /*10ec30*/  IMAD.X R13, R4, 0x1, R34, P6 ;  /* 0x00000001040d7824 */ /* 0x000fe200030e0622 */
        /* <DEDUP_REMOVED lines=12> */
[----:B------:R0:W-:Y:S04]  /*10ed00*/  STL [R1+0x11c4], R15 ;  /* 0x0011c40f01007387 */ /* 0x0001e80000100800 */
[----:B------:R-:W-:Y:S01]  /*10ed10*/  IMAD.X R13, R4, 0x1, R36, P6 ;  /* 0x00000001040d7824 */ /* 0x000fe200030e0624 */
[----:B------:R1:W-:Y:S04]  /*10ed20*/  STL [R1+0x11c8], R14 ;  /* 0x0011c80e01007387 */ /* 0x0003e80000100800 */
[----:B------:R3:W-:Y:S01]  /*10ed30*/  STL.64 [R1+0xc68], R12 ;  /* 0x000c680c01007387 */ /* 0x0007e20000100a00 */
[----:B0-----:R-:W-:-:S02]  /*10ed40*/  F2FP.SATFINITE.E5M2.F32.PACK_AB_MERGE_C R15, R28, R20, RZ ;  /* 0x000000141c0f723e */ /* 0x001fc400048060ff */
[----:B-1----:R-:W-:Y:S02]  /*10ed50*/  F2FP.SATFINITE.E5M2.F32.PACK_AB_MERGE_C R14, R50, R48, RZ ;  /* 0x00000030320e723e */ /* 0x002fe400048060ff */
[----:B---3--:R-:W-:Y:S01]  /*10ed60*/  IADD3 R12, P6, R58, R44, RZ ;  /* 0x0000002c3a0c7210 */ /* 0x008fe20007fde0ff */
[----:B------:R-:W-:Y:S04]  /*10ed70*/  STL [R1+0x3c4], R15 ;  /* 0x0003c40f01007387 */ /* 0x000fe80000100800 */
[----:B------:R-:W-:Y:S01]  /*10ed80*/  IMAD.X R13, R4, 0x1, R37, P6 ;  /* 0x00000001040d7824 */ /* 0x000fe200030e0625 */
[----:B------:R-:W-:Y:S01]  /*10ed90*/  STL [R1+0x3c0], R14 ;  /* 0x0003c00e01007387 */ /* 0x000fe20000100800 */
[----:B------:R-:W-:-:S03]  /*10eda0*/  F2FP.SATFINITE.E5M2.F32.PACK_AB_MERGE_C R2, R3, R2, RZ ;  /* 0x000000020302723e */ /* 0x000fc600048060ff */
[----:B------:R0:W-:Y:S02]  /*10edb0*/  STL.64 [R1+0xc50], R12 ;  /* 0x000c500c01007387 */ /* 0x0001e40000100a00 */
[----:B0-----:R-:W-:-:S05]  /*10edc0*/  F2FP.SATFINITE.E5M2.F32.PACK_AB_MERGE_C R12, R54, R51, RZ ;  /* 0x00000033360c723e */ /* 0x001fca00048060ff */
[----:B------:R0:W-:Y:S04]  /*10edd0*/  STL [R1+0x38c], R12 ;  /* 0x00038c0c01007387 */ /* 0x0001e80000100800 */
[----:B------:R-:W3:Y:S04]  /*10ede0*/  LDL.LU R26, [R1+0x1700] ;  /* 0x00170000011a7983 */ /* 0x000ee80000300800 */
[----:B------:R1:W-:Y:S01]  /*10edf0*/  STL [R1+0x388], R2 ;  /* 0x0003880201007387 */ /* 0x0003e20000100800 */
[----:B0-----:R-:W-:-:S03]  /*10ee00*/  IADD3 R12, P6, R58, R42, RZ ;  /* 0x0000002a3a0c7210 */ /* 0x001fc60007fde0ff */
[----:B------:R-:W3:Y:S04]  /*10ee10*/  LDL.LU R50, [R1+0x1704] ;  /* 0x0017040001327983 */ /* 0x000ee80000300800 */
[----:B------:R-:W3:Y:S01]  /*10ee20*/  LDL.LU R51, [R1+0x1708] ;  /* 0x0017080001337983 */ /* 0x000ee20000300800 */
[----:B------:R-:W-:-:S03]  /*10ee30*/  IMAD.X R13, R4, 0x1, R38, P6 ;  /* 0x00000001040d7824 */ /* 0x000fc600030e0626 */
[----:B------:R-:W3:Y:S04]  /*10ee40*/  LDL.LU R54, [R1+0x170c] ;  /* 0x00170c0001367983 */ /* 0x000ee80000300800 */
[----:B-1----:R-:W3:Y:S04]  /*10ee50*/  LDL.LU R2, [R1+0x17d0] ;  /* 0x0017d00001027983 */ /* 0x002ee80000300800 */
[----:B------:R-:W3:Y:S04]  /*10ee60*/  LDL.LU R3, [R1+0x17d4] ;  /* 0x0017d40001037983 */ /* 0x000ee80000300800 */
[----:B------:R0:W-:Y:S02]  /*10ee70*/  STL.64 [R1+0xc30], R12 ;  /* 0x000c300c01007387 */ /* 0x0001e40000100a00 */
[----:B0-----:R-:W-:-:S02]  /*10ee80*/  IADD3 R12, P6, R58, R41, RZ ;  /* 0x000000293a0c7210 */ /* 0x001fc40007fde0ff */
[----:B----4-:R-:W-:-:S03]  /*10ee90*/  F2FP.SATFINITE.E5M2.F32.PACK_AB_MERGE_C R15, R55, R49, RZ ;  /* 0x00000031370f723e */ /* 0x010fc600048060ff */
[----:B------:R-:W-:Y:S02]  /*10eea0*/  IMAD.X R13, R4, 0x1, R39, P6 ;  /* 0x00000001040d7824 */ /* 0x000fe400030e0627 */
[----:B------:R-:W-:Y:S01]  /*10eeb0*/  STL [R1+0x35c], R15 ;  /* 0x00035c0f01007387 */ /* 0x000fe20000100800 */
[----:B--2---:R-:W-:-:S05]  /*10eec0*/  F2FP.SATFINITE.E5M2.F32.PACK_AB_MERGE_C R14, R53, R52, RZ ;  /* 0x00000034350e723e */ /* 0x004fca00048060ff */
[----:B------:R-:W-:Y:S04]  /*10eed0*/  STL [R1+0x368], R14 ;  /* 0x0003680e01007387 */ /* 0x000fe80000100800 */
[----:B------:R-:W2:Y:S04]  /*10eee0*/  LDL.LU R27, [R1+0x17d8] ;  /* 0x0017d800011b7983 */ /* 0x000ea80000300800 */
[----:B------:R-:W2:Y:S04]  /*10eef0*/  LDL.LU R31, [R1+0x17dc] ;  /* 0x0017dc00011f7983 */ /* 0x000ea80000300800 */
        /* <DEDUP_REMOVED lines=17> */
[----:B------:R-:W4:Y:S04]  /*10f010*/  LDL.LU R52, [R1+0x179c] ;  /* 0x00179c0001347983 */ /* 0x000f280000300800 */
[----:B------:R-:W4:Y:S04]  /*10f020*/  LDL.LU R53, [R1+0x1780] ;  /* 0x0017800001357983 */ /* 0x000f280000300800 */
[----:B------:R-:W4:Y:S01]  /*10f030*/  LDL.LU R58, [R1+0x1784] ;  /* 0x00178400013a7983 */ /* 0x000f220000300800 */
[----:B------:R-:W-:-:S05]  /*10f040*/  IMAD.X R33, R4, 0x1, R40, P6 ;  /* 0x0000000104217824 */ /* 0x000fca00030e0628 */
[----:B------:R0:W-:Y:S02]  /*10f050*/  STL.64 [R1+0xc38], R32 ;  /* 0x000c382001007387 */ /* 0x0001e40000100a00 */
[----:B0-----:R-:W-:Y:S02]  /*10f060*/  IADD3 R32, P6, R56, R57, RZ ;  /* 0x0000003938207210 */ /* 0x001fe40007fde0ff */
[----:B---3--:R-:W-:-:S05]  /*10f070*/  F2FP.SATFINITE.E5M2.F32.PACK_AB_MERGE_C R26, R50, R26, RZ ;  /* 0x0000001a321a723e */ /* 0x008fca00048060ff */
[----:B------:R-:W-:Y:S01]  /*10f080*/  STL [R1+0x340], R26 ;  /* 0x0003401a01007387 */ /* 0x000fe20000100800 */
[----:B------:R-:W-:-:S03]  /*10f090*/  F2FP.SATFINITE.E5M2.F32.PACK_AB_MERGE_C R4, R54, R51, RZ ;  /* 0x000000333604723e */ /* 0x000fc600048060ff */
[----:B------:R-:W3:Y:S04]  /*10f0a0*/  LDL.LU R50, [R1+0x1788] ;  /* 0x0017880001327983 */ /* 0x000ee80000300800 */
[----:B------:R0:W-:Y:S01]  /*10f0b0*/  STL [R1+0x348], R4 ;  /* 0x0003480401007387 */ /* 0x0001e20000100800 */
[----:B------:R-:W-:-:S03]  /*10f0c0*/  F2FP.SATFINITE.E5M2.F32.PACK_AB_MERGE_C R2, R3, R2, RZ ;  /* 0x000000020302723e */ /* 0x000fc600048060ff */
[----:B------:R-:W3:Y:S04]  /*10f0d0*/  LDL.LU R51, [R1+0x178c] ;  /* 0x00178c0001337983 */ /* 0x000ee80000300800 */
[----:B------:R1:W-:Y:S04]  /*10f0e0*/  STL [R1+0x32c], R2 ;  /* 0x00032c0201007387 */ /* 0x0003e80000100800 */
[----:B------:R-:W3:Y:S04]  /*10f0f0*/  LDL.LU R54, [R1+0x1770] ;  /* 0x0017700001367983 */ /* 0x000ee80000300800 */
[----:B------:R-:W3:Y:S01]  /*10f100*/  LDL.LU R3, [R1+0x1774] ;  /* 0x0017740001037983 */ /* 0x000ee20000300800 */
[----:B0-----:R-:W-:-:S03]  /*10f110*/  SHF.R.S32.HI R4, RZ, 0x1f, R56 ;  /* 0x0000001fff047819 */ /* 0x001fc60000011438 */
[----:B-1----:R-:W3:Y:S02]  /*10f120*/  LDL.LU R2, [R1+0x8] ;  /* 0x0000080001027983 */ /* 0x002ee40000300800 */
[----:B------:R-:W-:-:S05]  /*10f130*/  IMAD.X R33, R4, 0x1, R61, P6 ;  /* 0x0000000104217824 */ /* 0x000fca00030e063d */
[----:B------:R-:W-:Y:S01]  /*10f140*/  STL.64 [R1+0xc28], R32 ;  /* 0x000c282001007387 */ /* 0x000fe20000100a00 */
[----:B--2---:R-:W-:-:S05]  /*10f150*/  F2FP.SATFINITE.E5M2.F32.PACK_AB_MERGE_C R27, R31, R27, RZ ;  /* 0x0000001b1f1b723e */ /* 0x004fca00048060ff */
[----:B------:R-:W-:Y:S01]  /*10f160*/  STL [R1+0x330], R27 ;  /* 0x0003301b01007387 */ /* 0x000fe20000100800 */
[----:B----4-:R-:W-:Y:S02]  /*10f170*/  F2FP.SATFINITE.E5M2.F32.PACK_AB_MERGE_C R26, R13, R12, RZ ;  /* 0x0000000c0d1a723e */ /* 0x010fe400048060ff */
[----:B------:R-:W-:-:S05]  /*10f180*/  IADD3 R12, P6, R56, R46, RZ ;  /* 0x0000002e380c7210 */ /* 0x000fca0007fde0ff */
[----:B------:R-:W-:Y:S01]  /*10f190*/  IMAD.X R13, R4, 0x1, R34, P6 ;  /* 0x00000001040d7824 */ /* 0x000fe200030e0622 */
        /* <DEDUP_REMOVED lines=11> */
[----:B--2---:R-:W-:Y:S01]  /*10f250*/  IADD3 R12, P6, R56, R43, RZ ;  /* 0x0000002b380c7210 */ /* 0x004fe20007fde0ff */
[----:B------:R0:W-:Y:S04]  /*10f260*/  STL [R1+0x2f0], R15 ;  /* 0x0002f00f01007387 */ /* 0x0001e80000100800 */
[----:B------:R-:W-:Y:S01]  /*10f270*/  IMAD.X R13, R4, 0x1, R36, P6 ;  /* 0x00000001040d7824 */ /* 0x000fe200030e0624 */
[----:B------:R1:W-:Y:S04]  /*10f280*/  STL [R1+0x2d8], R14 ;  /* 0x0002d80e01007387 */ /* 0x0003e80000100800 */
[----:B------:R2:W-:Y:S01]  /*10f290*/  STL.64 [R1+0xc18], R12 ;  /* 0x000c180c01007387 */ /* 0x0005e20000100a00 */
[----:B0-----:R-:W-:-:S02]  /*10f2a0*/  F2FP.SATFINITE.E5M2.F32.PACK_AB_MERGE_C R15, R28, R20, RZ ;  /* 0x000000141c0f723e */ /* 0x001fc400048060ff */
[----:B-1----:R-:W-:Y:S02]  /*10f2b0*/  F2FP.SATFINITE.E5M2.F32.PACK_AB_MERGE_C R14, R49, R48, RZ ;  /* 0x00000030310e723e */ /* 0x002fe400048060ff */
[----:B--2---:R-:W-:Y:S01]  /*10f2c0*/  IADD3 R12, P6, R56, R44, RZ ;  /* 0x0000002c380c7210 */ /* 0x004fe20007fde0ff */
[----:B------:R-:W-:Y:S04]  /*10f2d0*/  STL [R1+0x2d4], R15 ;  /* 0x0002d40f01007387 */ /* 0x000fe80000100800 */
[----:B------:R-:W-:Y:S01]  /*10f2e0*/  IMAD.X R13, R4, 0x1, R37, P6 ;  /* 0x00000001040d7824 */ /* 0x000fe200030e0625 */
[----:B------:R-:W-:Y:S04]  /*10f2f0*/  STL [R1+0x2bc], R14 ;  /* 0x0002bc0e01007387 */ /* 0x000fe80000100800 */
[----:B------:R0:W-:Y:S02]  /*10f300*/  STL.64 [R1+0xc08], R12 ;  /* 0x000c080c01007387 */ /* 0x0001e40000100a00 */
[----:B0-----:R-:W-:-:S02]  /*10f310*/  F2FP.SATFINITE.E5M2.F32.PACK_AB_MERGE_C R13, R52, R55, RZ ;  /* 0x00000037340d723e */ /* 0x001fc400048060ff */
[----:B------:R-:W-:-:S03]  /*10f320*/  F2FP.SATFINITE.E5M2.F32.PACK_AB_MERGE_C R12, R58, R53, RZ ;  /* 0x000000353a0c723e */ /* 0x000fc600048060ff */
[----:B------:R-:W-:Y:S04]  /*10f330*/  STL [R1+0x2c0], R13 ;  /* 0x0002c00d01007387 */ /* 0x000fe80000100800 */
[----:B------:R-:W2:Y:S04]  /*10f340*/  LDL.LU R26, [R1+0x1778] ;  /* 0x00177800011a7983 */ /* 0x000ea80000300800 */
[----:B------:R0:W-:Y:S04]  /*10f350*/  STL [R1+0x11b4], R12 ;  /* 0x0011b40c01007387 */ /* 0x0001e80000100800 */
[----:B------:R-:W2:Y:S04]  /*10f360*/  LDL.LU R27, [R1+0x177c] ;  /* 0x00177c00011b7983 */ /* 0x000ea80000300800 */
[----:B------:R-:W4:Y:S04]  /*10f370*/  LDL.LU R55, [R1+0x1760] ;  /* 0x0017600001377983 */ /* 0x000f280000300800 */
[----:B------:R-:W4:Y:S04]  /*10f380*/  LDL.LU R52, [R1+0x1764] ;  /* 0x0017640001347983 */ /* 0x000f280000300800 */
[----:B------:R-:W4:Y:S04]  /*10f390*/  LDL.LU R53, [R1+0x1768] ;  /* 0x0017680001357983 */ /* 0x000f280000300800 */
[----:B------:R-:W4:Y:S01]  /*10f3a0*/  LDL.LU R58, [R1+0x176c] ;  /* 0x00176c00013a7983 */ /* 0x000f220000300800 */
[----:B0-----:R-:W-:-:S05]  /*10f3b0*/  IADD3 R12, P6, R56, R42, RZ ;  /* 0x0000002a380c7210 */ /* 0x001fca0007fde0ff */
[----:B------:R-:W-:-:S05]  /*10f3c0*/  IMAD.X R13, R4, 0x1, R38, P6 ;  /* 0x00000001040d7824 */ /* 0x000fca00030e0626 */
[----:B------:R0:W-:Y:S02]  /*10f3d0*/  STL.64 [R1+0xc00], R12 ;  /* 0x000c000c01007387 */ /* 0x0001e40000100a00 */
[----:B0-----:R-:W-:-:S05]  /*10f3e0*/  IADD3 R12, P6, R56, R41, RZ ;  /* 0x00000029380c7210 */ /* 0x001fca0007fde0ff */
[----:B------:R-:W-:Y:S01]  /*10f3f0*/  IMAD.X R13, R4, 0x1, R39, P6 ;  /* 0x00000001040d7824 */ /* 0x000fe200030e0627 */
[----:B------:R-:W-:-:S05]  /*10f400*/  IADD3 R32, P6, R56, R47, RZ ;  /* 0x0000002f38207210 */ /* 0x000fca0007fde0ff */
[----:B------:R-:W-:Y:S01]  /*10f410*/  IMAD.X R33, R4, 0x1, R40, P6 ;  /* 0x0000000104217824 */ /* 0x000fe200030e0628 */
[----:B---3--:R-:W-:-:S05]  /*10f420*/  F2FP.SATFINITE.E5M2.F32.PACK_AB_MERGE_C R14, R51, R50, RZ ;  /* 0x00000032330e723e */ /* 0x008fca00048060ff */
[----:B------:R-:W-:Y:S01]  /*10f430*/  STL [R1+0x11b0], R14 ;  /* 0x0011b00e01007387 */ /* 0x000fe20000100800 */
[----:B------:R-:W-:-:S05]  /*10f440*/  F2FP.SATFINITE.E5M2.F32.PACK_AB_MERGE_C R3, R3, R54, RZ ;  /* 0x000000360303723e */ /* 0x000fca00048060ff */
[----:B------:R-:W-:Y:S04]  /*10f450*/  STL [R1+0x13e8], R3 ;  /* 0x0013e80301007387 */ /* 0x000fe80000100800 */
        /* <DEDUP_REMOVED lines=21> */
[----:B------:R-:W-:Y:S01]  /*10f5b0*/  STL.64 [R1+0xbf0], R32 ;  /* 0x000bf02001007387 */ /* 0x000fe20000100a00 */
[----:B--2---:R-:W-:-:S05]  /*10f5c0*/  F2FP.SATFINITE.E5M2.F32.PACK_AB_MERGE_C R27, R27, R26, RZ ;  /* 0x0000001a1b1b723e */ /* 0x004fca00048060ff */
[----:B------:R-:W-:Y:S01]  /*10f5d0*/  STL [R1+0x13e4], R27 ;  /* 0x0013e41b01007387 */ /* 0x000fe20000100800 */
[----:B----4-:R-:W-:-:S03]  /*10f5e0*/  F2FP.SATFINITE.E5M2.F32.PACK_AB_MERGE_C R26, R52, R55, RZ ;  /* 0x00000037341a723e */ /* 0x010fc600048060ff */
[----:B------:R-:W2:Y:S01]  /*10f5f0*/  LDL.LU R55, [R1+0x16f0] ;  /* 0x0016f00001377983 */ /* 0x000ea20000300800 */
[----:B------:R-:W-:-:S03]  /*10f600*/  F2FP.SATFINITE.E5M2.F32.PACK_AB_MERGE_C R4, R58, R53, RZ ;  /* 0x000000353a04723e */ /* 0x000fc600048060ff */
[----:B------:R0:W-:Y:S04]  /*10f610*/  STL [R1+0x13f8], R26 ;  /* 0x0013f81a01007387 */ /* 0x0001e80000100800 */
[----:B------:R-:W2:Y:S04]  /*10f620*/  LDL.LU R52, [R1+0x16f4] ;  /* 0x0016f40001347983 */ /* 0x000ea80000300800 */
[----:B------:R1:W-:Y:S04]  /*10f630*/  STL [R1+0x13f4], R4 ;  /* 0x0013f40401007387 */ /* 0x0003e80000100800 */
[----:B------:R-:W4:Y:S04]  /*10f640*/  LDL.LU R53, [R1+0x16f8] ;  /* 0x0016f80001357983 */ /* 0x000f280000300800 */
[----:B------:R-:W4:Y:S01]  /*10f650*/  LDL.LU R58, [R1+0x16fc] ;  /* 0x0016fc00013a7983 */ /* 0x000f220000300800 */
[----:B0-----:R-:W-:-:S02]  /*10f660*/  IADD3 R26, P6, R2, R57, RZ ;  /* 0x00000039021a7210 */ /* 0x001fc40007fde0ff */
[----:B-1----:R-:W-:-:S05]  /*10f670*/  SHF.R.S32.HI R4, RZ, 0x1f, R2 ;  /* 0x0000001fff047819 */ /* 0x002fca0000011402 */
[----:B------:R-:W-:-:S05]  /*10f680*/  IMAD.X R27, R4, 0x1, R61, P6 ;  /* 0x00000001041b7824 */ /* 0x000fca00030e063d */
[----:B------:R0:W-:Y:S04]  /*10f690*/  STL.64 [R1+0xbe8], R26 ;  /* 0x000be81a01007387 */ /* 0x0001e80000100a00 */
[----:B0-----:R-:W4:Y:S01]  /*10f6a0*/  LDL.LU R27, [R1+0x18] ;  /* 0x00001800011b7983 */ /* 0x001f220000300800 */
[----:B---3--:R-:W-:Y:S02]  /*10f6b0*/  F2FP.SATFINITE.E5M2.F32.PACK_AB_MERGE_C R26, R12, R31, RZ ;  /* 0x0000001f0c1a723e */ /* 0x008fe400048060ff */
[----:B------:R-:W-:Y:S02]  /*10f6c0*/  IADD3 R12, P6, R2, R46, RZ ;  /* 0x0000002e020c7210 */ /* 0x000fe40007fde0ff */
[----:B------:R-:W-:-:S03]  /*10f6d0*/  F2FP.SATFINITE.E5M2.F32.PACK_AB_MERGE_C R14, R14, R13, RZ ;  /* 0x0000000d0e0e723e */ /* 0x000fc600048060ff */
[----:B------:R-:W-:Y:S01]  /*10f6e0*/  IMAD.X R13, R4, 0x1, R34, P6 ;  /* 0x00000001040d7824 */ /* 0x000fe200030e0622 */
[----:B------:R-:W-:Y:S04]  /*10f6f0*/  STL [R1+0x1508], R26 ;  /* 0x0015081a01007387 */ /* 0x000fe80000100800 */
[----:B------:R0:W-:Y:S04]  /*10f700*/  STL [R1+0x1504], R14 ;  /* 0x0015040e01007387 */ /* 0x0001e80000100800 */
[----:B------:R1:W-:Y:S01]  /*10f710*/  STL.64 [R1+0xbe0], R12 ;  /* 0x000be00c01007387 */ /* 0x0003e20000100a00 */
[----:B------:R-:W-:-:S02]  /*10f720*/  F2FP.SATFINITE.E5M2.F32.PACK_AB_MERGE_C R15, R18, R15, RZ ;  /* 0x0000000f120f723e */ /* 0x000fc400048060ff */
[----:B0-----:R-:W-:Y:S02]  /*10f730*/  F2FP.SATFINITE.E5M2.F32.PACK_AB_MERGE_C R14, R24, R19, RZ ;  /* 0x00000013180e723e */ /* 0x001fe400048060ff */
[----:B-1----:R-:W-:Y:S01]  /*10f740*/  IADD3 R12, P6, R2, R45, RZ ;  /* 0x0000002d020c7210 */ /* 0x002fe20007fde0ff */
        /* <DEDUP_REMOVED lines=21> */
[----:B------:R-:W3:Y:S01]  /*10f8a0*/  LDL.LU R26, [R1+0x1640] ;  /* 0x00164000011a7983 */ /* 0x000ee20000300800 */
[----:B------:R-:W-:-:S03]  /*10f8b0*/  IADD3 R14, P6, R2, R42, RZ ;  /* 0x0000002a020e7210 */ /* 0x000fc60007fde0ff */
[----:B------:R1:W-:Y:S04]  /*10f8c0*/  STL [R1+0x36c], R3 ;  /* 0x00036c0301007387 */ /* 0x0003e80000100800 */
[----:B------:R-:W3:Y:S01]  /*10f8d0*/  LDL.LU R31, [R1+0x1644] ;  /* 0x00164400011f7983 */ /* 0x000ee20000300800 */
[----:B------:R-:W-:-:S03]  /*10f8e0*/  IMAD.MOV.U32 R56, RZ, RZ, R0 ;  /* 0x000000ffff387224 */ /* 0x000fc600078e0000 */
[----:B0-----:R-:W3:Y:S01]  /*10f8f0*/  LDL.LU R12, [R1+0x1648] ;  /* 0x00164800010c7983 */ /* 0x001ee20000300800 */
[----:B------:R-:W-:-:S03]  /*10f900*/  IMAD.X R15, R4, 0x1, R38, P6 ;  /* 0x00000001040f7824 */ /* 0x000fc600030e0626 */
[----:B------:R-:W3:Y:S04]  /*10f910*/  LDL.LU R49, [R1+0x164c] ;  /* 0x00164c0001317983 */ /* 0x000ee80000300800 */
[----:B-1----:R-:W3:Y:S04]  /*10f920*/  LDL.LU R3, [R1+0x1630] ;  /* 0x0016300001037983 */ /* 0x002ee80000300800 */
[----:B------:R-:W3:Y:S04]  /*10f930*/  LDL.LU R0, [R1+0x1634] ;  /* 0x0016340001007983 */ /* 0x000ee80000300800 */
[----:B------:R2:W-:Y:S04]  /*10f940*/  STL.64 [R1+0xbc0], R14 ;  /* 0x000bc00e01007387 */ /* 0x0005e80000100a00 */
[----:B------:R-:W3:Y:S01]  /*10f950*/  LDL.LU R13, [R1+0x1638] ;  /* 0x00163800010d7983 */ /* 0x000ee20000300800 */
[----:B--2---:R-:W-:-:S05]  /*10f960*/  F2FP.SATFINITE.E5M2.F32.PACK_AB_MERGE_C R14, R52, R55, RZ ;  /* 0x00000037340e723e */ /* 0x004fca00048060ff */
[----:B------:R0:W-:Y:S01]  /*10f970*/  STL [R1+0x344], R14 ;  /* 0x0003440e01007387 */ /* 0x0001e20000100800 */
[----:B----4-:R-:W-:-:S03]  /*10f980*/  F2FP.SATFINITE.E5M2.F32.PACK_AB_MERGE_C R15, R58, R53, RZ ;  /* 0x000000353a0f723e */ /* 0x010fc600048060ff */
[----:B0-----:R-:W2:Y:S04]  /*10f990*/  LDL.LU R14, [R1+0x163c] ;  /* 0x00163c00010e7983 */ /* 0x001ea80000300800 */
        /* <DEDUP_REMOVED lines=12> */
[----:B------:R-:W4:Y:S04]  /*10fa60*/  LDL.LU R23, [R1+0xb60] ;  /* 0x000b600001177983 */ /* 0x000f280000300800 */
[----:B------:R-:W4:Y:S01]  /*10fa70*/  LDL.LU R20, [R1+0xb64] ;  /* 0x000b640001147983 */ /* 0x000f220000300800 */
[----:B0-----:R-:W-:-:S03]  /*10fa80*/  IADD3 R32, P6, R2, R47, RZ ;  /* 0x0000002f02207210 */ /* 0x001fc60007fde0ff */
        /* <DEDUP_REMOVED lines=8> */
[----:B------:R-:W4:Y:S04]  /*10fb10*/  LDL.LU R2, [R1+0xb34] ;  /* 0x000b340001027983 */ /* 0x000f280000300800 */
[----:B------:R0:W-:Y:S02]  /*10fb20*/  STL.64 [R1+0xbb8], R32 ;  /* 0x000bb82001007387 */ /* 0x0001e40000100a00 */
[----:B0-----:R-:W-:-:S02]  /*10fb30*/  IADD3 R32, P6, R27, R57, RZ ;  /* 0x000000391b207210 */ /* 0x001fc40007fde0ff */
[----:B---3--:R-:W-:-:S05]  /*10fb40*/  F2FP.SATFINITE.E5M2.F32.PACK_AB_MERGE_C R4, R31, R26, RZ ;  /* 0x0000001a1f04723e */ /* 0x008fca00048060ff */
[----:B------:R0:W-:Y:S01]  /*10fb50*/  STL [R1+0x328], R4 ;  /* 0x0003280401007387 */ /* 0x0001e20000100800 */
[----:B------:R-:W-:Y:S02]  /*10fb60*/  F2FP.SATFINITE.E5M2.F32.PACK_AB_MERGE_C R12, R49, R12, RZ ;  /* 0x0000000c310c723e */ /* 0x000fe400048060ff */
[----:B0-----:R-:W-:Y:S02]  /*10fb70*/  F2FP.SATFINITE.E5M2.F32.PACK_AB_MERGE_C R4, R0, R3, RZ ;  /* 0x000000030004723e */ /* 0x001fe400048060ff */
[----:B------:R-:W3:Y:S04]  /*10fb80*/  LDL.LU R3, [R1+0xb38] ;  /* 0x000b380001037983 */ /* 0x000ee80000300800 */
[----:B------:R-:W-:Y:S04]  /*10fb90*/  STL [R1+0x374], R12 ;  /* 0x0003740c01007387 */ /* 0x000fe80000100800 */
[----:B------:R-:W3:Y:S04]  /*10fba0*/  LDL.LU R0, [R1+0xb3c] ;  /* 0x000b3c0001007983 */ /* 0x000ee80000300800 */
[----:B------:R0:W-:Y:S04]  /*10fbb0*/  STL [R1+0x308], R4 ;  /* 0x0003080401007387 */ /* 0x0001e80000100800 */
[----:B------:R-:W3:Y:S01]  /*10fbc0*/  LDL.LU R49, [R1+0x4c] ;  /* 0x00004c0001317983 */ /* 0x000ee20000300800 */
[----:B0-----:R-:W-:-:S05]  /*10fbd0*/  SHF.R.S32.HI R4, RZ, 0x1f, R27 ;  /* 0x0000001fff047819 */ /* 0x001fca000001141b */
[----:B------:R-:W-:Y:S01]  /*10fbe0*/  IMAD.X R33, R4, 0x1, R61, P6 ;  /* 0x0000000104217824 */ /* 0x000fe200030e063d */
[----:B------:R-:W-:-:S04]  /*10fbf0*/  IADD3 R12, P6, R27, R46, RZ ;  /* 0x0000002e1b0c7210 */ /* 0x000fc80007fde0ff */
[----:B------:R-:W-:Y:S01]  /*10fc00*/  STL.64 [R1+0xba8], R32 ;  /* 0x000ba82001007387 */ /* 0x000fe20000100a00 */
[----:B--2---:R-:W-:Y:S01]  /*10fc10*/  F2FP.SATFINITE.E5M2.F32.PACK_AB_MERGE_C R26, R14, R13, RZ ;  /* 0x0000000d0e1a723e */ /* 0x004fe200048060ff */
[----:B------:R-:W-:-:S04]  /*10fc20*/  IMAD.X R13, R4, 0x1, R34, P6 ;  /* 0x00000001040d7824 */ /* 0x000fc800030e0622 */
[----:B------:R-:W-:Y:S01]  /*10fc30*/  STL [R1+0x37c], R26 ;  /* 0x00037c1a01007387 */ /* 0x000fe20000100800 */
[----:B----4-:R-:W-:-:S05]  /*10fc40*/  F2FP.SATFINITE.E5M2.F32.PACK_AB_MERGE_C R14, R18, R15, RZ ;  /* 0x0000000f120e723e */ /* 0x010fca00048060ff */
[----:B------:R0:W-:Y:S04]  /*10fc50*/  STL [R1+0x2ec], R14 ;  /* 0x0002ec0e01007387 */ /* 0x0001e80000100800 */
[----:B------:R1:W-:Y:S01]  /*10fc60*/  STL.64 [R1+0xba0], R12 ;  /* 0x000ba00c01007387 */ /* 0x0003e20000100a00 */
[----:B------:R-:W-:Y:S02]  /*10fc70*/  F2FP.SATFINITE.E5M2.F32.PACK_AB_MERGE_C R15, R24, R19, RZ ;  /* 0x00000013180f723e */ /* 0x000fe400048060ff */
[----:B0-----:R-:W-:Y:S02]  /*10fc80*/  F2FP.SATFINITE.E5M2.F32.PACK_AB_MERGE_C R14, R29, R25, RZ ;  /* 0x000000191d0e723e */ /* 0x001fe400048060ff */
[----:B-1----:R-:W-:Y:S01]  /*10fc90*/  IADD3 R12, P6, R27, R45, RZ ;  /* 0x0000002d1b0c7210 */ /* 0x002fe20007fde0ff */
[----:B------:R-:W-:Y:S04]  /*10fca0*/  STL [R1+0x380], R15 ;  /* 0x0003800f01007387 */ /* 0x000fe80000100800 */
[----:B------:R-:W-:Y:S01]  /*10fcb0*/  IMAD.X R13, R4, 0x1, R35, P6 ;  /* 0x00000001040d7824 */ /* 0x000fe200030e0623 */
[----:B------:R-:W-:Y:S04]  /*10fcc0*/  STL [R1+0x2dc], R14 ;  /* 0x0002dc0e01007387 */ /* 0x000fe80000100800 */
[----:B------:R0:W-:Y:S02]  /*10fcd0*/  STL.64 [R1+0xb90], R12 ;  /* 0x000b900c01007387 */ /* 0x0001e40000100a00 */
[----:B0-----:R-:W-:-:S02]  /*10fce0*/  F2FP.SATFINITE.E5M2.F32.PACK_AB_MERGE_C R12, R53, R54, RZ ;  /* 0x00000036350c723e */ /* 0x001fc400048060ff */
[----:B------:R-:W2:Y:S04]  /*10fcf0*/  LDL.LU R54, [R1+0x580] ;  /* 0x0005800001367983 */ /* 0x000ea80000300800 */
[----:B------:R-:W2:Y:S04]  /*10fd00*/  LDL.LU R53, [R1+0x584] ;  /* 0x0005840001357983 */ /* 0x000ea80000300800 */
[----:B------:R0:W-:Y:S01]  /*10fd10*/  STL [R1+0x1190], R12 ;  /* 0x0011900c01007387 */ /* 0x0001e20000100800 */
[----:B------:R-:W-:Y:S02]  /*10fd20*/  F2FP.SATFINITE.E5M2.F32.PACK_AB_MERGE_C R14, R20, R23, RZ ;  /* 0x00000017140e723e */ /* 0x000fe400048060ff */
[----:B0-----:R-:W-:-:S03]  /*10fd30*/  IADD3 R12, P6, R27, R43, RZ ;  /* 0x0000002b1b0c7210 */ /* 0x001fc60007fde0ff */
[----:B------:R0:W-:Y:S02]  /*10fd40*/  STL [R1+0x2c8], R14 ;  /* 0x0002c80e01007387 */ /* 0x0001e40000100800 */
[----:B------:R-:W-:Y:S01]  /*10fd50*/  IMAD.X R13, R4, 0x1, R36, P6 ;  /* 0x00000001040d7824 */ /* 0x000fe200030e0624 */
[----:B------:R-:W-:-:S04]  /*10fd60*/  F2FP.SATFINITE.E5M2.F32.PACK_AB_MERGE_C R15, R48, R28, RZ ;  /* 0x0000001c300f723e */ /* 0x000fc800048060ff */
[----:B------:R1:W-:Y:S01]  /*10fd70*/  STL.64 [R1+0xb98], R12 ;  /* 0x000b980c01007387 */ /* 0x0003e20000100a00 */
[----:B0-----:R-:W-:-:S03]  /*10fd80*/  F2FP.SATFINITE.E5M2.F32.PACK_AB_MERGE_C R14, R51, R50, RZ ;  /* 0x00000032330e723e */ /* 0x001fc600048060ff */
[----:B------:R-:W-:Y:S01]  /*10fd90*/  STL [R1+0xb68], R15 ;  /* 0x000b680f01007387 */ /* 0x000fe20000100800 */
[----:B-1----:R-:W-:-:S03]  /*10fda0*/  IADD3 R12, P6, R27, R44, RZ ;  /* 0x0000002c1b0c7210 */ /* 0x002fc60007fde0ff */
[----:B------:R0:W-:Y:S02]  /*10fdb0*/  STL [R1+0x16c], R14 ;  /* 0x00016c0e01007387 */ /* 0x0001e40000100800 */
[----:B------:R-:W-:Y:S01]  /*10fdc0*/  IMAD.X R13, R4, 0x1, R37, P6 ;  /* 0x00000001040d7824 */ /* 0x000fe200030e0625 */
[----:B------:R-:W-:-:S04]  /*10fdd0*/  F2FP.SATFINITE.E5M2.F32.PACK_AB_MERGE_C R2, R2, R58, RZ ;  /* 0x0000003a0202723e */ /* 0x000fc800048060ff */
[----:B------:R1:W-:Y:S01]  /*10fde0*/  STL.64 [R1+0xb60], R12 ;  /* 0x000b600c01007387 */ /* 0x0003e20000100a00 */
[----:B0-----:R-:W-:-:S05]  /*10fdf0*/  F2FP.SATFINITE.E5M2.F32.PACK_AB_MERGE_C R14, R52, R55, RZ ;  /* 0x00000037340e723e */ /* 0x001fca00048060ff */
[----:B------:R-:W-:Y:S01]  /*10fe00*/  STL [R1+0x168], R14 ;  /* 0x0001680e01007387 */ /* 0x000fe20000100800 */
[----:B-1----:R-:W-:-:S03]  /*10fe10*/  IADD3 R12, P6, R27, R42, RZ ;  /* 0x0000002a1b0c7210 */ /* 0x002fc60007fde0ff */
[----:B------:R-:W-:Y:S02]  /*10fe20*/  STL [R1+0x160], R2 ;  /* 0x0001600201007387 */ /* 0x000fe40000100800 */
[----:B------:R-:W-:Y:S02]  /*10fe30*/  IMAD.X R13, R4, 0x1, R38, P6 ;  /* 0x00000001040d7824 */ /* 0x000fe400030e0626 */
[----:B------:R-:W4:Y:S04]  /*10fe40*/  LDL.LU R23, [R1+0x588] ;  /* 0x0005880001177983 */ /* 0x000f280000300800 */
[----:B------:R-:W4:Y:S04]  /*10fe50*/  LDL.LU R20, [R1+0x58c] ;  /* 0x00058c0001147983 */ /* 0x000f280000300800 */
[----:B------:R0:W-:Y:S04]  /*10fe60*/  STL.64 [R1+0xb50], R12 ;  /* 0x000b500c01007387 */ /* 0x0001e80000100a00 */
[----:B------:R-:W4:Y:S01]  /*10fe70*/  LDL.LU R28, [R1+0x530] ;  /* 0x00053000011c7983 */ /* 0x000f220000300800 */
[----:B------:R-:W-:-:S03]  /*10fe80*/  IADD3 R18, P6, R27, R41, RZ ;  /* 0x000000291b127210 */ /* 0x000fc60007fde0ff */
[----:B0-----:R-:W4:Y:S04]  /*10fe90*/  LDL.LU R12, [R1+0x538] ;  /* 0x00053800010c7983 */ /* 0x001f280000300800 */
[----:B------:R-:W4:Y:S04]  /*10fea0*/  LDL.LU R13, [R1+0x53c] ;  /* 0x00053c00010d7983 */ /* 0x000f280000300800 */
[----:B------:R-:W4:Y:S04]  /*10feb0*/  LDL.LU R52, [R1+0x4a0] ;  /* 0x0004a00001347983 */ /* 0x000f280000300800 */
[----:B------:R-:W4:Y:S01]  /*10fec0*/  LDL.LU R58, [R1+0x4a4] ;  /* 0x0004a400013a7983 */ /* 0x000f220000300800 */
[----:B------:R-:W-:Y:S01]  /*10fed0*/  IMAD.X R19, R4, 0x1, R39, P6 ;  /* 0x0000000104137824 */ /* 0x000fe200030e0627 */
[----:B---3--:R-:W-:-:S05]  /*10fee0*/  F2FP.SATFINITE.E5M2.F32.PACK_AB_MERGE_C R0, R0, R3, RZ ;  /* 0x000000030000723e */ /* 0x008fca00048060ff */
[----:B------:R0:W-:Y:S04]  /*10fef0*/  STL [R1+0x164], R0 ;  /* 0x0001640001007387 */ /* 0x0001e80000100800 */
        /* <DEDUP_REMOVED lines=10> */
[----:B--2---:R-:W-:-:S05]  /*10ffa0*/  F2FP.SATFINITE.E5M2.F32.PACK_AB_MERGE_C R26, R53, R54, RZ ;  /* 0x00000036351a723e */ /* 0x004fca00048060ff */
[----:B------:R0:W-:Y:S04]  /*10ffb0*/  STL [R1+0x11a0], R26 ;  /* 0x0011a01a01007387 */ /* 0x0001e80000100800 */
[----:B------:R-:W2:Y:S04]  /*10ffc0*/  LDL.LU R31, [R1+0x4d0] ;  /* 0x0004d000011f7983 */ /* 0x000ea80000300800 */
[----:B------:R1:W-:Y:S01]  /*10ffd0*/  STL.64 [R1+0xac8], R18 ;  /* 0x000ac81201007387 */ /* 0x0003e20000100a00 */
[----:B0-----:R-:W-:-:S05]  /*10ffe0*/  IADD3 R26, P6, R27, R47, RZ ;  /* 0x0000002f1b1a7210 */ /* 0x001fca0007fde0ff */
[----:B------:R-:W-:Y:S01]  /*10fff0*/  IMAD.X R27, R4, 0x1, R40, P6 ;  /* 0x00000001041b7824 */ /* 0x000fe200030e0628 */
        /* <DEDUP_REMOVED lines=9> */
[----:B0-----:R-:W2:Y:S04]  /*110090*/  LDL.LU.64 R26, [R1+0x5e70] ;  /* 0x005e7000011a7983 */ /* 0x001ea80000300a00 */
[----:B------:R-:W2:Y:S01]  /*1100a0*/  LDL.LU R4, [R1+0x534] ;  /* 0x0005340001047983 */ /* 0x000ea20000300800 */
[----:B----4-:R-:W-:-:S03]  /*1100b0*/  F2FP.SATFINITE.E5M2.F32.PACK_AB_MERGE_C R20, R20, R23, RZ ;  /* 0x000000171414723e */ /* 0x010fc600048060ff */
[----:B------:R-:W4:Y:S04]  /*1100c0*/  LDL.LU R23, [R1+0x5e68] ;  /* 0x005e680001177983 */ /* 0x000f280000300800 */
[----:B------:R0:W-:Y:S01]  /*1100d0*/  STL [R1+0x119c], R20 ;  /* 0x00119c1401007387 */ /* 0x0001e20000100800 */
[----:B------:R-:W-:-:S03]  /*1100e0*/  F2FP.SATFINITE.E5M2.F32.PACK_AB_MERGE_C R13, R13, R12, RZ ;  /* 0x0000000c0d0d723e */ /* 0x000fc600048060ff */
[----:B0-----:R-:W4:Y:S01]  /*1100f0*/  LDL.LU R20, [R1+0x5e64] ;  /* 0x005e640001147983 */ /* 0x001f220000300800 */
[----:B------:R-:W-:Y:S02]  /*110100*/  IADD3 R12, P6, R49, R57, RZ ;  /* 0x00000039310c7210 */ /* 0x000fe40007fde0ff */
[----:B------:R-:W-:Y:S02]  /*110110*/  F2FP.SATFINITE.E5M2.F32.PACK_AB_MERGE_C R58, R58, R52, RZ ;  /* 0x000000343a3a723e */ /* 0x000fe400048060ff */
[----:B---3--:R-:W-:Y:S02]  /*110120*/  F2FP.SATFINITE.E5M2.F32.PACK_AB_MERGE_C R15, R15, R14, RZ ;  /* 0x0000000e0f0f723e */ /* 0x008fe400048060ff */
[----:B------:R-:W-:Y:S02]  /*110130*/  F2FP.SATFINITE.E5M2.F32.PACK_AB_MERGE_C R33, R33, R0, RZ ;  /* 0x000000002121723e */ /* 0x000fe400048060ff */
[----:B--2---:R-:W-:Y:S02]  /*110140*/  F2FP.SATFINITE.E5M2.F32.PACK_AB_MERGE_C R4, R4, R28, RZ ;  /* 0x0000001c0404723e */ /* 0x004fe400048060ff */
[----:B------:R-:W2:Y:S04]  /*110150*/  LDL.LU R28, [R1+0x5e60] ;  /* 0x005e6000011c7983 */ /* 0x000ea80000300800 */
[----:B------:R0:W-:Y:S04]  /*110160*/  STL [R1+0x13d8], R4 ;  /* 0x0013d80401007387 */ /* 0x0001e80000100800 */
[----:B------:R1:W-:Y:S01]  /*110170*/  STL [R1+0x13d4], R13 ;  /* 0x0013d40d01007387 */ /* 0x0003e20000100800 */
[----:B0-----:R-:W-:-:S05]  /*110180*/  SHF.R.S32.HI R4, RZ, 0x1f, R49 ;  /* 0x0000001fff047819 */ /* 0x001fca0000011431 */
[----:B-1----:R-:W-:Y:S01]  /*110190*/  IMAD.X R13, R4, 0x1, R61, P6 ;  /* 0x00000001040d7824 */ /* 0x002fe200030e063d */
[----:B------:R-:W-:-:S04]  /*1101a0*/  IADD3 R14, P6, R49, R46, RZ ;  /* 0x0000002e310e7210 */ /* 0x000fc80007fde0ff */
[----:B------:R0:W-:Y:S04]  /*1101b0*/  STL.64 [R1+0x3f8], R12 ;  /* 0x0003f80c01007387 */ /* 0x0001e80000100a00 */
[----:B0-----:R-:W3:Y:S04]  /*1101c0*/  LDL.LU.64 R12, [R1+0x5e58] ;  /* 0x005e5800010c7983 */ /* 0x001ee80000300a00 */
[----:B------:R-:W4:Y:S04]  /*1101d0*/  LDL.LU R52, [R1+0x5e54] ;  /* 0x005e540001347983 */ /* 0x000f280000300800 */
[----:B------:R0:W-:Y:S04]  /*1101e0*/  STL [R1+0x13e0], R58 ;  /* 0x0013e03a01007387 */ /* 0x0001e80000100800 */
[----:B0-----:R-:W2:Y:S04]  /*1101f0*/  LDL.LU R58, [R1+0x5e50] ;  /* 0x005e5000013a7983 */ /* 0x001ea80000300800 */
[----:B------:R0:W-:Y:S02]  /*110200*/  STL [R1+0x13dc], R15 ;  /* 0x0013dc0f01007387 */ /* 0x0001e40000100800 */
[----:B0-----:R-:W-:-:S05]  /*110210*/  IMAD.X R15, R4, 0x1, R34, P6 ;  /* 0x00000001040f7824 */ /* 0x001fca00030e0622 */
[----:B------:R0:W-:Y:S04]  /*110220*/  STL.64 [R1+0x3e8], R14 ;  /* 0x0003e80e01007387 */ /* 0x0001e80000100a00 */
[----:B0-----:R-:W2:Y:S04]  /*110230*/  LDL.LU.64 R14, [R1+0x5e48] ;  /* 0x005e4800010e7983 */ /* 0x001ea80000300a00 */
[----:B------:R-:W3:Y:S04]  /*110240*/  LDL.LU R0, [R1+0x5e40] ;  /* 0x005e400001007983 */ /* 0x000ee80000300800 */
[----:B------:R0:W-:Y:S02]  /*110250*/  STL [R1+0x13f0], R33 ;  /* 0x0013f02101007387 */ /* 0x0001e40000100800 */
[----:B0-----:R-:W-:-:S02]  /*110260*/  F2FP.SATFINITE.E5M2.F32.PACK_AB_MERGE_C R33, R25, R24, RZ ;  /* 0x000000181921723e */ /* 0x001fc400048060ff */
[----:B------:R-:W-:-:S05]  /*110270*/  IADD3 R24, P6, R49, R45, RZ ;  /* 0x0000002d31187210 */ /* 0x000fca0007fde0ff */
[----:B------:R-:W-:Y:S01]  /*110280*/  IMAD.X R25, R4, 0x1, R35, P6 ;  /* 0x0000000104197824 */ /* 0x000fe200030e0623 */
[----:B------:R-:W-:Y:S04]  /*110290*/  STL [R1+0x13ec], R33 ;  /* 0x0013ec2101007387 */ /* 0x000fe80000100800 */
[----:B------:R0:W-:Y:S04]  /*1102a0*/  STL.64 [R1+0x3e0], R24 ;  /* 0x0003e01801007387 */ /* 0x0001e80000100a00 */
[----:B0-----:R-:W4:Y:S01]  /*1102b0*/  LDL.LU.64 R24, [R1+0x5e38] ;  /* 0x005e380001187983 */ /* 0x001f220000300a00 */
[----:B------:R-:W-:-:S02]  /*1102c0*/  F2FP.SATFINITE.E5M2.F32.PACK_AB_MERGE_C R32, R55, R32, RZ ;  /* 0x000000203720723e */ /* 0x000fc400048060ff */
[----:B------:R-:W-:Y:S01]  /*1102d0*/  F2FP.SATFINITE.E5M2.F32.PACK_AB_MERGE_C R3, R3, R2, RZ ;  /* 0x000000020303723e */ /* 0x000fe200048060ff */
[----:B------:R-:W2:Y:S04]  /*1102e0*/  LDL.LU R55, [R1+0x268] ;  /* 0x0002680001377983 */ /* 0x000ea80000300800 */
[----:B------:R0:W-:Y:S04]  /*1102f0*/  STL [R1+0x1500], R32 ;  /* 0x0015002001007387 */ /* 0x0001e80000100800 */
[----:B------:R-:W2:Y:S04]  /*110300*/  LDL.LU R2, [R1+0xec] ;  /* 0x0000ec0001027983 */ /* 0x000ea80000300800 */
[----:B------:R1:W-:Y:S01]  /*110310*/  STL [R1+0x13fc], R3 ;  /* 0x0013fc0301007387 */ /* 0x0003e20000100800 */
[----:B0-----:R-:W-:-:S02]  /*110320*/  IADD3 R32, P6, R49, R43, RZ ;  /* 0x0000002b31207210 */ /* 0x001fc40007fde0ff */
[----:B------:R-:W-:-:S03]  /*110330*/  F2FP.SATFINITE.E5M2.F32.PACK_AB_MERGE_C R31, R18, R31, RZ ;  /* 0x0000001f121f723e */ /* 0x000fc600048060ff */
[C---:B------:R-:W-:Y:S01]  /*110340*/  IMAD.X R33, R4.reuse, 0x1, R36, P6 ;  /* 0x0000000104217824 */ /* 0x040fe200030e0624 */
[----:B-1----:R-:W2:Y:S01]  /*110350*/  LDL.LU R3, [R1+0x218] ;  /* 0x0002180001037983 */ /* 0x002ea20000300800 */
[----:B------:R-:W-:Y:S02]  /*110360*/  F2FP.SATFINITE.E5M2.F32.PACK_AB_MERGE_C R29, R29, R19, RZ ;  /* 0x000000131d1d723e */ /* 0x000fe400048060ff */
[----:B------:R-:W-:Y:S01]  /*110370*/  IADD3 R18, P6, R49, R44, RZ ;  /* 0x0000002c31127210 */ /* 0x000fe20007fde0ff */
[----:B------:R0:W-:Y:S04]  /*110380*/  STL.64 [R1+0x3d8], R32 ;  /* 0x0003d82001007387 */ /* 0x0001e80000100a00 */
[----:B------:R1:W-:Y:S01]  /*110390*/  STL [R1+0x1510], R31 ;  /* 0x0015101f01007387 */ /* 0x0003e20000100800 */
[----:B------:R-:W-:-:S03]  /*1103a0*/  IMAD.X R19, R4, 0x1, R37, P6 ;  /* 0x0000000104137824 */ /* 0x000fc600030e0625 */
[----:B------:R-:W-:Y:S01]  /*1103b0*/  STL [R1+0x150c], R29 ;  /* 0x00150c1d01007387 */ /* 0x000fe20000100800 */
[----:B0-----:R-:W-:Y:S02]  /*1103c0*/  LOP3.LUT R32, R53, 0xffff, RZ, 0xc0, !PT ;  /* 0x0000ffff35207812 */ /* 0x001fe400078ec0ff */
[----:B-1----:R-:W-:Y:S01]  /*1103d0*/  LOP3.LUT R31, R5, 0xffff, RZ, 0xc0, !PT ;  /* 0x0000ffff051f7812 */ /* 0x002fe200078ec0ff */
[----:B------:R0:W-:Y:S02]  /*1103e0*/  STL.64 [R1+0x3a8], R18 ;  /* 0x0003a81201007387 */ /* 0x0001e40000100a00 */
[----:B0-----:R-:W-:Y:S02]  /*1103f0*/  F2FP.SATFINITE.E5M2.F32.PACK_AB_MERGE_C R19, R50, R48, RZ ;  /* 0x000000303213723e */ /* 0x001fe400048060ff */
[----:B------:R-:W-:-:S03]  /*110400*/  F2FP.SATFINITE.E5M2.F32.PACK_AB_MERGE_C R18, R54, R51, RZ ;  /* 0x000000333612723e */ /* 0x000fc600048060ff */
[----:B------:R-:W-:Y:S04]  /*110410*/  STL [R1+0x1520], R19 ;  /* 0x0015201301007387 */ /* 0x000fe80000100800 */
[----:B------:R0:W-:Y:S01]  /*110420*/  STL [R1+0x151c], R18 ;  /* 0x00151c1201007387 */ /* 0x0001e20000100800 */
[----:B---3--:R-:W-:Y:S02]  /*110430*/  PRMT R5, R31, 0x3340, R0 ;  /* 0x000033401f057816 */ /* 0x008fe40000000000 */
[----:B----4-:R-:W-:-:S04]  /*110440*/  LOP3.LUT R29, R24, 0xffff, RZ, 0xc0, !PT ;  /* 0x0000ffff181d7812 */ /* 0x010fc800078ec0ff */
[----:B------:R-:W-:-:S04]  /*110450*/  PRMT R24, R32, 0x3340, R29 ;  /* 0x0000334020187816 */ /* 0x000fc8000000001d */
[----:B------:R-:W-:-:S05]  /*110460*/  PRMT R5, R24, 0x5410, R5 ;  /* 0x0000541018057816 */ /* 0x000fca0000000005 */
[----:B------:R1:W-:Y:S04]  /*110470*/  STL [R1+0x1534], R5 ;  /* 0x0015340501007387 */ /* 0x0003e80000100800 */
[----:B------:R-:W3:Y:S04]  /*110480*/  LDL.LU R50, [R1+0x26c] ;  /* 0x00026c0001327983 */ /* 0x000ee80000300800 */
[----:B------:R-:W4:Y:S04]  /*110490*/  LDL.LU R51, [R1+0xf0] ;  /* 0x0000f00001337983 */ /* 0x000f280000300800 */
[----:B------:R-:W4:Y:S01]  /*1104a0*/  LDL.LU R53, [R1+0x21c] ;  /* 0x00021c0001357983 */ /* 0x000f220000300800 */
[----:B0-----:R-:W-:-:S02]  /*1104b0*/  IADD3 R18, P6, R49, R42, RZ ;  /* 0x0000002a31127210 */ /* 0x001fc40007fde0ff */
[----:B------:R-:W-:Y:S02]  /*1104c0*/  SHF.R.U32.HI R24, RZ, 0x8, R32 ;  /* 0x00000008ff187819 */ /* 0x000fe40000011620 */
[----:B-1----:R-:W-:Y:S01]  /*1104d0*/  SHF.R.U32.HI R5, RZ, 0x8, R29 ;  /* 0x00000008ff057819 */ /* 0x002fe2000001161d */
[----:B------:R-:W-:Y:S01]  /*1104e0*/  IMAD.X R19, R4, 0x1, R38, P6 ;  /* 0x0000000104137824 */ /* 0x000fe200030e0626 */
[----:B------:R-:W-:Y:S02]  /*1104f0*/  SHF.R.U32.HI R29, RZ, 0x8, R31 ;  /* 0x00000008ff1d7819 */ /* 0x000fe4000001161f */
[----:B------:R-:W-:Y:S02]  /*110500*/  LOP3.LUT R24, R24, 0xffff, RZ, 0xc0, !PT ;  /* 0x0000ffff18187812 */ /* 0x000fe400078ec0ff */
[----:B------:R-:W-:Y:S02]  /*110510*/  LOP3.LUT R5, R5, 0xffff, RZ, 0xc0, !PT ;  /* 0x0000ffff05057812 */ /* 0x000fe400078ec0ff */
[----:B------:R-:W-:Y:S01]  /*110520*/  LOP3.LUT R29, R29, 0xffff, RZ, 0xc0, !PT ;  /* 0x0000ffff1d1d7812 */ /* 0x000fe200078ec0ff */
[----:B------:R0:W-:Y:S01]  /*110530*/  STL.64 [R1+0x3a0], R18 ;  /* 0x0003a01201007387 */ /* 0x0001e20000100a00 */
[----:B--2---:R-:W-:-:S02]  /*110540*/  LOP3.LUT R31, R55, 0xffff, RZ, 0xc0, !PT ;  /* 0x0000ffff371f7812 */ /* 0x004fc400078ec0ff */
[----:B------:R-:W-:Y:S02]  /*110550*/  LOP3.LUT R32, R2, 0xffff, RZ, 0xc0, !PT ;  /* 0x0000ffff02207812 */ /* 0x000fe400078ec0ff */
[----:B0-----:R-:W-:Y:S02]  /*110560*/  PRMT R18, R24, 0x3340, R5 ;  /* 0x0000334018127816 */ /* 0x001fe40000000005 */
[----:B------:R-:W-:Y:S02]  /*110570*/  PRMT R5, R29, 0x3340, R0 ;  /* 0x000033401d057816 */ /* 0x000fe40000000000 */
[----:B------:R-:W-:Y:S01]  /*110580*/  LOP3.LUT R29, R3, 0xffff, RZ, 0xc0, !PT ;  /* 0x0000ffff031d7812 */ /* 0x000fe200078ec0ff */
[----:B------:R0:W-:Y:S03]  /*110590*/  STL [R1+0x1530], R18 ;  /* 0x0015301201007387 */ /* 0x0001e60000100800 */
[----:B------:R-:W-:Y:S01]  /*1105a0*/  PRMT R24, R31, 0x3340, R29 ;  /* 0x000033401f187816 */ /* 0x000fe2000000001d */
[----:B------:R1:W-:Y:S04]  /*1105b0*/  STL [R1+0x13b8], R5 ;  /* 0x0013b80501007387 */ /* 0x0003e80000100800 */
[----:B------:R-:W2:Y:S01]  /*1105c0*/  LDL.LU R54, [R1+0x240] ;  /* 0x0002400001367983 */ /* 0x000ea20000300800 */
[----:B0-----:R-:W-:-:S03]  /*1105d0*/  IADD3 R18, P6, R49, R41, RZ ;  /* 0x0000002931127210 */ /* 0x001fc60007fde0ff */
[----:B------:R-:W2:Y:S01]  /*1105e0*/  LDL.LU R2, [R1+0xe0] ;  /* 0x0000e00001027983 */ /* 0x000ea20000300800 */
[----:B-1----:R-:W-:Y:S01]  /*1105f0*/  PRMT R5, R32, 0x3340, R0 ;  /* 0x0000334020057816 */ /* 0x002fe20000000000 */
[----:B------:R-:W-:-:S03]  /*110600*/  IMAD.X R19, R4, 0x1, R39, P6 ;  /* 0x0000000104137824 */ /* 0x000fc600030e0627 */
[----:B------:R-:W-:Y:S02]  /*110610*/  PRMT R3, R24, 0x5410, R5 ;  /* 0x0000541018037816 */ /* 0x000fe40000000005 */
[----:B------:R-:W-:-:S03]  /*110620*/  IADD3 R48, P6, R49, R47, RZ ;  /* 0x0000002f31307210 */ /* 0x000fc60007fde0ff */
[----:B------:R0:W-:Y:S01]  /*110630*/  STL [R1+0xa40], R3 ;  /* 0x000a400301007387 */ /* 0x0001e20000100800 */
[----:B------:R-:W-:Y:S01]  /*110640*/  SHF.R.U32.HI R5, RZ, 0x8, R31 ;  /* 0x00000008ff057819 */ /* 0x000fe2000001161f */
[----:B------:R-:W-:Y:S01]  /*110650*/  IMAD.X R49, R4, 0x1, R40, P6 ;  /* 0x0000000104317824 */ /* 0x000fe200030e0628 */
[----:B------:R-:W-:Y:S01]  /*110660*/  SHF.R.U32.HI R4, RZ, 0x8, R29 ;  /* 0x00000008ff047819 */ /* 0x000fe2000001161d */
[----:B0-----:R-:W2:Y:S01]  /*110670*/  LDL.LU R3, [R1+0xf4] ;  /* 0x0000f40001037983 */ /* 0x001ea20000300800 */
[----:B------:R-:W-:Y:S02]  /*110680*/  LOP3.LUT R5, R5, 0xffff, RZ, 0xc0, !PT ;  /* 0x0000ffff05057812 */ /* 0x000fe400078ec0ff */
[----:B------:R-:W-:Y:S01]  /*110690*/  LOP3.LUT R4, R4, 0xffff, RZ, 0xc0, !PT ;  /* 0x0000ffff04047812 */ /* 0x000fe200078ec0ff */
[----:B------:R-:W2:Y:S03]  /*1106a0*/  LDL.LU R55, [R1+0x48] ;  /* 0x0000480001377983 */ /* 0x000ea60000300800 */
[----:B------:R-:W-:Y:S01]  /*1106b0*/  PRMT R4, R5, 0x3340, R4 ;  /* 0x0000334005047816 */ /* 0x000fe20000000004 */
[----:B------:R0:W-:Y:S04]  /*1106c0*/  STL.64 [R1+0x398], R18 ;  /* 0x0003981201007387 */ /* 0x0001e80000100a00 */
[----:B0-----:R-:W2:Y:S04]  /*1106d0*/  LDL.LU.64 R18, [R1+0x5e30] ;  /* 0x005e300001127983 */ /* 0x001ea80000300a00 */
[----:B------:R0:W-:Y:S04]  /*1106e0*/  STL.64 [R1+0x3d0], R48 ;  /* 0x0003d03001007387 */ /* 0x0001e80000100a00 */
[----:B0-----:R-:W2:Y:S04]  /*1106f0*/  LDL.LU.64 R48, [R1+0x5e28] ;  /* 0x005e280001307983 */ /* 0x001ea80000300a00 */
[----:B------:R0:W-:Y:S01]  /*110700*/  STL [R1+0x58c], R4 ;  /* 0x00058c0401007387 */ /* 0x0001e20000100800 */
[----:B---3--:R-:W-:-:S03]  /*110710*/  LOP3.LUT R31, R50, 0xffff, RZ, 0xc0, !PT ;  /* 0x0000ffff321f7812 */ /* 0x008fc600078ec0ff */
[----:B------:R-:W3:Y:S01]  /*110720*/  LDL.LU R50, [R1+0x248] ;  /* 0x0002480001327983 */ /* 0x000ee20000300800 */
[----:B----4-:R-:W-:-:S03]  /*110730*/  LOP3.LUT R29, R51, 0xffff, RZ, 0xc0, !PT ;  /* 0x0000ffff331d7812 */ /* 0x010fc600078ec0ff */
[----:B------:R-:W4:Y:S01]  /*110740*/  LDL.LU R51, [R1+0xe4] ;  /* 0x0000e40001337983 */ /* 0x000f220000300800 */
[----:B------:R-:W-:Y:S02]  /*110750*/  LOP3.LUT R24, R53, 0xffff, RZ, 0xc0, !PT ;  /* 0x0000ffff35187812 */ /* 0x000fe400078ec0ff */
[----:B0-----:R-:W-:Y:S02]  /*110760*/  PRMT R4, R29, 0x3340, R0 ;  /* 0x000033401d047816 */ /* 0x001fe40000000000 */
[----:B------:R-:W-:-:S04]  /*110770*/  PRMT R5, R31, 0x3340, R24 ;  /* 0x000033401f057816 */ /* 0x000fc80000000018 */
[----:B------:R-:W-:-:S05]  /*110780*/  PRMT R4, R5, 0x5410, R4 ;  /* 0x0000541005047816 */ /* 0x000fca0000000004 */
[----:B------:R0:W-:Y:S04]  /*110790*/  STL [R1+0x974], R4 ;  /* 0x0009740401007387 */ /* 0x0001e80000100800 */
[----:B------:R-:W3:Y:S01]  /*1107a0*/  LDL.LU R53, [R1+0x1f8] ;  /* 0x0001f80001357983 */ /* 0x000ee20000300800 */
[----:B------:R-:W-:Y:S02]  /*1107b0*/  SHF.R.U32.HI R5, RZ, 0x8, R31 ;  /* 0x00000008ff057819 */ /* 0x000fe4000001161f */
[----:B------:R-:W-:Y:S02]  /*1107c0*/  SHF.R.U32.HI R31, RZ, 0x8, R29 ;  /* 0x00000008ff1f7819 */ /* 0x000fe4000001161d */
[----:B0-----:R-:W-:Y:S02]  /*1107d0*/  SHF.R.U32.HI R4, RZ, 0x8, R24 ;  /* 0x00000008ff047819 */ /* 0x001fe40000011618 */
[----:B------:R-:W-:-:S02]  /*1107e0*/  LOP3.LUT R31, R31, 0xffff, RZ, 0xc0, !PT ;  /* 0x0000ffff1f1f7812 */ /* 0x000fc400078ec0ff */
[----:B------:R-:W-:Y:S02]  /*1107f0*/  LOP3.LUT R5, R5, 0xffff, RZ, 0xc0, !PT ;  /* 0x0000ffff05057812 */ /* 0x000fe400078ec0ff */
[----:B------:R-:W-:Y:S02]  /*110800*/  LOP3.LUT R4, R4, 0xffff, RZ, 0xc0, !PT ;  /* 0x0000ffff04047812 */ /* 0x000fe400078ec0ff */
[----:B------:R-:W-:Y:S02]  /*110810*/  PRMT R31, R31, 0x3340, R0 ;  /* 0x000033401f1f7816 */ /* 0x000fe40000000000 */
[----:B------:R-:W-:-:S03]  /*110820*/  PRMT R4, R5, 0x3340, R4 ;  /* 0x0000334005047816 */ /* 0x000fc60000000004 */
[----:B------:R0:W-:Y:S01]  /*110830*/  STL [R1+0x5d98], R31 ;  /* 0x005d981f01007387 */ /* 0x0001e20000100800 */
[----:B--2---:R-:W-:-:S03]  /*110840*/  LOP3.LUT R29, R54, 0xffff, RZ, 0xc0, !PT ;  /* 0x0000ffff361d7812 */ /* 0x004fc600078ec0ff */
[----:B------:R1:W-:Y:S04]  /*110850*/  STL [R1+0x588], R4 ;  /* 0x0005880401007387 */ /* 0x0003e80000100800 */
[----:B------:R-:W2:Y:S01]  /*110860*/  LDL.LU R54, [R1+0xbc] ;  /* 0x0000bc0001367983 */ /* 0x000ea20000300800 */
[----:B0-----:R-:W-:-:S04]  /*110870*/  LOP3.LUT R31, R2, 0xffff, RZ, 0xc0, !PT ;  /* 0x0000ffff021f7812 */ /* 0x001fc800078ec0ff */
[----:B-1----:R-:W-:Y:S02]  /*110880*/  PRMT R4, R31, 0x3340, R0 ;  /* 0x000033401f047816 */ /* 0x002fe40000000000 */
[----:B------:R-:W-:-:S04]  /*110890*/  LOP3.LUT R24, R3, 0xffff, RZ, 0xc0, !PT ;  /* 0x0000ffff03187812 */ /* 0x000fc800078ec0ff */
[----:B------:R-:W-:-:S04]  /*1108a0*/  PRMT R5, R29, 0x3340, R24 ;  /* 0x000033401d057816 */ /* 0x000fc80000000018 */
[----:B------:R-:W-:Y:S02]  /*1108b0*/  PRMT R2, R5, 0x5410, R4 ;  /* 0x0000541005027816 */ /* 0x000fe40000000004 */
[----:B------:R-:W-:Y:S02]  /*1108c0*/  SHF.R.U32.HI R32, RZ, 0x8, R32 ;  /* 0x00000008ff207819 */ /* 0x000fe40000011620 */
[----:B------:R-:W-:Y:S01]  /*1108d0*/  SHF.R.S32.HI R4, RZ, 0x1f, R55 ;  /* 0x0000001fff047819 */ /* 0x000fe20000011437 */
[----:B------:R0:W-:Y:S01]  /*1108e0*/  STL [R1+0xa3c], R2 ;  /* 0x000a3c0201007387 */ /* 0x0001e20000100800 */
[----:B------:R-:W-:Y:S02]  /*1108f0*/  SHF.R.U32.HI R33, RZ, 0x8, R29 ;  /* 0x00000008ff217819 */ /* 0x000fe4000001161d */
[----:B------:R-:W-:Y:S02]  /*110900*/  SHF.R.U32.HI R5, RZ, 0x8, R24 ;  /* 0x00000008ff057819 */ /* 0x000fe40000011618 */
[----:B------:R-:W-:-:S02]  /*110910*/  LOP3.LUT R29, R32, 0xffff, RZ, 0xc0, !PT ;  /* 0x0000ffff201d7812 */ /* 0x000fc400078ec0ff */
[----:B0-----:R-:W-:Y:S02]  /*110920*/  IADD3 R2, P6, R55, R57, RZ ;  /* 0x0000003937027210 */ /* 0x001fe40007fde0ff */
[----:B------:R-:W-:Y:S02]  /*110930*/  LOP3.LUT R24, R33, 0xffff, RZ, 0xc0, !PT ;  /* 0x0000ffff21187812 */ /* 0x000fe400078ec0ff */
[----:B------:R-:W-:Y:S01]  /*110940*/  LOP3.LUT R5, R5, 0xffff, RZ, 0xc0, !PT ;  /* 0x0000ffff05057812 */ /* 0x000fe200078ec0ff */
[----:B------:R-:W-:Y:S01]  /*110950*/  IMAD.X R3, R4, 0x1, R61, P6 ;  /* 0x0000000104037824 */ /* 0x000fe200030e063d */
[----:B------:R-:W-:Y:S02]  /*110960*/  PRMT R29, R29, 0x3340, R0 ;  /* 0x000033401d1d7816 */ /* 0x000fe40000000000 */
[----:B------:R-:W-:Y:S02]  /*110970*/  PRMT R24, R24, 0x3340, R5 ;  /* 0x0000334018187816 */ /* 0x000fe40000000005 */
[----:B------:R0:W-:Y:S04]  /*110980*/  STL.64 [R1+0x3b8], R2 ;  /* 0x0003b80201007387 */ /* 0x0001e80000100a00 */
[----:B0-----:R-:W2:Y:S04]  /*110990*/  LDL.LU.64 R2, [R1+0x5e20] ;  /* 0x005e200001027983 */ /* 0x001ea80000300a00 */
[----:B------:R-:W-:Y:S04]  /*1109a0*/  STL [R1+0x5d9c], R29 ;  /* 0x005d9c1d01007387 */ /* 0x000fe80000100800 */
[----:B------:R0:W-:Y:S01]  /*1109b0*/  STL [R1+0x584], R24 ;  /* 0x0005841801007387 */ /* 0x0001e20000100800 */
[----:B---3--:R-:W-:-:S03]  /*1109c0*/  LOP3.LUT R32, R53, 0xffff, RZ, 0xc0, !PT ;  /* 0x0000ffff35207812 */ /* 0x008fc600078ec0ff */
[----:B------:R-:W3:Y:S01]  /*1109d0*/  LDL.LU R53, [R1+0xc8] ;  /* 0x0000c80001357983 */ /* 0x000ee20000300800 */
[----:B----4-:R-:W-:Y:S02]  /*1109e0*/  LOP3.LUT R5, R51, 0xffff, RZ, 0xc0, !PT ;  /* 0x0000ffff33057812 */ /* 0x010fe400078ec0ff */
[----:B------:R-:W-:-:S03]  /*1109f0*/  LOP3.LUT R33, R50, 0xffff, RZ, 0xc0, !PT ;  /* 0x0000ffff32217812 */ /* 0x000fc600078ec0ff */
[----:B------:R1:W-:Y:S01]  /*110a00*/  STL [R1+0x1270], R5 ;  /* 0x0012700501007387 */ /* 0x0003e20000100800 */
[----:B0-----:R-:W-:Y:S02]  /*110a10*/  PRMT R24, R33, 0x3340, R32 ;  /* 0x0000334021187816 */ /* 0x001fe40000000020 */
[----:B-1----:R-:W-:-:S04]  /*110a20*/  PRMT R5, R5, 0x3340, R0 ;  /* 0x0000334005057816 */ /* 0x002fc80000000000 */
[----:B------:R-:W-:Y:S02]  /*110a30*/  PRMT R5, R24, 0x5410, R5 ;  /* 0x0000541018057816 */ /* 0x000fe40000000005 */
[----:B------:R-:W-:-:S03]  /*110a40*/  SHF.R.U32.HI R33, RZ, 0x8, R33 ;  /* 0x00000008ff217819 */ /* 0x000fc60000011621 */
[----:B------:R0:W-:Y:S01]  /*110a50*/  STL [R1+0x126c], R5 ;  /* 0x00126c0501007387 */ /* 0x0001e20000100800 */
[----:B------:R-:W-:Y:S02]  /*110a60*/  SHF.R.U32.HI R24, RZ, 0x8, R32 ;  /* 0x00000008ff187819 */ /* 0x000fe40000011620 */
[----:B------:R-:W-:Y:S02]  /*110a70*/  IADD3 R50, P6, R55, R46, RZ ;  /* 0x0000002e37327210 */ /* 0x000fe40007fde0ff */
[----:B------:R-:W-:Y:S02]  /*110a80*/  LOP3.LUT R32, R33, 0xffff, RZ, 0xc0, !PT ;  /* 0x0000ffff21207812 */ /* 0x000fe400078ec0ff */
[----:B0-----:R-:W-:Y:S02]  /*110a90*/  SHF.R.U32.HI R5, RZ, 0x8, R31 ;  /* 0x00000008ff057819 */ /* 0x001fe4000001161f */
[----:B------:R-:W-:Y:S02]  /*110aa0*/  LOP3.LUT R24, R24, 0xffff, RZ, 0xc0, !PT ;  /* 0x0000ffff18187812 */ /* 0x000fe400078ec0ff */
[----:B------:R-:W-:Y:S01]  /*110ab0*/  LOP3.LUT R5, R5, 0xffff, RZ, 0xc0, !PT ;  /* 0x0000ffff05057812 */ /* 0x000fe200078ec0ff */
[----:B------:R-:W-:-:S03]  /*110ac0*/  IMAD.X R51, R4, 0x1, R34, P6 ;  /* 0x0000000104337824 */ /* 0x000fc600030e0622 */
[----:B------:R-:W-:Y:S02]  /*110ad0*/  PRMT R29, R5, 0x3340, R0 ;  /* 0x00003340051d7816 */ /* 0x000fe40000000000 */
[----:B------:R-:W-:Y:S01]  /*110ae0*/  PRMT R5, R32, 0x3340, R24 ;  /* 0x0000334020057816 */ /* 0x000fe20000000018 */
[----:B------:R-:W-:Y:S01]  /*110af0*/  STL.64 [R1+0x3b0], R50 ;  /* 0x0003b03201007387 */ /* 0x000fe20000100a00 */
[----:B--2---:R-:W-:Y:S02]  /*110b00*/  LOP3.LUT R33, R54, 0xffff, RZ, 0xc0, !PT ;  /* 0x0000ffff36217812 */ /* 0x004fe400078ec0ff */
[----:B------:R-:W-:Y:S02]  /*110b10*/  LOP3.LUT R32, R12, 0xffff, RZ, 0xc0, !PT ;  /* 0x0000ffff0c207812 */ /* 0x000fe400078ec0ff */
[----:B------:R-:W-:Y:S01]  /*110b20*/  LOP3.LUT R24, R49, 0xffff, RZ, 0xc0, !PT ;  /* 0x0000ffff31187812 */ /* 0x000fe200078ec0ff */
[----:B------:R-:W-:Y:S03]  /*110b30*/  STL [R1], R29 ;  /* 0x0000001d01007387 */ /* 0x000fe60000100800 */
[----:B------:R-:W-:Y:S01]  /*110b40*/  PRMT R12, R33, 0x3340, R24 ;  /* 0x00003340210c7816 */ /* 0x000fe20000000018 */
[----:B------:R0:W-:Y:S01]  /*110b50*/  STL [R1+0x1268], R5 ;  /* 0x0012680501007387 */ /* 0x0001e20000100800 */
[----:B------:R-:W-:-:S03]  /*110b60*/  SHF.R.U32.HI R33, RZ, 0x8, R33 ;  /* 0x00000008ff217819 */ /* 0x000fc60000011621 */
[----:B------:R-:W2:Y:S01]  /*110b70*/  LDL.LU R49, [R1+0x5e18] ;  /* 0x005e180001317983 */ /* 0x000ea20000300800 */
[----:B0-----:R-:W-:-:S04]  /*110b80*/  PRMT R5, R32, 0x3340, R0 ;  /* 0x0000334020057816 */ /* 0x001fc80000000000 */
[----:B------:R-:W-:Y:S02]  /*110b90*/  PRMT R5, R12, 0x5410, R5 ;  /* 0x000054100c057816 */ /* 0x000fe40000000005 */
[----:B------:R-:W-:-:S03]  /*110ba0*/  SHF.R.U32.HI R12, RZ, 0x8, R24 ;  /* 0x00000008ff0c7819 */ /* 0x000fc60000011618 */
[----:B------:R0:W-:Y:S01]  /*110bb0*/  STL [R1+0x9bc], R5 ;  /* 0x0009bc0501007387 */ /* 0x0001e20000100800 */
[----:B------:R-:W-:Y:S02]  /*110bc0*/  IADD3 R50, P6, R55, R45, RZ ;  /* 0x0000002d37327210 */ /* 0x000fe40007fde0ff */
[----:B------:R-:W-:Y:S02]  /*110bd0*/  LOP3.LUT R24, R33, 0xffff, RZ, 0xc0, !PT ;  /* 0x0000ffff21187812 */ /* 0x000fe400078ec0ff */
[----:B------:R-:W-:Y:S02]  /*110be0*/  LOP3.LUT R12, R12, 0xffff, RZ, 0xc0, !PT ;  /* 0x0000ffff0c0c7812 */ /* 0x000fe400078ec0ff */
[----:B0-----:R-:W-:Y:S01]  /*110bf0*/  SHF.R.U32.HI R5, RZ, 0x8, R32 ;  /* 0x00000008ff057819 */ /* 0x001fe20000011620 */
[----:B------:R-:W-:-:S03]  /*110c00*/  IMAD.X R51, R4, 0x1, R35, P6 ;  /* 0x0000000104337824 */ /* 0x000fc600030e0623 */
[----:B------:R-:W-:Y:S02]  /*110c10*/  LOP3.LUT R5, R5, 0xffff, RZ, 0xc0, !PT ;  /* 0x0000ffff05057812 */ /* 0x000fe400078ec0ff */
[----:B------:R-:W-:Y:S02]  /*110c20*/  PRMT R12, R24, 0x3340, R12 ;  /* 0x00003340180c7816 */ /* 0x000fe4000000000c */
[----:B------:R-:W-:Y:S02]  /*110c30*/  PRMT R5, R5, 0x3340, R0 ;  /* 0x0000334005057816 */ /* 0x000fe40000000000 */
[----:B------:R-:W-:Y:S01]  /*110c40*/  LOP3.LUT R33, R13, 0xffff, RZ, 0xc0, !PT ;  /* 0x0000ffff0d217812 */ /* 0x000fe200078ec0ff */
[----:B------:R-:W-:Y:S01]  /*110c50*/  STL.64 [R1+0x3c8], R50 ;  /* 0x0003c83201007387 */ /* 0x000fe20000100a00 */
[----:B------:R-:W-:Y:S02]  /*110c60*/  LOP3.LUT R13, R52, 0xffff, RZ, 0xc0, !PT ;  /* 0x0000ffff340d7812 */ /* 0x000fe400078ec0ff */
[----:B------:R-:W-:Y:S01]  /*110c70*/  LOP3.LUT R32, R6, 0xffff, RZ, 0xc0, !PT ;  /* 0x0000ffff06207812 */ /* 0x000fe200078ec0ff */
[----:B------:R0:W-:Y:S01]  /*110c80*/  STL [R1+0x580], R12 ;  /* 0x0005800c01007387 */ /* 0x0001e20000100800 */
[----:B------:R-:W-:-:S03]  /*110c90*/  LOP3.LUT R20, R20, 0xffff, RZ, 0xc0, !PT ;  /* 0x0000ffff14147812 */ /* 0x000fc600078ec0ff */
[----:B------:R1:W-:Y:S01]  /*110ca0*/  STL [R1+0x8], R5 ;  /* 0x0000080501007387 */ /* 0x0003e20000100800 */
[----:B0-----:R-:W-:Y:S02]  /*110cb0*/  LOP3.LUT R12, R3, 0xffff, RZ, 0xc0, !PT ;  /* 0x0000ffff030c7812 */ /* 0x001fe400078ec0ff */
[----:B-1----:R-:W-:Y:S02]  /*110cc0*/  PRMT R5, R33, 0x3340, R0 ;  /* 0x0000334021057816 */ /* 0x002fe40000000000 */
[----:B------:R-:W-:-:S05]  /*110cd0*/  IADD3 R50, P6, R55, R43, RZ ;  /* 0x0000002b37327210 */ /* 0x000fca0007fde0ff */
[----:B------:R-:W-:Y:S01]  /*110ce0*/  IMAD.X R51, R4, 0x1, R36, P6 ;  /* 0x0000000104337824 */ /* 0x000fe200030e0624 */
[----:B---3--:R-:W-:-:S04]  /*110cf0*/  LOP3.LUT R24, R53, 0xffff, RZ, 0xc0, !PT ;  /* 0x0000ffff35187812 */ /* 0x008fc800078ec0ff */
[----:B------:R-:W-:-:S04]  /*110d00*/  PRMT R6, R24, 0x3340, R13 ;  /* 0x0000334018067816 */ /* 0x000fc8000000000d */
[----:B------:R-:W-:Y:S02]  /*110d10*/  PRMT R3, R6, 0x5410, R5 ;  /* 0x0000541006037816 */ /* 0x000fe40000000005 */
[----:B------:R-:W-:Y:S02]  /*110d20*/  PRMT R5, R32, 0x3340, R0 ;  /* 0x0000334020057816 */ /* 0x000fe40000000000 */
[----:B------:R-:W-:Y:S01]  /*110d30*/  PRMT R6, R12, 0x3340, R20 ;  /* 0x000033400c067816 */ /* 0x000fe20000000014 */
[----:B------:R0:W-:Y:S01]  /*110d40*/  STL [R1+0xa2c], R3 ;  /* 0x000a2c0301007387 */ /* 0x0001e20000100800 */
[----:B------:R-:W-:Y:S02]  /*110d50*/  SHF.R.U32.HI R24, RZ, 0x8, R24 ;  /* 0x00000008ff187819 */ /* 0x000fe40000011618 */
[----:B0-----:R-:W-:Y:S02]  /*110d60*/  PRMT R3, R6, 0x5410, R5 ;  /* 0x0000541006037816 */ /* 0x001fe40000000005 */
[----:B------:R-:W-:-:S02]  /*110d70*/  SHF.R.U32.HI R6, RZ, 0x8, R12 ;  /* 0x00000008ff067819 */ /* 0x000fc4000001160c */
[----:B------:R-:W-:Y:S02]  /*110d80*/  SHF.R.U32.HI R12, RZ, 0x8, R20 ;  /* 0x00000008ff0c7819 */ /* 0x000fe40000011614 */
[----:B------:R-:W-:Y:S02]  /*110d90*/  SHF.R.U32.HI R5, RZ, 0x8, R13 ;  /* 0x00000008ff057819 */ /* 0x000fe4000001160d */
[----:B------:R-:W-:Y:S02]  /*110da0*/  LOP3.LUT R13, R6, 0xffff, RZ, 0xc0, !PT ;  /* 0x0000ffff060d7812 */ /* 0x000fe400078ec0ff */
[----:B------:R-:W-:Y:S02]  /*110db0*/  LOP3.LUT R12, R12, 0xffff, RZ, 0xc0, !PT ;  /* 0x0000ffff0c0c7812 */ /* 0x000fe400078ec0ff */
[----:B------:R-:W-:Y:S02]  /*110dc0*/  LOP3.LUT R6, R24, 0xffff, RZ, 0xc0, !PT ;  /* 0x0000ffff18067812 */ /* 0x000fe400078ec0ff */
[----:B------:R-:W-:Y:S01]  /*110dd0*/  LOP3.LUT R5, R5, 0xffff, RZ, 0xc0, !PT ;  /* 0x0000ffff05057812 */ /* 0x000fe200078ec0ff */
[----:B------:R0:W-:Y:S01]  /*110de0*/  STL [R1+0xa28], R3 ;  /* 0x000a280301007387 */ /* 0x0001e20000100800 */
[----:B------:R-:W-:-:S03]  /*110df0*/  PRMT R12, R13, 0x3340, R12 ;  /* 0x000033400d0c7816 */ /* 0x000fc6000000000c */
[----:B------:R-:W-:Y:S04]  /*110e00*/  STL.64 [R1+0x418], R50 ;  /* 0x0004183201007387 */ /* 0x000fe80000100a00 */
[----:B------:R-:W3:Y:S01]  /*110e10*/  LDL.LU R54, [R1+0x284] ;  /* 0x0002840001367983 */ /* 0x000ee20000300800 */
[----:B0-----:R-:W-:-:S03]  /*110e20*/  PRMT R3, R6, 0x3340, R5 ;  /* 0x0000334006037816 */ /* 0x001fc60000000005 */
[----:B------:R0:W-:Y:S04]  /*110e30*/  STL [R1+0x634], R12 ;  /* 0x0006340c01007387 */ /* 0x0001e80000100800 */
[----:B------:R-:W4:Y:S04]  /*110e40*/  LDL.LU R52, [R1+0x1e4] ;  /* 0x0001e40001347983 */ /* 0x000f280000300800 */
[----:B------:R1:W-:Y:S04]  /*110e50*/  STL [R1+0x630], R3 ;  /* 0x0006300301007387 */ /* 0x0003e80000100800 */
[----:B------:R-:W2:Y:S01]  /*110e60*/  LDL.LU R53, [R1+0x230] ;  /* 0x0002300001357983 */ /* 0x000ea20000300800 */
[----:B0-----:R-:W-:-:S02]  /*110e70*/  IADD3 R12, P6, R55, R44, RZ ;  /* 0x0000002c370c7210 */ /* 0x001fc40007fde0ff */
[----:B------:R-:W-:Y:S02]  /*110e80*/  SHF.R.U32.HI R5, RZ, 0x8, R33 ;  /* 0x00000008ff057819 */ /* 0x000fe40000011621 */
[----:B------:R-:W-:Y:S01]  /*110e90*/  SHF.R.U32.HI R6, RZ, 0x8, R32 ;  /* 0x00000008ff067819 */ /* 0x000fe20000011620 */
[----:B------:R-:W-:Y:S01]  /*110ea0*/  IMAD.X R13, R4, 0x1, R37, P6 ;  /* 0x00000001040d7824 */ /* 0x000fe200030e0625 */
[----:B------:R-:W-:Y:S02]  /*110eb0*/  LOP3.LUT R5, R5, 0xffff, RZ, 0xc0, !PT ;  /* 0x0000ffff05057812 */ /* 0x000fe400078ec0ff */
[----:B------:R-:W-:Y:S02]  /*110ec0*/  LOP3.LUT R6, R6, 0xffff, RZ, 0xc0, !PT ;  /* 0x0000ffff06067812 */ /* 0x000fe400078ec0ff */
[----:B------:R-:W-:Y:S01]  /*110ed0*/  PRMT R5, R5, 0x3340, R0 ;  /* 0x0000334005057816 */ /* 0x000fe20000000000 */
[----:B------:R0:W-:Y:S01]  /*110ee0*/  STL.64 [R1+0x610], R12 ;  /* 0x0006100c01007387 */ /* 0x0001e20000100a00 */
[----:B------:R-:W-:-:S02]  /*110ef0*/  LOP3.LUT R7, R7, 0xffff, RZ, 0xc0, !PT ;  /* 0x0000ffff07077812 */ /* 0x000fc400078ec0ff */
[----:B------:R-:W-:Y:S01]  /*110f00*/  LOP3.LUT R23, R23, 0xffff, RZ, 0xc0, !PT ;  /* 0x0000ffff17177812 */ /* 0x000fe200078ec0ff */
[----:B------:R0:W-:Y:S01]  /*110f10*/  STL [R1+0xf4], R5 ;  /* 0x0000f40501007387 */ /* 0x0001e20000100800 */
[--C-:B-1----:R-:W-:Y:S02]  /*110f20*/  PRMT R3, R6, 0x3340, R0.reuse ;  /* 0x0000334006037816 */ /* 0x102fe40000000000 */
[----:B0-----:R-:W-:Y:S02]  /*110f30*/  LOP3.LUT R12, R2, 0xffff, RZ, 0xc0, !PT ;  /* 0x0000ffff020c7812 */ /* 0x001fe400078ec0ff */
[----:B------:R-:W-:Y:S02]  /*110f40*/  PRMT R5, R7, 0x3340, R0 ;  /* 0x0000334007057816 */ /* 0x000fe40000000000 */
[----:B------:R-:W-:Y:S02]  /*110f50*/  PRMT R6, R12, 0x3340, R23 ;  /* 0x000033400c067816 */ /* 0x000fe40000000017 */
[----:B------:R-:W-:Y:S01]  /*110f60*/  IADD3 R2, P6, R55, R42, RZ ;  /* 0x0000002a37027210 */ /* 0x000fe20007fde0ff */
[----:B------:R0:W-:Y:S01]  /*110f70*/  STL [R1+0xf0], R3 ;  /* 0x0000f00301007387 */ /* 0x0001e20000100800 */
[----:B------:R-:W-:-:S05]  /*110f80*/  PRMT R5, R6, 0x5410, R5 ;  /* 0x0000541006057816 */ /* 0x000fca0000000005 */
[----:B------:R-:W-:Y:S01]  /*110f90*/  STL [R1+0x9ec], R5 ;  /* 0x0009ec0501007387 */ /* 0x000fe20000100800 */
[----:B0-----:R-:W-:-:S03]  /*110fa0*/  IMAD.X R3, R4, 0x1, R38, P6 ;  /* 0x0000000104037824 */ /* 0x001fc600030e0626 */
[----:B------:R-:W3:Y:S04]  /*110fb0*/  LDL.LU R31, [R1+0x250] ;  /* 0x00025000011f7983 */ /* 0x000ee80000300800 */
[----:B------:R0:W-:Y:S01]  /*110fc0*/  STL.64 [R1+0xaa0], R2 ;  /* 0x000aa00201007387 */ /* 0x0001e20000100a00 */
[----:B------:R-:W-:Y:S02]  /*110fd0*/  SHF.R.U32.HI R12, RZ, 0x8, R12 ;  /* 0x00000008ff0c7819 */ /* 0x000fe4000001160c */
[----:B------:R-:W-:Y:S01]  /*110fe0*/  SHF.R.U32.HI R6, RZ, 0x8, R23 ;  /* 0x00000008ff067819 */ /* 0x000fe20000011617 */
[----:B0-----:R-:W3:Y:S04]  /*110ff0*/  LDL.LU R2, [R1+0xe8] ;  /* 0x0000e80001027983 */ /* 0x001ee80000300800 */
[----:B------:R-:W3:Y:S01]  /*111000*/  LDL.LU R3, [R1+0x208] ;  /* 0x0002080001037983 */ /* 0x000ee20000300800 */
[----:B------:R-:W-:-:S02]  /*111010*/  SHF.R.U32.HI R5, RZ, 0x8, R7 ;  /* 0x00000008ff057819 */ /* 0x000fc40000011607 */
[----:B------:R-:W-:Y:S02]  /*111020*/  LOP3.LUT R7, R12, 0xffff, RZ, 0xc0, !PT ;  /* 0x0000ffff0c077812 */ /* 0x000fe400078ec0ff */
[----:B------:R-:W-:Y:S02]  /*111030*/  LOP3.LUT R6, R6, 0xffff, RZ, 0xc0, !PT ;  /* 0x0000ffff06067812 */ /* 0x000fe400078ec0ff */
[----:B------:R-:W-:Y:S02]  /*111040*/  LOP3.LUT R5, R5, 0xffff, RZ, 0xc0, !PT ;  /* 0x0000ffff05057812 */ /* 0x000fe400078ec0ff */
[----:B------:R-:W-:Y:S02]  /*111050*/  PRMT R6, R7, 0x3340, R6 ;  /* 0x0000334007067816 */ /* 0x000fe40000000006 */
[----:B------:R-:W-:-:S03]  /*111060*/  PRMT R5, R5, 0x3340, R0 ;  /* 0x0000334005057816 */ /* 0x000fc60000000000 */
[----:B------:R-:W-:Y:S04]  /*111070*/  STL [R1+0x61c], R6 ;  /* 0x00061c0601007387 */ /* 0x000fe80000100800 */
[----:B------:R0:W-:Y:S04]  /*111080*/  STL [R1+0xec], R5 ;  /* 0x0000ec0501007387 */ /* 0x0001e80000100800 */
[----:B------:R-:W3:Y:S01]  /*111090*/  LDL.LU R29, [R1+0x290] ;  /* 0x00029000011d7983 */ /* 0x000ee20000300800 */
[----:B------:R-:W-:Y:S01]  /*1110a0*/  NOP ;  /* 0x0000000000007918 */ /* 0x000fe20000000000 */
[----:B----4-:R-:W-:-:S02]  /*1110b0*/  LOP3.LUT R13, R52, 0xffff, RZ, 0xc0, !PT ;  /* 0x0000ffff340d7812 */ /* 0x010fc400078ec0ff */
[----:B------:R-:W4:Y:S01]  /*1110c0*/  LDL.LU R52, [R1+0x1e8] ;  /* 0x0001e80001347983 */ /* 0x000f220000300800 */
[----:B--2---:R-:W-:-:S03]  /*1110d0*/  LOP3.LUT R7, R53, 0xffff, RZ, 0xc0, !PT ;  /* 0x0000ffff35077812 */ /* 0x004fc600078ec0ff */
[----:B------:R-:W2:Y:S04]  /*1110e0*/  LDL.LU R53, [R1+0x234] ;  /* 0x0002340001357983 */ /* 0x000ea80000300800 */
[----:B------:R-:W2:Y:S01]  /*1110f0*/  LDL.LU R32, [R1+0x44] ;  /* 0x0000440001207983 */ /* 0x000ea20000300800 */
[----:B---3--:R-:W-:Y:S02]  /*111100*/  LOP3.LUT R12, R54, 0xffff, RZ, 0xc0, !PT ;  /* 0x0000ffff360c7812 */ /* 0x008fe400078ec0ff */
[----:B------:R-:W-:Y:S02]  /*111110*/  IADD3 R50, P6, R55, R41, RZ ;  /* 0x0000002937327210 */ /* 0x000fe40007fde0ff */
[----:B0-----:R-:W-:Y:S02]  /*111120*/  PRMT R5, R13, 0x3340, R0 ;  /* 0x000033400d057816 */ /* 0x001fe40000000000 */
[----:B------:R-:W-:Y:S01]  /*111130*/  PRMT R6, R12, 0x3340, R7 ;  /* 0x000033400c067816 */ /* 0x000fe20000000007 */
[----:B------:R-:W-:Y:S01]  /*111140*/  IMAD.X R51, R4, 0x1, R39, P6 ;  /* 0x0000000104337824 */ /* 0x000fe200030e0627 */
[----:B------:R-:W-:-:S02]  /*111150*/  IADD3 R54, P6, R55, R47, RZ ;  /* 0x0000002f37367210 */ /* 0x000fc40007fde0ff */
[----:B------:R-:W-:-:S03]  /*111160*/  PRMT R5, R6, 0x5410, R5 ;  /* 0x0000541006057816 */ /* 0x000fc60000000005 */
[----:B------:R-:W-:Y:S01]  /*111170*/  IMAD.X R55, R4, 0x1, R40, P6 ;  /* 0x0000000104377824 */ /* 0x000fe200030e0628 */
[----:B------:R-:W-:Y:S01]  /*111180*/  SHF.R.U32.HI R4, RZ, 0x8, R7 ;  /* 0x00000008ff047819 */ /* 0x000fe20000011607 */
[----:B------:R0:W-:Y:S03]  /*111190*/  STL [R1+0x9e8], R5 ;  /* 0x0009e80501007387 */ /* 0x0001e60000100800 */
[----:B------:R-:W-:Y:S02]  /*1111a0*/  LOP3.LUT R4, R4, 0xffff, RZ, 0xc0, !PT ;  /* 0x0000ffff04047812 */ /* 0x000fe400078ec0ff */
[----:B0-----:R-:W-:-:S04]  /*1111b0*/  SHF.R.U32.HI R5, RZ, 0x8, R12 ;  /* 0x00000008ff057819 */ /* 0x001fc8000001160c */
[----:B------:R-:W-:Y:S01]  /*1111c0*/  LOP3.LUT R5, R5, 0xffff, RZ, 0xc0, !PT ;  /* 0x0000ffff05057812 */ /* 0x000fe200078ec0ff */
[----:B------:R0:W-:Y:S03]  /*1111d0*/  STL.64 [R1+0x940], R50 ;  /* 0x0009403201007387 */ /* 0x0001e60000100a00 */
[----:B------:R-:W-:Y:S02]  /*1111e0*/  PRMT R4, R5, 0x3340, R4 ;  /* 0x0000334005047816 */ /* 0x000fe40000000004 */
[----:B------:R-:W-:Y:S01]  /*1111f0*/  LOP3.LUT R7, R31, 0xffff, RZ, 0xc0, !PT ;  /* 0x0000ffff1f077812 */ /* 0x000fe200078ec0ff */
[----:B0-----:R-:W3:Y:S04]  /*111200*/  LDL.LU.64 R50, [R1+0x5e10] ;  /* 0x005e100001327983 */ /* 0x001ee80000300a00 */
[----:B------:R0:W-:Y:S01]  /*111210*/  STL.64 [R1+0xab0], R54 ;  /* 0x000ab03601007387 */ /* 0x0001e20000100a00 */
[----:B------:R-:W-:-:S02]  /*111220*/  LOP3.LUT R12, R2, 0xffff, RZ, 0xc0, !PT ;  /* 0x0000ffff020c7812 */ /* 0x000fc400078ec0ff */
[----:B------:R-:W-:Y:S01]  /*111230*/  LOP3.LUT R6, R3, 0xffff, RZ, 0xc0, !PT ;  /* 0x0000ffff03067812 */ /* 0x000fe200078ec0ff */
[----:B0-----:R-:W3:Y:S03]  /*111240*/  LDL.LU.64 R54, [R1+0x5e08] ;  /* 0x005e080001367983 */ /* 0x001ee60000300a00 */
[----:B------:R-:W-:Y:S01]  /*111250*/  PRMT R5, R7, 0x3340, R6 ;  /* 0x0000334007057816 */ /* 0x000fe20000000006 */
[----:B------:R0:W-:Y:S04]  /*111260*/  STL [R1+0x618], R4 ;  /* 0x0006180401007387 */ /* 0x0001e80000100800 */
[----:B------:R-:W3:Y:S01]  /*111270*/  LDL.LU R31, [R1+0x254] ;  /* 0x00025400011f7983 */ /* 0x000ee20000300800 */
[----:B------:R-:W-:-:S03]  /*111280*/  SHF.R.U32.HI R7, RZ, 0x8, R7 ;  /* 0x00000008ff077819 */ /* 0x000fc60000011607 */
[----:B------:R-:W3:Y:S01]  /*111290*/  LDL.LU R2, [R1+0x1d0] ;  /* 0x0001d00001027983 */ /* 0x000ee20000300800 */
[----:B0-----:R-:W-:-:S03]  /*1112a0*/  PRMT R4, R12, 0x3340, R0 ;  /* 0x000033400c047816 */ /* 0x001fc60000000000 */
[----:B------:R-:W3:Y:S01]  /*1112b0*/  LDL.LU R3, [R1+0x20c] ;  /* 0x00020c0001037983 */ /* 0x000ee20000300800 */
[----:B------:R-:W-:Y:S02]  /*1112c0*/  PRMT R5, R5, 0x5410, R4 ;  /* 0x0000541005057816 */ /* 0x000fe40000000004 */
[----:B------:R-:W-:-:S03]  /*1112d0*/  SHF.R.U32.HI R4, RZ, 0x8, R13 ;  /* 0x00000008ff047819 */ /* 0x000fc6000001160d */
[----:B------:R0:W-:Y:S01]  /*1112e0*/  STL [R1+0x9e4], R5 ;  /* 0x0009e40501007387 */ /* 0x0001e20000100800 */
[----:B------:R-:W-:-:S04]  /*1112f0*/  LOP3.LUT R4, R4, 0xffff, RZ, 0xc0, !PT ;  /* 0x0000ffff04047812 */ /* 0x000fc800078ec0ff */
[----:B------:R-:W-:Y:S02]  /*111300*/  PRMT R13, R4, 0x3340, R0 ;  /* 0x00003340040d7816 */ /* 0x000fe40000000000 */
[----:B0-----:R-:W-:Y:S02]  /*111310*/  SHF.R.U32.HI R5, RZ, 0x8, R6 ;  /* 0x00000008ff057819 */ /* 0x001fe40000011606 */
[----:B------:R-:W-:Y:S02]  /*111320*/  LOP3.LUT R6, R7, 0xffff, RZ, 0xc0, !PT ;  /* 0x0000ffff07067812 */ /* 0x000fe400078ec0ff */
[----:B------:R-:W-:Y:S01]  /*111330*/  LOP3.LUT R5, R5, 0xffff, RZ, 0xc0, !PT ;  /* 0x0000ffff05057812 */ /* 0x000fe200078ec0ff */
[----:B------:R4:W-:Y:S01]  /*111340*/  STL [R1+0xe8], R13 ;  /* 0x0000e80d01007387 */ /* 0x0009e20000100800 */
[----:B------:R-:W-:Y:S02]  /*111350*/  LOP3.LUT R7, R29, 0xffff, RZ, 0xc0, !PT ;  /* 0x0000ffff1d077812 */ /* 0x000fe400078ec0ff */
[----:B------:R-:W-:-:S05]  /*111360*/  PRMT R4, R6, 0x3340, R5 ;  /* 0x0000334006047816 */ /* 0x000fca0000000005 */
[----:B------:R0:W-:Y:S04]  /*111370*/  STL [R1+0x678], R4 ;  /* 0x0006780401007387 */ /* 0x0001e80000100800 */
[----:B------:R-:W3:Y:S01]  /*111380*/  LDL.LU R29, [R1+0xd8] ;  /* 0x0000d800011d7983 */ /* 0x000ee20000300800 */
[----:B----4-:R-:W-:-:S04]  /*111390*/  LOP3.LUT R13, R52, 0xffff, RZ, 0xc0, !PT ;  /* 0x0000ffff340d7812 */ /* 0x010fc800078ec0ff */
[----:B0-----:R-:W-:Y:S02]  /*1113a0*/  PRMT R4, R13, 0x3340, R0 ;  /* 0x000033400d047816 */ /* 0x001fe40000000000 */
[----:B--2---:R-:W-:-:S04]  /*1113b0*/  LOP3.LUT R6, R53, 0xffff, RZ, 0xc0, !PT ;  /* 0x0000ffff35067812 */ /* 0x004fc800078ec0ff */
[----:B------:R-:W-:Y:S02]  /*1113c0*/  PRMT R5, R7, 0x3340, R6 ;  /* 0x0000334007057816 */ /* 0x000fe40000000006 */
[----:B------:R-:W-:Y:S02]  /*1113d0*/  IADD3 R52, P6, R32, R57, RZ ;  /* 0x0000003920347210 */ /* 0x000fe40007fde0ff */
[----:B------:R-:W-:Y:S02]  /*1113e0*/  PRMT R5, R5, 0x5410, R4 ;  /* 0x0000541005057816 */ /* 0x000fe40000000004 */
[----:B------:R-:W-:-:S05]  /*1113f0*/  SHF.R.S32.HI R4, RZ, 0x1f, R32 ;  /* 0x0000001fff047819 */ /* 0x000fca0000011420 */
[----:B------:R-:W-:Y:S01]  /*111400*/  IMAD.X R53, R4, 0x1, R61, P6 ;  /* 0x0000000104357824 */ /* 0x000fe200030e063d */
[----:B------:R-:W-:Y:S04]  /*111410*/  STL [R1+0x9e0], R5 ;  /* 0x0009e00501007387 */ /* 0x000fe80000100800 */
[----:B------:R0:W-:Y:S04]  /*111420*/  STL.64 [R1+0xa98], R52 ;  /* 0x000a983401007387 */ /* 0x0001e80000100a00 */
[----:B0-----:R-:W2:Y:S01]  /*111430*/  LDL.LU.64 R52, [R1+0x5e00] ;  /* 0x005e000001347983 */ /* 0x001ea20000300a00 */
[----:B------:R-:W-:-:S02]  /*111440*/  SHF.R.U32.HI R5, RZ, 0x8, R12 ;  /* 0x00000008ff057819 */ /* 0x000fc4000001160c */
[----:B------:R-:W-:Y:S02]  /*111450*/  SHF.R.U32.HI R7, RZ, 0x8, R7 ;  /* 0x00000008ff077819 */ /* 0x000fe40000011607 */
[----:B------:R-:W-:Y:S02]  /*111460*/  SHF.R.U32.HI R6, RZ, 0x8, R6 ;  /* 0x00000008ff067819 */ /* 0x000fe40000011606 */
[----:B------:R-:W-:Y:S02]  /*111470*/  LOP3.LUT R5, R5, 0xffff, RZ, 0xc0, !PT ;  /* 0x0000ffff05057812 */ /* 0x000fe400078ec0ff */
[----:B------:R-:W-:Y:S02]  /*111480*/  LOP3.LUT R7, R7, 0xffff, RZ, 0xc0, !PT ;  /* 0x0000ffff07077812 */ /* 0x000fe400078ec0ff */
[----:B------:R-:W-:Y:S02]  /*111490*/  LOP3.LUT R6, R6, 0xffff, RZ, 0xc0, !PT ;  /* 0x0000ffff06067812 */ /* 0x000fe400078ec0ff */
[----:B------:R-:W-:-:S02]  /*1114a0*/  PRMT R20, R5, 0x3340, R0 ;  /* 0x0000334005147816 */ /* 0x000fc40000000000 */
[----:B------:R-:W-:-:S03]  /*1114b0*/  PRMT R5, R7, 0x3340, R6 ;  /* 0x0000334007057816 */ /* 0x000fc60000000006 */
[----:B------:R-:W-:Y:S04]  /*1114c0*/  STL [R1+0x4c], R20 ;  /* 0x00004c1401007387 */ /* 0x000fe80000100800 */
[----:B------:R0:W-:Y:S01]  /*1114d0*/  STL [R1+0x434], R5 ;  /* 0x0004340501007387 */ /* 0x0001e20000100800 */
[----:B---3--:R-:W-:Y:S02]  /*1114e0*/  LOP3.LUT R12, R31, 0xffff, RZ, 0xc0, !PT ;  /* 0x0000ffff1f0c7812 */ /* 0x008fe400078ec0ff */
[----:B------:R-:W-:Y:S02]  /*1114f0*/  LOP3.LUT R31, R2, 0xffff, RZ, 0xc0, !PT ;  /* 0x0000ffff021f7812 */ /* 0x000fe400078ec0ff */
[----:B------:R-:W-:Y:S02]  /*111500*/  LOP3.LUT R7, R3, 0xffff, RZ, 0xc0, !PT ;  /* 0x0000ffff03077812 */ /* 0x000fe400078ec0ff */
[----:B0-----:R-:W-:-:S02]  /*111510*/  PRMT R5, R31, 0x3340, R0 ;  /* 0x000033401f057816 */ /* 0x001fc40000000000 */
[----:B------:R-:W-:-:S04]  /*111520*/  PRMT R6, R12, 0x3340, R7 ;  /* 0x000033400c067816 */ /* 0x000fc80000000007 */
[----:B------:R-:W-:Y:S01]  /*111530*/  PRMT R5, R6, 0x5410, R5 ;  /* 0x0000541006057816 */ /* 0x000fe20000000005 */
[----:B------:R-:W-:Y:S01]  /*111540*/  STL [R1+0x5da0], R31 ;  /* 0x005da01f01007387 */ /* 0x000fe20000100800 */
[----:B------:R-:W-:-:S03]  /*111550*/  IADD3 R2, P6, R32, R46, RZ ;  /* 0x0000002e20027210 */ /* 0x000fc60007fde0ff */
[----:B------:R0:W-:Y:S01]  /*111560*/  STL [R1+0x1264], R5 ;  /* 0x0012640501007387 */ /* 0x0001e20000100800 */
[----:B------:R-:W-:Y:S02]  /*111570*/  SHF.R.U32.HI R12, RZ, 0x8, R12 ;  /* 0x00000008ff0c7819 */ /* 0x000fe4000001160c */
[----:B------:R-:W-:Y:S01]  /*111580*/  SHF.R.U32.HI R6, RZ, 0x8, R7 ;  /* 0x00000008ff067819 */ /* 0x000fe20000011607 */
[----:B------:R-:W-:Y:S01]  /*111590*/  IMAD.X R3, R4, 0x1, R34, P6 ;  /* 0x0000000104037824 */ /* 0x000fe200030e0622 */
[----:B------:R-:W-:Y:S02]  /*1115a0*/  LOP3.LUT R7, R12, 0xffff, RZ, 0xc0, !PT ;  /* 0x0000ffff0c077812 */ /* 0x000fe400078ec0ff */
[----:B0-----:R-:W-:Y:S02]  /*1115b0*/  SHF.R.U32.HI R5, RZ, 0x8, R13 ;  /* 0x00000008ff057819 */ /* 0x001fe4000001160d */
[----:B------:R-:W-:Y:S02]  /*1115c0*/  LOP3.LUT R6, R6, 0xffff, RZ, 0xc0, !PT ;  /* 0x0000ffff06067812 */ /* 0x000fe400078ec0ff */
[----:B------:R-:W-:Y:S01]  /*1115d0*/  LOP3.LUT R5, R5, 0xffff, RZ, 0xc0, !PT ;  /* 0x0000ffff05057812 */ /* 0x000fe200078ec0ff */
[----:B------:R0:W-:Y:S03]  /*1115e0*/  STL.64 [R1+0xa78], R2 ;  /* 0x000a780201007387 */ /* 0x0001e60000100a00 */
[----:B------:R-:W-:-:S02]  /*1115f0*/  PRMT R12, R5, 0x3340, R0 ;  /* 0x00003340050c7816 */ /* 0x000fc40000000000 */
[----:B------:R-:W-:Y:S02]  /*111600*/  PRMT R5, R7, 0x3340, R6 ;  /* 0x0000334007057816 */ /* 0x000fe40000000006 */
[----:B------:R-:W-:Y:S02]  /*111610*/  LOP3.LUT R20, R29, 0xffff, RZ, 0xc0, !PT ;  /* 0x0000ffff1d147812 */ /* 0x000fe400078ec0ff */
[----:B------:R-:W-:Y:S02]  /*111620*/  LOP3.LUT R15, R15, 0xffff, RZ, 0xc0, !PT ;  /* 0x0000ffff0f0f7812 */ /* 0x000fe400078ec0ff */
[----:B------:R-:W-:Y:S01]  /*111630*/  LOP3.LUT R13, R50, 0xffff, RZ, 0xc0, !PT ;  /* 0x0000ffff320d7812 */ /* 0x000fe200078ec0ff */
[----:B0-----:R-:W3:Y:S01]  /*111640*/  LDL.LU.64 R2, [R1+0x5df8] ;  /* 0x005df80001027983 */ /* 0x001ee20000300a00 */
[----:B------:R-:W-:-:S03]  /*111650*/  LOP3.LUT R14, R14, 0xffff, RZ, 0xc0, !PT ;  /* 0x0000ffff0e0e7812 */ /* 0x000fc600078ec0ff */
[----:B------:R-:W-:Y:S01]  /*111660*/  STL [R1+0xe4], R12 ;  /* 0x0000e40c01007387 */ /* 0x000fe20000100800 */
[----:B------:R-:W-:-:S03]  /*111670*/  PRMT R6, R20, 0x3340, R13 ;  /* 0x0000334014067816 */ /* 0x000fc6000000000d */
[----:B------:R0:W-:Y:S04]  /*111680*/  STL [R1+0x970], R5 ;  /* 0x0009700501007387 */ /* 0x0001e80000100800 */
[----:B------:R-:W4:Y:S01]  /*111690*/  LDL.LU R50, [R1+0x5df4] ;  /* 0x005df40001327983 */ /* 0x000f220000300800 */
[----:B0-----:R-:W-:-:S04]  /*1116a0*/  PRMT R5, R15, 0x3340, R0 ;  /* 0x000033400f057816 */ /* 0x001fc80000000000 */
[----:B------:R-:W-:Y:S02]  /*1116b0*/  PRMT R23, R6, 0x5410, R5 ;  /* 0x0000541006177816 */ /* 0x000fe40000000005 */
[----:B------:R-:W-:-:S03]  /*1116c0*/  PRMT R5, R14, 0x3340, R0 ;  /* 0x000033400e057816 */ /* 0x000fc60000000000 */
[----:B------:R-:W-:Y:S01]  /*1116d0*/  STL [R1+0xa14], R23 ;  /* 0x000a141701007387 */ /* 0x000fe20000100800 */
[----:B--2---:R-:W-:Y:S02]  /*1116e0*/  LOP3.LUT R12, R53, 0xffff, RZ, 0xc0, !PT ;  /* 0x0000ffff350c7812 */ /* 0x004fe400078ec0ff */
[----:B------:R-:W-:-:S04]  /*1116f0*/  LOP3.LUT R7, R52, 0xffff, RZ, 0xc0, !PT ;  /* 0x0000ffff34077812 */ /* 0x000fc800078ec0ff */
[----:B------:R-:W-:Y:S02]  /*111700*/  PRMT R6, R12, 0x3340, R7 ;  /* 0x000033400c067816 */ /* 0x000fe40000000007 */
[----:B------:R-:W-:Y:S02]  /*111710*/  IADD3 R52, P6, R32, R45, RZ ;  /* 0x0000002d20347210 */ /* 0x000fe40007fde0ff */
[----:B------:R-:W-:Y:S02]  /*111720*/  PRMT R5, R6, 0x5410, R5 ;  /* 0x0000541006057816 */ /* 0x000fe40000000005 */
[----:B------:R-:W-:Y:S02]  /*111730*/  SHF.R.U32.HI R12, RZ, 0x8, R12 ;  /* 0x00000008ff0c7819 */ /* 0x000fe4000001160c */
[----:B------:R-:W-:Y:S01]  /*111740*/  SHF.R.U32.HI R7, RZ, 0x8, R7 ;  /* 0x00000008ff077819 */ /* 0x000fe20000011607 */
[----:B------:R0:W-:Y:S01]  /*111750*/  STL [R1+0xa10], R5 ;  /* 0x000a100501007387 */ /* 0x0001e20000100800 */
[----:B------:R-:W-:Y:S01]  /*111760*/  SHF.R.U32.HI R6, RZ, 0x8, R20 ;  /* 0x00000008ff067819 */ /* 0x000fe20000011614 */
[----:B------:R-:W-:Y:S01]  /*111770*/  IMAD.X R53, R4, 0x1, R35, P6 ;  /* 0x0000000104357824 */ /* 0x000fe200030e0623 */
[----:B------:R-:W-:-:S02]  /*111780*/  LOP3.LUT R12, R12, 0xffff, RZ, 0xc0, !PT ;  /* 0x0000ffff0c0c7812 */ /* 0x000fc400078ec0ff */
[----:B------:R-:W-:Y:S02]  /*111790*/  LOP3.LUT R7, R7, 0xffff, RZ, 0xc0, !PT ;  /* 0x0000ffff07077812 */ /* 0x000fe400078ec0ff */
[----:B0-----:R-:W-:Y:S02]  /*1117a0*/  SHF.R.U32.HI R5, RZ, 0x8, R13 ;  /* 0x00000008ff057819 */ /* 0x001fe4000001160d */
[----:B------:R-:W-:Y:S02]  /*1117b0*/  LOP3.LUT R6, R6, 0xffff, RZ, 0xc0, !PT ;  /* 0x0000ffff06067812 */ /* 0x000fe400078ec0ff */
[----:B------:R-:W-:Y:S01]  /*1117c0*/  LOP3.LUT R5, R5, 0xffff, RZ, 0xc0, !PT ;  /* 0x0000ffff05057812 */ /* 0x000fe200078ec0ff */
[----:B------:R0:W-:Y:S03]  /*1117d0*/  STL.64 [R1+0xa50], R52 ;  /* 0x000a503401007387 */ /* 0x0001e60000100a00 */
[----:B------:R-:W-:-:S02]  /*1117e0*/  PRMT R5, R6, 0x3340, R5 ;  /* 0x0000334006057816 */ /* 0x000fc40000000005 */
[----:B0-----:R-:W-:Y:S01]  /*1117f0*/  PRMT R52, R12, 0x3340, R7 ;  /* 0x000033400c347816 */ /* 0x001fe20000000007 */
[----:B------:R-:W2:Y:S01]  /*111800*/  LDL.LU R53, [R1+0x5df0] ;  /* 0x005df00001357983 */ /* 0x000ea20000300800 */
[----:B------:R-:W-:-:S03]  /*111810*/  SHF.R.U32.HI R6, RZ, 0x8, R14 ;  /* 0x00000008ff067819 */ /* 0x000fc6000001160e */
[----:B------:R-:W-:Y:S01]  /*111820*/  STL [R1+0x5da4], R52 ;  /* 0x005da43401007387 */ /* 0x000fe20000100800 */
[----:B------:R-:W-:-:S03]  /*111830*/  IADD3 R12, P6, R32, R43, RZ ;  /* 0x0000002b200c7210 */ /* 0x000fc60007fde0ff */
[----:B------:R0:W-:Y:S01]  /*111840*/  STL [R1+0x424], R5 ;  /* 0x0004240501007387 */ /* 0x0001e20000100800 */
[----:B------:R-:W-:Y:S01]  /*111850*/  LOP3.LUT R6, R6, 0xffff, RZ, 0xc0, !PT ;  /* 0x0000ffff06067812 */ /* 0x000fe200078ec0ff */
[----:B------:R-:W-:Y:S01]  /*111860*/  IMAD.X R13, R4, 0x1, R36, P6 ;  /* 0x00000001040d7824 */ /* 0x000fe200030e0624 */
[----:B0-----:R-:W-:-:S04]  /*111870*/  SHF.R.U32.HI R5, RZ, 0x8, R15 ;  /* 0x00000008ff057819 */ /* 0x001fc8000001160f */
[----:B------:R-:W-:-:S04]  /*111880*/  LOP3.LUT R5, R5, 0xffff, RZ, 0xc0, !PT ;  /* 0x0000ffff05057812 */ /* 0x000fc800078ec0ff */
[--C-:B------:R-:W-:Y:S02]  /*111890*/  PRMT R7, R5, 0x3340, R0.reuse ;  /* 0x0000334005077816 */ /* 0x100fe40000000000 */
[----:B------:R-:W-:Y:S01]  /*1118a0*/  PRMT R5, R6, 0x3340, R0 ;  /* 0x0000334006057816 */ /* 0x000fe20000000000 */
[----:B------:R0:W-:Y:S04]  /*1118b0*/  STL.64 [R1+0xa60], R12 ;  /* 0x000a600c01007387 */ /* 0x0001e80000100a00 */
[----:B------:R-:W-:Y:S04]  /*1118c0*/  STL [R1+0x58], R7 ;  /* 0x0000580701007387 */ /* 0x000fe80000100800 */
[----:B------:R1:W-:Y:S04]  /*1118d0*/  STL [R1+0x68], R5 ;  /* 0x0000680501007387 */ /* 0x0003e80000100800 */
[----:B------:R-:W2:Y:S04]  /*1118e0*/  LDL.LU R23, [R1+0x298] ;  /* 0x0002980001177983 */ /* 0x000ea80000300800 */
[----:B------:R-:W2:Y:S01]  /*1118f0*/  LDL.LU R24, [R1+0x1f4] ;  /* 0x0001f40001187983 */ /* 0x000ea20000300800 */
[----:B------:R-:W-:-:S02]  /*111900*/  LOP3.LUT R14, R9, 0xffff, RZ, 0xc0, !PT ;  /* 0x0000ffff090e7812 */ /* 0x000fc400078ec0ff */
[----:B0-----:R-:W-:Y:S02]  /*111910*/  LOP3.LUT R12, R49, 0xffff, RZ, 0xc0, !PT ;  /* 0x0000ffff310c7812 */ /* 0x001fe400078ec0ff */
[----:B------:R-:W-:Y:S02]  /*111920*/  LOP3.LUT R9, R48, 0xffff, RZ, 0xc0, !PT ;  /* 0x0000ffff30097812 */ /* 0x000fe400078ec0ff */
[----:B-1----:R-:W-:Y:S02]  /*111930*/  PRMT R5, R14, 0x3340, R0 ;  /* 0x000033400e057816 */ /* 0x002fe40000000000 */
[----:B------:R-:W-:Y:S02]  /*111940*/  PRMT R6, R12, 0x3340, R9 ;  /* 0x000033400c067816 */ /* 0x000fe40000000009 */
[----:B---3--:R-:W-:Y:S02]  /*111950*/  LOP3.LUT R7, R3, 0xffff, RZ, 0xc0, !PT ;  /* 0x0000ffff03077812 */ /* 0x008fe400078ec0ff */
[----:B------:R-:W-:-:S02]  /*111960*/  LOP3.LUT R13, R8, 0xffff, RZ, 0xc0, !PT ;  /* 0x0000ffff080d7812 */ /* 0x000fc400078ec0ff */
[----:B------:R-:W-:Y:S02]  /*111970*/  LOP3.LUT R28, R28, 0xffff, RZ, 0xc0, !PT ;  /* 0x0000ffff1c1c7812 */ /* 0x000fe400078ec0ff */
[----:B------:R-:W-:Y:S02]  /*111980*/  PRMT R3, R6, 0x5410, R5 ;  /* 0x0000541006037816 */ /* 0x000fe40000000005 */
[----:B------:R-:W-:Y:S02]  /*111990*/  PRMT R5, R13, 0x3340, R0 ;  /* 0x000033400d057816 */ /* 0x000fe40000000000 */
[----:B------:R-:W-:Y:S01]  /*1119a0*/  PRMT R6, R7, 0x3340, R28 ;  /* 0x0000334007067816 */ /* 0x000fe2000000001c */
[----:B------:R0:W-:Y:S01]  /*1119b0*/  STL [R1+0x9fc], R3 ;  /* 0x0009fc0301007387 */ /* 0x0001e20000100800 */
[----:B------:R-:W-:Y:S02]  /*1119c0*/  IADD3 R48, P6, R32, R44, RZ ;  /* 0x0000002c20307210 */ /* 0x000fe40007fde0ff */
[----:B------:R-:W-:-:S02]  /*1119d0*/  SHF.R.U32.HI R8, RZ, 0x8, R7 ;  /* 0x00000008ff087819 */ /* 0x000fc40000011607 */
[----:B------:R-:W-:Y:S01]  /*1119e0*/  SHF.R.U32.HI R7, RZ, 0x8, R12 ;  /* 0x00000008ff077819 */ /* 0x000fe2000001160c */
[----:B------:R-:W-:Y:S01]  /*1119f0*/  IMAD.X R49, R4, 0x1, R37, P6 ;  /* 0x0000000104317824 */ /* 0x000fe200030e0625 */
[----:B0-----:R-:W-:Y:S02]  /*111a00*/  PRMT R3, R6, 0x5410, R5 ;  /* 0x0000541006037816 */ /* 0x001fe40000000005 */
[----:B------:R-:W-:Y:S02]  /*111a10*/  SHF.R.U32.HI R6, RZ, 0x8, R9 ;  /* 0x00000008ff067819 */ /* 0x000fe40000011609 */
[----:B------:R-:W-:Y:S02]  /*111a20*/  LOP3.LUT R7, R7, 0xffff, RZ, 0xc0, !PT ;  /* 0x0000ffff07077812 */ /* 0x000fe400078ec0ff */
[----:B------:R-:W-:Y:S01]  /*111a30*/  LOP3.LUT R6, R6, 0xffff, RZ, 0xc0, !PT ;  /* 0x0000ffff06067812 */ /* 0x000fe200078ec0ff */
[----:B------:R-:W-:Y:S01]  /*111a40*/  STL [R1+0x9f8], R3 ;  /* 0x0009f80301007387 */ /* 0x000fe20000100800 */
[----:B------:R-:W-:-:S03]  /*111a50*/  SHF.R.U32.HI R5, RZ, 0x8, R28 ;  /* 0x00000008ff057819 */ /* 0x000fc6000001161c */
[----:B------:R0:W-:Y:S01]  /*111a60*/  STL.64 [R1+0xa30], R48 ;  /* 0x000a303001007387 */ /* 0x0001e20000100a00 */
[----:B------:R-:W-:Y:S02]  /*111a70*/  LOP3.LUT R8, R8, 0xffff, RZ, 0xc0, !PT ;  /* 0x0000ffff08087812 */ /* 0x000fe400078ec0ff */
[----:B------:R-:W-:Y:S02]  /*111a80*/  LOP3.LUT R5, R5, 0xffff, RZ, 0xc0, !PT ;  /* 0x0000ffff05057812 */ /* 0x000fe400078ec0ff */
[----:B0-----:R-:W-:Y:S01]  /*111a90*/  PRMT R48, R7, 0x3340, R6 ;  /* 0x0000334007307816 */ /* 0x001fe20000000006 */
[----:B------:R-:W3:Y:S01]  /*111aa0*/  LDL.LU R49, [R1+0x5dec] ;  /* 0x005dec0001317983 */ /* 0x000ee20000300800 */
[----:B------:R-:W-:Y:S02]  /*111ab0*/  IADD3 R6, P6, R32, R42, RZ ;  /* 0x0000002a20067210 */ /* 0x000fe40007fde0ff */
[----:B------:R-:W-:Y:S01]  /*111ac0*/  PRMT R3, R8, 0x3340, R5 ;  /* 0x0000334008037816 */ /* 0x000fe20000000005 */
[----:B------:R-:W3:Y:S02]  /*111ad0*/  LDL.LU R33, [R1+0x29c] ;  /* 0x00029c0001217983 */ /* 0x000ee40000300800 */
[----:B------:R-:W-:Y:S01]  /*111ae0*/  IMAD.X R7, R4, 0x1, R38, P6 ;  /* 0x0000000104077824 */ /* 0x000fe200030e0626 */
[----:B------:R-:W-:Y:S01]  /*111af0*/  SHF.R.U32.HI R5, RZ, 0x8, R13 ;  /* 0x00000008ff057819 */ /* 0x000fe2000001160d */
[----:B------:R-:W3:Y:S04]  /*111b00*/  LDL.LU R29, [R1+0x24c] ;  /* 0x00024c00011d7983 */ /* 0x000ee80000300800 */
[----:B------:R-:W-:Y:S01]  /*111b10*/  STL [R1+0x5da8], R48 ;  /* 0x005da83001007387 */ /* 0x000fe20000100800 */
[----:B------:R-:W-:-:S03]  /*111b20*/  LOP3.LUT R5, R5, 0xffff, RZ, 0xc0, !PT ;  /* 0x0000ffff05057812 */ /* 0x000fc600078ec0ff */
[----:B------:R0:W-:Y:S02]  /*111b30*/  STL.64 [R1+0xa48], R6 ;  /* 0x000a480601007387 */ /* 0x0001e40000100a00 */
[----:B0-----:R-:W-:Y:S02]  /*111b40*/  SHF.R.U32.HI R6, RZ, 0x8, R14 ;  /* 0x00000008ff067819 */ /* 0x001fe4000001160e */
[----:B------:R-:W-:Y:S02]  /*111b50*/  PRMT R7, R5, 0x3340, R0 ;  /* 0x0000334005077816 */ /* 0x000fe40000000000 */
[----:B------:R-:W-:-:S03]  /*111b60*/  LOP3.LUT R6, R6, 0xffff, RZ, 0xc0, !PT ;  /* 0x0000ffff06067812 */ /* 0x000fc600078ec0ff */
[----:B------:R4:W-:Y:S01]  /*111b70*/  STL [R1+0x7c], R7 ;  /* 0x00007c0701007387 */ /* 0x0009e20000100800 */
[----:B------:R-:W-:Y:S02]  /*111b80*/  PRMT R5, R6, 0x3340, R0 ;  /* 0x0000334006057816 */ /* 0x000fe40000000000 */
[----:B------:R-:W-:-:S03]  /*111b90*/  IADD3 R12, P6, R32, R41, RZ ;  /* 0x00000029200c7210 */ /* 0x000fc60007fde0ff */
[----:B------:R0:W-:Y:S01]  /*111ba0*/  STL [R1+0x74], R5 ;  /* 0x0000740501007387 */ /* 0x0001e20000100800 */
[----:B----4-:R-:W-:Y:S01]  /*111bb0*/  LOP3.LUT R7, R50, 0xffff, RZ, 0xc0, !PT ;  /* 0x0000ffff32077812 */ /* 0x010fe200078ec0ff */
[----:B------:R-:W-:Y:S01]  /*111bc0*/  IMAD.X R13, R4, 0x1, R39, P6 ;  /* 0x00000001040d7824 */ /* 0x000fe200030e0627 */
[----:B--2---:R-:W-:Y:S02]  /*111bd0*/  LOP3.LUT R8, R23, 0xffff, RZ, 0xc0, !PT ;  /* 0x0000ffff17087812 */ /* 0x004fe400078ec0ff */
[----:B------:R-:W-:Y:S02]  /*111be0*/  LOP3.LUT R9, R24, 0xffff, RZ, 0xc0, !PT ;  /* 0x0000ffff18097812 */ /* 0x000fe400078ec0ff */
[----:B------:R-:W-:Y:S01]  /*111bf0*/  PRMT R6, R8, 0x3340, R7 ;  /* 0x0000334008067816 */ /* 0x000fe20000000007 */
[----:B------:R-:W2:Y:S01]  /*111c00*/  LDL.LU R24, [R1+0x260] ;  /* 0x0002600001187983 */ /* 0x000ea20000300800 */
[----:B0-----:R-:W-:-:S03]  /*111c10*/  PRMT R5, R9, 0x3340, R0 ;  /* 0x0000334009057816 */ /* 0x001fc60000000000 */
[----:B------:R-:W4:Y:S01]  /*111c20*/  LDL.LU R50, [R1+0x40] ;  /* 0x0000400001327983 */ /* 0x000f220000300800 */
[----:B------:R-:W-:-:S05]  /*111c30*/  PRMT R5, R6, 0x5410, R5 ;  /* 0x0000541006057816 */ /* 0x000fca0000000005 */
[----:B------:R0:W-:Y:S04]  /*111c40*/  STL [R1+0xa38], R5 ;  /* 0x000a380501007387 */ /* 0x0001e80000100800 */
[----:B------:R1:W-:Y:S01]  /*111c50*/  STL.64 [R1+0xa20], R12 ;  /* 0x000a200c01007387 */ /* 0x0003e20000100a00 */
[----:B0-----:R-:W-:Y:S02]  /*111c60*/  SHF.R.U32.HI R5, RZ, 0x8, R8 ;  /* 0x00000008ff057819 */ /* 0x001fe40000011608 */
[----:B-1----:R-:W-:-:S05]  /*111c70*/  IADD3 R12, P6, R32, R47, RZ ;  /* 0x0000002f200c7210 */ /* 0x002fca0007fde0ff */
[----:B------:R-:W-:Y:S01]  /*111c80*/  IMAD.X R13, R4, 0x1, R40, P6 ;  /* 0x00000001040d7824 */ /* 0x000fe200030e0628 */
[----:B------:R-:W-:Y:S02]  /*111c90*/  SHF.R.U32.HI R4, RZ, 0x8, R7 ;  /* 0x00000008ff047819 */ /* 0x000fe40000011607 */
[----:B------:R-:W-:Y:S02]  /*111ca0*/  LOP3.LUT R5, R5, 0xffff, RZ, 0xc0, !PT ;  /* 0x0000ffff05057812 */ /* 0x000fe400078ec0ff */
[----:B------:R-:W-:-:S04]  /*111cb0*/  LOP3.LUT R4, R4, 0xffff, RZ, 0xc0, !PT ;  /* 0x0000ffff04047812 */ /* 0x000fc800078ec0ff */
[----:B------:R-:W-:Y:S01]  /*111cc0*/  PRMT R4, R5, 0x3340, R4 ;  /* 0x0000334005047816 */ /* 0x000fe20000000004 */
[----:B------:R0:W-:Y:S04]  /*111cd0*/  STL.64 [R1+0xa18], R12 ;  /* 0x000a180c01007387 */ /* 0x0001e80000100a00 */
[----:B------:R1:W-:Y:S01]  /*111ce0*/  STL [R1+0x254], R4 ;  /* 0x0002540401007387 */ /* 0x0003e20000100800 */
[----:B0-----:R-:W-:-:S03]  /*111cf0*/  LOP3.LUT R12, R53, 0xffff, RZ, 0xc0, !PT ;  /* 0x0000ffff350c7812 */ /* 0x001fc600078ec0ff */
[----:B------:R-:W4:Y:S01]  /*111d00*/  LDL.LU R53, [R1+0x5de8] ;  /* 0x005de80001357983 */ /* 0x000f220000300800 */
[----:B---3--:R-:W-:Y:S02]  /*111d10*/  LOP3.LUT R7, R33, 0xffff, RZ, 0xc0, !PT ;  /* 0x0000ffff21077812 */ /* 0x008fe400078ec0ff */
[----:B------:R-:W-:Y:S01]  /*111d20*/  LOP3.LUT R6, R29, 0xffff, RZ, 0xc0, !PT ;  /* 0x0000ffff1d067812 */ /* 0x000fe200078ec0ff */
[----:B------:R-:W3:Y:S01]  /*111d30*/  LDL.LU R32, [R1+0x264] ;  /* 0x0002640001207983 */ /* 0x000ee20000300800 */
[----:B-1----:R-:W-:Y:S02]  /*111d40*/  PRMT R4, R12, 0x3340, R0 ;  /* 0x000033400c047816 */ /* 0x002fe40000000000 */
[----:B------:R-:W-:Y:S01]  /*111d50*/  PRMT R5, R7, 0x3340, R6 ;  /* 0x0000334007057816 */ /* 0x000fe20000000006 */
[----:B------:R-:W3:Y:S03]  /*111d60*/  LDL.LU R29, [R1+0x1e0] ;  /* 0x0001e000011d7983 */ /* 0x000ee60000300800 */
[----:B------:R-:W-:-:S02]  /*111d70*/  PRMT R5, R5, 0x5410, R4 ;  /* 0x0000541005057816 */ /* 0x000fc40000000004 */
[----:B------:R-:W-:Y:S02]  /*111d80*/  SHF.R.U32.HI R4, RZ, 0x8, R9 ;  /* 0x00000008ff047819 */ /* 0x000fe40000011609 */
[----:B------:R-:W-:Y:S01]  /*111d90*/  SHF.R.U32.HI R7, RZ, 0x8, R7 ;  /* 0x00000008ff077819 */ /* 0x000fe20000011607 */
[----:B------:R0:W-:Y:S01]  /*111da0*/  STL [R1+0x9f4], R5 ;  /* 0x0009f40501007387 */ /* 0x0001e20000100800 */
[----:B------:R-:W-:Y:S02]  /*111db0*/  LOP3.LUT R4, R4, 0xffff, RZ, 0xc0, !PT ;  /* 0x0000ffff04047812 */ /* 0x000fe400078ec0ff */
[----:B0-----:R-:W-:Y:S02]  /*111dc0*/  SHF.R.U32.HI R5, RZ, 0x8, R6 ;  /* 0x00000008ff057819 */ /* 0x001fe40000011606 */
[----:B------:R-:W-:Y:S02]  /*111dd0*/  LOP3.LUT R6, R7, 0xffff, RZ, 0xc0, !PT ;  /* 0x0000ffff07067812 */ /* 0x000fe400078ec0ff */
[----:B------:R-:W-:-:S02]  /*111de0*/  LOP3.LUT R5, R5, 0xffff, RZ, 0xc0, !PT ;  /* 0x0000ffff05057812 */ /* 0x000fc400078ec0ff */
[----:B------:R-:W-:Y:S02]  /*111df0*/  PRMT R7, R4, 0x3340, R0 ;  /* 0x0000334004077816 */ /* 0x000fe40000000000 */
[----:B------:R-:W-:-:S03]  /*111e00*/  PRMT R4, R6, 0x3340, R5 ;  /* 0x0000334006047816 */ /* 0x000fc60000000005 */
[----:B------:R0:W-:Y:S04]  /*111e10*/  STL [R1+0xe0], R7 ;  /* 0x0000e00701007387 */ /* 0x0001e80000100800 */
[----:B------:R1:W-:Y:S01]  /*111e20*/  STL [R1+0x24c], R4 ;  /* 0x00024c0401007387 */ /* 0x0003e20000100800 */
[----:B0-----:R-:W-:-:S03]  /*111e30*/  LOP3.LUT R7, R49, 0xffff, RZ, 0xc0, !PT ;  /* 0x0000ffff31077812 */ /* 0x001fc600078ec0ff */
[----:B------:R-:W3:Y:S01]  /*111e40*/  LDL.LU R49, [R1+0x5de4] ;  /* 0x005de40001317983 */ /* 0x000ee20000300800 */
[----:B-1----:R-:W-:-:S03]  /*111e50*/  PRMT R4, R7, 0x3340, R0 ;  /* 0x0000334007047816 */ /* 0x002fc60000000000 */
[----:B------:R-:W3:Y:S01]  /*111e60*/  LDL.LU R33, [R1+0x174] ;  /* 0x0001740001217983 */ /* 0x000ee20000300800 */
[----:B--2---:R-:W-:Y:S02]  /*111e70*/  LOP3.LUT R8, R24, 0xffff, RZ, 0xc0, !PT ;  /* 0x0000ffff18087812 */ /* 0x004fe400078ec0ff */
[----:B----4-:R-:W-:-:S04]  /*111e80*/  LOP3.LUT R6, R53, 0xffff, RZ, 0xc0, !PT ;  /* 0x0000ffff35067812 */ /* 0x010fc800078ec0ff */
[----:B------:R-:W-:-:S04]  /*111e90*/  PRMT R5, R8, 0x3340, R6 ;  /* 0x0000334008057816 */ /* 0x000fc80000000006 */
[----:B------:R-:W-:-:S05]  /*111ea0*/  PRMT R5, R5, 0x5410, R4 ;  /* 0x0000541005057816 */ /* 0x000fca0000000004 */
[----:B------:R0:W-:Y:S04]  /*111eb0*/  STL [R1+0x9f0], R5 ;  /* 0x0009f00501007387 */ /* 0x0001e80000100800 */
[----:B------:R-:W2:Y:S01]  /*111ec0*/  LDL.LU R24, [R1+0xdc] ;  /* 0x0000dc0001187983 */ /* 0x000ea20000300800 */
[----:B------:R-:W-:Y:S02]  /*111ed0*/  SHF.R.U32.HI R8, RZ, 0x8, R8 ;  /* 0x00000008ff087819 */ /* 0x000fe40000011608 */
[----:B------:R-:W-:Y:S02]  /*111ee0*/  SHF.R.U32.HI R6, RZ, 0x8, R6 ;  /* 0x00000008ff067819 */ /* 0x000fe40000011606 */
[----:B0-----:R-:W-:Y:S02]  /*111ef0*/  SHF.R.U32.HI R5, RZ, 0x8, R7 ;  /* 0x00000008ff057819 */ /* 0x001fe40000011607 */
[----:B------:R-:W-:-:S02]  /*111f00*/  SHF.R.S32.HI R4, RZ, 0x1f, R50 ;  /* 0x0000001fff047819 */ /* 0x000fc40000011432 */
[----:B------:R-:W-:Y:S02]  /*111f10*/  IADD3 R14, P6, R50, R57, RZ ;  /* 0x00000039320e7210 */ /* 0x000fe40007fde0ff */
[----:B------:R-:W-:Y:S02]  /*111f20*/  LOP3.LUT R5, R5, 0xffff, RZ, 0xc0, !PT ;  /* 0x0000ffff05057812 */ /* 0x000fe400078ec0ff */
[----:B------:R-:W-:Y:S02]  /*111f30*/  LOP3.LUT R7, R8, 0xffff, RZ, 0xc0, !PT ;  /* 0x0000ffff08077812 */ /* 0x000fe400078ec0ff */
[----:B------:R-:W-:Y:S01]  /*111f40*/  LOP3.LUT R6, R6, 0xffff, RZ, 0xc0, !PT ;  /* 0x0000ffff06067812 */ /* 0x000fe200078ec0ff */
[----:B------:R-:W-:Y:S01]  /*111f50*/  IMAD.X R15, R4, 0x1, R61, P6 ;  /* 0x00000001040f7824 */ /* 0x000fe200030e063d */
[----:B------:R-:W-:Y:S02]  /*111f60*/  PRMT R5, R5, 0x3340, R0 ;  /* 0x0000334005057816 */ /* 0x000fe40000000000 */
[----:B------:R-:W-:-:S02]  /*111f70*/  PRMT R53, R7, 0x3340, R6 ;  /* 0x0000334007357816 */ /* 0x000fc40000000006 */
[----:B---3--:R-:W-:Y:S02]  /*111f80*/  LOP3.LUT R8, R32, 0xffff, RZ, 0xc0, !PT ;  /* 0x0000ffff20087812 */ /* 0x008fe400078ec0ff */
[----:B------:R-:W-:Y:S01]  /*111f90*/  LOP3.LUT R29, R29, 0xffff, RZ, 0xc0, !PT ;  /* 0x0000ffff1d1d7812 */ /* 0x000fe200078ec0ff */
[----:B------:R-:W-:Y:S04]  /*111fa0*/  STL.64 [R1+0x9d8], R14 ;  /* 0x0009d80e01007387 */ /* 0x000fe80000100a00 */
[----:B------:R0:W-:Y:S01]  /*111fb0*/  STL [R1+0x94], R5 ;  /* 0x0000940501007387 */ /* 0x0001e20000100800 */
[----:B------:R-:W-:Y:S02]  /*111fc0*/  LOP3.LUT R7, R49, 0xffff, RZ, 0xc0, !PT ;  /* 0x0000ffff31077812 */ /* 0x000fe400078ec0ff */
[----:B0-----:R-:W-:-:S02]  /*111fd0*/  PRMT R5, R29, 0x3340, R0 ;  /* 0x000033401d057816 */ /* 0x001fc40000000000 */
[----:B------:R-:W-:Y:S02]  /*111fe0*/  PRMT R6, R8, 0x3340, R7 ;  /* 0x0000334008067816 */ /* 0x000fe40000000007 */
[----:B------:R-:W-:Y:S02]  /*111ff0*/  SHF.R.U32.HI R8, RZ, 0x8, R8 ;  /* 0x00000008ff087819 */ /* 0x000fe40000011608 */
[----:B------:R-:W-:Y:S02]  /*112000*/  PRMT R49, R6, 0x5410, R5 ;  /* 0x0000541006317816 */ /* 0x000fe40000000005 */
[----:B------:R-:W-:Y:S02]  /*112010*/  SHF.R.U32.HI R6, RZ, 0x8, R7 ;  /* 0x00000008ff067819 */ /* 0x000fe40000011607 */
[----:B------:R-:W-:Y:S02]  /*112020*/  SHF.R.U32.HI R5, RZ, 0x8, R12 ;  /* 0x00000008ff057819 */ /* 0x000fe4000001160c */
[----:B------:R-:W-:-:S02]  /*112030*/  IADD3 R14, P6, R50, R46, RZ ;  /* 0x0000002e320e7210 */ /* 0x000fc40007fde0ff */
[----:B------:R-:W-:Y:S02]  /*112040*/  LOP3.LUT R7, R8, 0xffff, RZ, 0xc0, !PT ;  /* 0x0000ffff08077812 */ /* 0x000fe400078ec0ff */
[----:B------:R-:W-:Y:S02]  /*112050*/  LOP3.LUT R6, R6, 0xffff, RZ, 0xc0, !PT ;  /* 0x0000ffff06067812 */ /* 0x000fe400078ec0ff */
[----:B------:R-:W-:Y:S01]  /*112060*/  LOP3.LUT R5, R5, 0xffff, RZ, 0xc0, !PT ;  /* 0x0000ffff05057812 */ /* 0x000fe200078ec0ff */
[----:B------:R0:W-:Y:S01]  /*112070*/  STL [R1+0x5cdc], R49 ;  /* 0x005cdc3101007387 */ /* 0x0001e20000100800 */
[----:B------:R-:W-:Y:S02]  /*112080*/  IMAD.X R15, R4, 0x1, R34, P6 ;  /* 0x00000001040f7824 */ /* 0x000fe400030e0622 */
[----:B------:R-:W-:Y:S02]  /*112090*/  PRMT R5, R5, 0x3340, R0 ;  /* 0x0000334005057816 */ /* 0x000fe40000000000 */
[----:B------:R-:W-:Y:S01]  /*1120a0*/  LOP3.LUT R12, R33, 0xffff, RZ, 0xc0, !PT ;  /* 0x0000ffff210c7812 */ /* 0x000fe200078ec0ff */
[----:B------:R-:W-:Y:S01]  /*1120b0*/  STL.64 [R1+0x9d0], R14 ;  /* 0x0009d00e01007387 */ /* 0x000fe20000100a00 */
[----:B0-----:R-:W-:-:S02]  /*1120c0*/  PRMT R49, R7, 0x3340, R6 ;  /* 0x0000334007317816 */ /* 0x001fc40000000006 */
[----:B------:R-:W-:Y:S02]  /*1120d0*/  LOP3.LUT R19, R19, 0xffff, RZ, 0xc0, !PT ;  /* 0x0000ffff13137812 */ /* 0x000fe400078ec0ff */
[----:B------:R-:W-:Y:S01]  /*1120e0*/  LOP3.LUT R9, R55, 0xffff, RZ, 0xc0, !PT ;  /* 0x0000ffff37097812 */ /* 0x000fe200078ec0ff */
[----:B------:R-:W-:Y:S04]  /*1120f0*/  STL [R1+0x5d00], R49 ;  /* 0x005d003101007387 */ /* 0x000fe80000100800 */
[----:B------:R0:W-:Y:S01]  /*112100*/  STL [R1+0x8c], R5 ;  /* 0x00008c0501007387 */ /* 0x0001e20000100800 */
[----:B------:R-:W-:-:S03]  /*112110*/  PRMT R6, R12, 0x3340, R9 ;  /* 0x000033400c067816 */ /* 0x000fc60000000009 */
[----:B------:R-:W3:Y:S01]  /*112120*/  LDL.LU R55, [R1+0x5de0] ;  /* 0x005de00001377983 */ /* 0x000ee20000300800 */
[--C-:B0-----:R-:W-:Y:S02]  /*112130*/  PRMT R5, R19, 0x3340, R0.reuse ;  /* 0x0000334013057816 */ /* 0x101fe40000000000 */
[----:B------:R-:W-:Y:S02]  /*112140*/  LOP3.LUT R18, R18, 0xffff, RZ, 0xc0, !PT ;  /* 0x0000ffff12127812 */ /* 0x000fe400078ec0ff */
[----:B------:R-:W-:Y:S02]  /*112150*/  PRMT R6, R6, 0x5410, R5 ;  /* 0x0000541006067816 */ /* 0x000fe40000000005 */
[----:B------:R-:W-:Y:S02]  /*112160*/  LOP3.LUT R7, R58, 0xffff, RZ, 0xc0, !PT ;  /* 0x0000ffff3a077812 */ /* 0x000fe400078ec0ff */
[----:B------:R-:W4:Y:S01]  /*112170*/  LDL.LU R58, [R1+0x5ddc] ;  /* 0x005ddc00013a7983 */ /* 0x000f220000300800 */
[----:B------:R-:W-:-:S03]  /*112180*/  PRMT R5, R18, 0x3340, R0 ;  /* 0x0000334012057816 */ /* 0x000fc60000000000 */
[----:B------:R0:W-:Y:S01]  /*112190*/  STL [R1+0x9a4], R6 ;  /* 0x0009a40601007387 */ /* 0x0001e20000100800 */
[----:B--2---:R-:W-:-:S04]  /*1121a0*/  LOP3.LUT R8, R24, 0xffff, RZ, 0xc0, !PT ;  /* 0x0000ffff18087812 */ /* 0x004fc800078ec0ff */
[----:B0-----:R-:W-:-:S04]  /*1121b0*/  PRMT R6, R8, 0x3340, R7 ;  /* 0x0000334008067816 */ /* 0x001fc80000000007 */
[----:B------:R-:W-:-:S05]  /*1121c0*/  PRMT R5, R6, 0x5410, R5 ;  /* 0x0000541006057816 */ /* 0x000fca0000000005 */
[----:B------:R0:W-:Y:S04]  /*1121d0*/  STL [R1+0x9a0], R5 ;  /* 0x0009a00501007387 */ /* 0x0001e80000100800 */
[----:B------:R-:W2:Y:S04]  /*1121e0*/  LDL.LU R32, [R1+0x2c4] ;  /* 0x0002c40001207983 */ /* 0x000ea80000300800 */
[----:B------:R-:W4:Y:S04]  /*1121f0*/  LDL.LU R33, [R1+0x204] ;  /* 0x0002040001217983 */ /* 0x000f280000300800 */
[----:B------:R-:W4:Y:S01]  /*112200*/  LDL.LU R24, [R1+0x258] ;  /* 0x0002580001187983 */ /* 0x000f220000300800 */
[----:B------:R-:W-:-:S02]  /*112210*/  SHF.R.U32.HI R12, RZ, 0x8, R12 ;  /* 0x00000008ff0c7819 */ /* 0x000fc4000001160c */
[----:B------:R-:W-:Y:S02]  /*112220*/  SHF.R.U32.HI R6, RZ, 0x8, R9 ;  /* 0x00000008ff067819 */ /* 0x000fe40000011609 */
[----:B------:R-:W-:Y:S02]  /*112230*/  SHF.R.U32.HI R8, RZ, 0x8, R8 ;  /* 0x00000008ff087819 */ /* 0x000fe40000011608 */
[----:B0-----:R-:W-:Y:S02]  /*112240*/  SHF.R.U32.HI R5, RZ, 0x8, R7 ;  /* 0x00000008ff057819 */ /* 0x001fe40000011607 */
[----:B------:R-:W-:Y:S02]  /*112250*/  IADD3 R14, P6, R50, R45, RZ ;  /* 0x0000002d320e7210 */ /* 0x000fe40007fde0ff */
[----:B------:R-:W-:Y:S02]  /*112260*/  LOP3.LUT R7, R12, 0xffff, RZ, 0xc0, !PT ;  /* 0x0000ffff0c077812 */ /* 0x000fe400078ec0ff */
[----:B------:R-:W-:-:S02]  /*112270*/  LOP3.LUT R6, R6, 0xffff, RZ, 0xc0, !PT ;  /* 0x0000ffff06067812 */ /* 0x000fc400078ec0ff */
[----:B------:R-:W-:Y:S02]  /*112280*/  LOP3.LUT R8, R8, 0xffff, RZ, 0xc0, !PT ;  /* 0x0000ffff08087812 */ /* 0x000fe400078ec0ff */
[----:B------:R-:W-:Y:S01]  /*112290*/  LOP3.LUT R5, R5, 0xffff, RZ, 0xc0, !PT ;  /* 0x0000ffff05057812 */ /* 0x000fe200078ec0ff */
[----:B------:R-:W-:Y:S01]  /*1122a0*/  IMAD.X R15, R4, 0x1, R35, P6 ;  /* 0x00000001040f7824 */ /* 0x000fe200030e0623 */
[----:B------:R-:W-:Y:S02]  /*1122b0*/  PRMT R9, R7, 0x3340, R6 ;  /* 0x0000334007097816 */ /* 0x000fe40000000006 */
[----:B------:R-:W-:Y:S02]  /*1122c0*/  IADD3 R6, P6, R50, R43, RZ ;  /* 0x0000002b32067210 */ /* 0x000fe40007fde0ff */
[----:B------:R-:W-:Y:S01]  /*1122d0*/  PRMT R5, R8, 0x3340, R5 ;  /* 0x0000334008057816 */ /* 0x000fe20000000005 */
[----:B------:R-:W-:Y:S02]  /*1122e0*/  STL.64 [R1+0x9c8], R14 ;  /* 0x0009c80e01007387 */ /* 0x000fe40000100a00 */
[----:B------:R-:W-:-:S02]  /*1122f0*/  IMAD.X R7, R4, 0x1, R36, P6 ;  /* 0x0000000104077824 */ /* 0x000fc400030e0624 */
[----:B------:R-:W-:Y:S04]  /*112300*/  STL [R1+0x244], R9 ;  /* 0x0002440901007387 */ /* 0x000fe80000100800 */
[----:B------:R0:W-:Y:S04]  /*112310*/  STL [R1+0x240], R5 ;  /* 0x0002400501007387 */ /* 0x0001e80000100800 */
[----:B------:R1:W-:Y:S01]  /*112320*/  STL.64 [R1+0x9c0], R6 ;  /* 0x0009c00601007387 */ /* 0x0003e20000100a00 */
[----:B0-----:R-:W-:-:S04]  /*112330*/  SHF.R.U32.HI R5, RZ, 0x8, R18 ;  /* 0x00000008ff057819 */ /* 0x001fc80000011612 */
[----:B------:R-:W-:Y:S02]  /*112340*/  LOP3.LUT R5, R5, 0xffff, RZ, 0xc0, !PT ;  /* 0x0000ffff05057812 */ /* 0x000fe400078ec0ff */
[----:B-1----:R-:W-:Y:S02]  /*112350*/  SHF.R.U32.HI R6, RZ, 0x8, R19 ;  /* 0x00000008ff067819 */ /* 0x002fe40000011613 */
[--C-:B------:R-:W-:Y:S02]  /*112360*/  PRMT R7, R5, 0x3340, R0.reuse ;  /* 0x0000334005077816 */ /* 0x100fe40000000000 */
[----:B------:R-:W-:Y:S02]  /*112370*/  LOP3.LUT R6, R6, 0xffff, RZ, 0xc0, !PT ;  /* 0x0000ffff06067812 */ /* 0x000fe400078ec0ff */
[----:B------:R-:W-:Y:S01]  /*112380*/  LOP3.LUT R10, R10, 0xffff, RZ, 0xc0, !PT ;  /* 0x0000ffff0a0a7812 */ /* 0x000fe200078ec0ff */
[----:B------:R0:W-:Y:S01]  /*112390*/  STL [R1+0xa4], R7 ;  /* 0x0000a40701007387 */ /* 0x0001e20000100800 */
[----:B------:R-:W-:-:S02]  /*1123a0*/  PRMT R5, R6, 0x3340, R0 ;  /* 0x0000334006057816 */ /* 0x000fc40000000000 */
[----:B---3--:R-:W-:Y:S02]  /*1123b0*/  LOP3.LUT R8, R55, 0xffff, RZ, 0xc0, !PT ;  /* 0x0000ffff37087812 */ /* 0x008fe400078ec0ff */
[----:B------:R-:W3:Y:S01]  /*1123c0*/  LDL.LU R55, [R1+0x5dd8] ;  /* 0x005dd80001377983 */ /* 0x000ee20000300800 */
[----:B0-----:R-:W-:-:S03]  /*1123d0*/  LOP3.LUT R7, R54, 0xffff, RZ, 0xc0, !PT ;  /* 0x0000ffff36077812 */ /* 0x001fc600078ec0ff */
[----:B------:R0:W-:Y:S01]  /*1123e0*/  STL [R1+0x98], R5 ;  /* 0x0000980501007387 */ /* 0x0001e20000100800 */
[----:B------:R-:W-:Y:S02]  /*1123f0*/  PRMT R6, R8, 0x3340, R7 ;  /* 0x0000334008067816 */ /* 0x000fe40000000007 */
[----:B0-----:R-:W-:-:S04]  /*112400*/  PRMT R5, R10, 0x3340, R0 ;  /* 0x000033400a057816 */ /* 0x001fc80000000000 */
        /* <DEDUP_REMOVED lines=9> */
[----:B------:R-:W-:Y:S01]  /*1124a0*/  IMAD.X R13, R4, 0x1, R37, P6 ;  /* 0x00000001040d7824 */ /* 0x000fe200030e0625 */
[----:B------:R-:W-:-:S02]  /*1124b0*/  PRMT R54, R7, 0x3340, R6 ;  /* 0x0000334007367816 */ /* 0x000fc40000000006 */
[----:B------:R-:W-:Y:S02]  /*1124c0*/  PRMT R5, R5, 0x3340, R0 ;  /* 0x0000334005057816 */ /* 0x000fe40000000000 */
[----:B------:R0:W-:Y:S04]  /*1124d0*/  STL.64 [R1+0x998], R12 ;  /* 0x0009980c01007387 */ /* 0x0001e80000100a00 */
[----:B------:R1:W-:Y:S01]  /*1124e0*/  STL [R1+0xb0], R5 ;  /* 0x0000b00501007387 */ /* 0x0003e20000100800 */
[----:B0-----:R-:W-:-:S05]  /*1124f0*/  IADD3 R12, P6, R50, R42, RZ ;  /* 0x0000002a320c7210 */ /* 0x001fca0007fde0ff */
[----:B------:R-:W-:Y:S01]  /*112500*/  IMAD.X R13, R4, 0x1, R38, P6 ;  /* 0x00000001040d7824 */ /* 0x000fe200030e0626 */
[----:B--2---:R-:W-:Y:S02]  /*112510*/  LOP3.LUT R9, R32, 0xffff, RZ, 0xc0, !PT ;  /* 0x0000ffff20097812 */ /* 0x004fe400078ec0ff */
[----:B------:R-:W2:Y:S01]  /*112520*/  LDL.LU R32, [R1+0x2cc] ;  /* 0x0002cc0001207983 */ /* 0x000ea20000300800 */
[----:B----4-:R-:W-:-:S03]  /*112530*/  LOP3.LUT R8, R33, 0xffff, RZ, 0xc0, !PT ;  /* 0x0000ffff21087812 */ /* 0x010fc600078ec0ff */
[----:B------:R-:W4:Y:S01]  /*112540*/  LDL.LU R33, [R1+0x25c] ;  /* 0x00025c0001217983 */ /* 0x000f220000300800 */
[----:B------:R-:W-:Y:S02]  /*112550*/  LOP3.LUT R7, R24, 0xffff, RZ, 0xc0, !PT ;  /* 0x0000ffff18077812 */ /* 0x000fe400078ec0ff */
[----:B-1----:R-:W-:Y:S02]  /*112560*/  PRMT R5, R8, 0x3340, R0 ;  /* 0x0000334008057816 */ /* 0x002fe40000000000 */
[----:B------:R-:W-:Y:S02]  /*112570*/  PRMT R6, R9, 0x3340, R7 ;  /* 0x0000334009067816 */ /* 0x000fe40000000007 */
[----:B------:R-:W-:Y:S02]  /*112580*/  SHF.R.U32.HI R9, RZ, 0x8, R9 ;  /* 0x00000008ff097819 */ /* 0x000fe40000011609 */
[----:B------:R-:W-:Y:S02]  /*112590*/  PRMT R5, R6, 0x5410, R5 ;  /* 0x0000541006057816 */ /* 0x000fe40000000005 */
[----:B------:R-:W-:-:S02]  /*1125a0*/  SHF.R.U32.HI R6, RZ, 0x8, R7 ;  /* 0x00000008ff067819 */ /* 0x000fc40000011607 */
[----:B------:R-:W-:Y:S02]  /*1125b0*/  LOP3.LUT R7, R9, 0xffff, RZ, 0xc0, !PT ;  /* 0x0000ffff09077812 */ /* 0x000fe400078ec0ff */
[----:B------:R-:W-:Y:S01]  /*1125c0*/  LOP3.LUT R6, R6, 0xffff, RZ, 0xc0, !PT ;  /* 0x0000ffff06067812 */ /* 0x000fe200078ec0ff */
[----:B------:R0:W-:Y:S03]  /*1125d0*/  STL [R1+0x8c8], R5 ;  /* 0x0008c80501007387 */ /* 0x0001e60000100800 */
[----:B------:R-:W-:Y:S01]  /*1125e0*/  PRMT R6, R7, 0x3340, R6 ;  /* 0x0000334007067816 */ /* 0x000fe20000000006 */
[----:B------:R-:W3:Y:S04]  /*1125f0*/  LDL.LU R24, [R1+0x280] ;  /* 0x0002800001187983 */ /* 0x000ee80000300800 */
[----:B------:R-:W-:Y:S01]  /*112600*/  STL.64 [R1+0x968], R12 ;  /* 0x0009680c01007387 */ /* 0x000fe20000100a00 */
[----:B0-----:R-:W-:-:S02]  /*112610*/  SHF.R.U32.HI R5, RZ, 0x8, R8 ;  /* 0x00000008ff057819 */ /* 0x001fc40000011608 */
[----:B------:R-:W-:Y:S01]  /*112620*/  LOP3.LUT R8, R2, 0xffff, RZ, 0xc0, !PT ;  /* 0x0000ffff02087812 */ /* 0x000fe200078ec0ff */
[----:B------:R0:W-:Y:S04]  /*112630*/  STL [R1+0x230], R6 ;  /* 0x0002300601007387 */ /* 0x0001e80000100800 */
[----:B------:R-:W3:Y:S01]  /*112640*/  LDL.LU R2, [R1+0x5dd4] ;  /* 0x005dd40001027983 */ /* 0x000ee20000300800 */
[----:B------:R-:W-:-:S04]  /*112650*/  LOP3.LUT R5, R5, 0xffff, RZ, 0xc0, !PT ;  /* 0x0000ffff05057812 */ /* 0x000fc800078ec0ff */
[----:B------:R-:W-:Y:S02]  /*112660*/  PRMT R5, R5, 0x3340, R0 ;  /* 0x0000334005057816 */ /* 0x000fe40000000000 */
[----:B------:R-:W-:Y:S02]  /*112670*/  LOP3.LUT R31, R11, 0xffff, RZ, 0xc0, !PT ;  /* 0x0000ffff0b1f7812 */ /* 0x000fe400078ec0ff */
[----:B------:R-:W-:Y:S01]  /*112680*/  LOP3.LUT R7, R51, 0xffff, RZ, 0xc0, !PT ;  /* 0x0000ffff33077812 */ /* 0x000fe200078ec0ff */
[----:B------:R1:W-:Y:S04]  /*112690*/  STL [R1+0xb8], R5 ;  /* 0x0000b80501007387 */ /* 0x0003e80000100800 */
[----:B------:R-:W3:Y:S01]  /*1126a0*/  LDL.LU R51, [R1+0x5dd0] ;  /* 0x005dd00001337983 */ /* 0x000ee20000300800 */
[----:B0-----:R-:W-:-:S02]  /*1126b0*/  PRMT R6, R8, 0x3340, R7 ;  /* 0x0000334008067816 */ /* 0x001fc40000000007 */
[----:B------:R-:W-:Y:S02]  /*1126c0*/  IADD3 R10, P6, R50, R41, RZ ;  /* 0x00000029320a7210 */ /* 0x000fe40007fde0ff */
[----:B-1----:R-:W-:-:S03]  /*1126d0*/  PRMT R5, R31, 0x3340, R0 ;  /* 0x000033401f057816 */ /* 0x002fc60000000000 */
[----:B------:R-:W-:Y:S01]  /*1126e0*/  IMAD.X R11, R4, 0x1, R39, P6 ;  /* 0x00000001040b7824 */ /* 0x000fe200030e0627 */
[----:B------:R-:W-:-:S05]  /*1126f0*/  PRMT R5, R6, 0x5410, R5 ;  /* 0x0000541006057816 */ /* 0x000fca0000000005 */
[----:B------:R0:W-:Y:S04]  /*112700*/  STL [R1+0x11d4], R5 ;  /* 0x0011d40501007387 */ /* 0x0001e80000100800 */
[----:B------:R-:W3:Y:S04]  /*112710*/  LDL.LU R28, [R1+0x3c] ;  /* 0x00003c00011c7983 */ /* 0x000ee80000300800 */
        /* <DEDUP_REMOVED lines=9> */
[----:B------:R-:W-:Y:S01]  /*1127b0*/  STL [R1+0x5d04], R50 ;  /* 0x005d043201007387 */ /* 0x000fe20000100800 */
[----:B--2---:R-:W-:Y:S02]  /*1127c0*/  LOP3.LUT R9, R32, 0xffff, RZ, 0xc0, !PT ;  /* 0x0000ffff20097812 */ /* 0x004fe400078ec0ff */
[----:B----4-:R-:W-:Y:S02]  /*1127d0*/  LOP3.LUT R7, R33, 0xffff, RZ, 0xc0, !PT ;  /* 0x0000ffff21077812 */ /* 0x010fe400078ec0ff */
[----:B---3--:R-:W-:-:S02]  /*1127e0*/  LOP3.LUT R11, R2, 0xffff, RZ, 0xc0, !PT ;  /* 0x0000ffff020b7812 */ /* 0x008fc400078ec0ff */
[----:B------:R-:W2:Y:S04]  /*1127f0*/  LDL.LU R2, [R1+0x5dcc] ;  /* 0x005dcc0001027983 */ /* 0x000ea80000300800 */
[----:B------:R-:W3:Y:S04]  /*112800*/  LDL.LU R32, [R1+0x190] ;  /* 0x0001900001207983 */ /* 0x000ee80000300800 */
[----:B------:R-:W4:Y:S01]  /*112810*/  LDL.LU R33, [R1+0xac] ;  /* 0x0000ac0001217983 */ /* 0x000f220000300800 */
[----:B------:R-:W-:-:S03]  /*112820*/  LOP3.LUT R8, R24, 0xffff, RZ, 0xc0, !PT ;  /* 0x0000ffff18087812 */ /* 0x000fc600078ec0ff */
[----:B------:R-:W2:Y:S01]  /*112830*/  LDL.LU R24, [R1+0x28c] ;  /* 0x00028c0001187983 */ /* 0x000ea20000300800 */
[----:B------:R-:W-:Y:S02]  /*112840*/  PRMT R4, R11, 0x3340, R0 ;  /* 0x000033400b047816 */ /* 0x000fe40000000000 */
[----:B------:R-:W-:Y:S02]  /*112850*/  PRMT R5, R9, 0x3340, R7 ;  /* 0x0000334009057816 */ /* 0x000fe40000000007 */
[----:B------:R-:W-:Y:S02]  /*112860*/  LOP3.LUT R10, R55, 0xffff, RZ, 0xc0, !PT ;  /* 0x0000ffff370a7812 */ /* 0x000fe400078ec0ff */
[----:B------:R-:W-:Y:S02]  /*112870*/  LOP3.LUT R6, R51, 0xffff, RZ, 0xc0, !PT ;  /* 0x0000ffff33067812 */ /* 0x000fe400078ec0ff */
[----:B------:R-:W-:Y:S02]  /*112880*/  PRMT R12, R5, 0x5410, R4 ;  /* 0x00005410050c7816 */ /* 0x000fe40000000004 */
[----:B------:R-:W-:-:S02]  /*112890*/  PRMT R4, R10, 0x3340, R0 ;  /* 0x000033400a047816 */ /* 0x000fc40000000000 */
[----:B------:R-:W-:-:S04]  /*1128a0*/  PRMT R5, R8, 0x3340, R6 ;  /* 0x0000334008057816 */ /* 0x000fc80000000006 */
[----:B------:R-:W-:Y:S01]  /*1128b0*/  PRMT R4, R5, 0x5410, R4 ;  /* 0x0000541005047816 */ /* 0x000fe20000000004 */
[----:B------:R-:W-:Y:S01]  /*1128c0*/  STL [R1+0x7cc], R12 ;  /* 0x0007cc0c01007387 */ /* 0x000fe20000100800 */
[----:B------:R-:W-:Y:S02]  /*1128d0*/  SHF.R.U32.HI R9, RZ, 0x8, R9 ;  /* 0x00000008ff097819 */ /* 0x000fe40000011609 */
[----:B------:R-:W-:Y:S01]  /*1128e0*/  SHF.R.U32.HI R5, RZ, 0x8, R7 ;  /* 0x00000008ff057819 */ /* 0x000fe20000011607 */
[----:B------:R0:W-:Y:S01]  /*1128f0*/  STL [R1+0x7c8], R4 ;  /* 0x0007c80401007387 */ /* 0x0001e20000100800 */
[----:B------:R-:W-:Y:S02]  /*112900*/  SHF.R.U32.HI R8, RZ, 0x8, R8 ;  /* 0x00000008ff087819 */ /* 0x000fe40000011608 */
[----:B------:R-:W-:Y:S02]  /*112910*/  LOP3.LUT R5, R5, 0xffff, RZ, 0xc0, !PT ;  /* 0x0000ffff05057812 */ /* 0x000fe400078ec0ff */
[----:B------:R-:W-:-:S02]  /*112920*/  LOP3.LUT R7, R8, 0xffff, RZ, 0xc0, !PT ;  /* 0x0000ffff08077812 */ /* 0x000fc400078ec0ff */
[----:B0-----:R-:W-:Y:S02]  /*112930*/  SHF.R.U32.HI R4, RZ, 0x8, R6 ;  /* 0x00000008ff047819 */ /* 0x001fe40000011606 */
[----:B------:R-:W-:Y:S02]  /*112940*/  LOP3.LUT R6, R9, 0xffff, RZ, 0xc0, !PT ;  /* 0x0000ffff09067812 */ /* 0x000fe400078ec0ff */
[----:B------:R-:W-:Y:S01]  /*112950*/  LOP3.LUT R4, R4, 0xffff, RZ, 0xc0, !PT ;  /* 0x0000ffff04047812 */ /* 0x000fe200078ec0ff */
[----:B------:R-:W-:Y:S01]  /*112960*/  IMAD.MOV.U32 R51, RZ, RZ, R56 ;  /* 0x000000ffff337224 */ /* 0x000fe200078e0038 */
[----:B------:R-:W-:Y:S02]  /*112970*/  PRMT R56, R6, 0x3340, R5 ;  /* 0x0000334006387816 */ /* 0x000fe40000000005 */
[----:B------:R-:W-:Y:S02]  /*112980*/  PRMT R55, R7, 0x3340, R4 ;  /* 0x0000334007377816 */ /* 0x000fe40000000004 */
[----:B------:R-:W-:-:S02]  /*112990*/  SHF.R.U32.HI R5, RZ, 0x8, R10 ;  /* 0x00000008ff057819 */ /* 0x000fc4000001160a */
[----:B------:R-:W-:Y:S02]  /*1129a0*/  SHF.R.S32.HI R4, RZ, 0x1f, R28 ;  /* 0x0000001fff047819 */ /* 0x000fe4000001141c */
[----:B------:R-:W-:Y:S02]  /*1129b0*/  IADD3 R12, P6, R28, R57, RZ ;  /* 0x000000391c0c7210 */ /* 0x000fe40007fde0ff */
[----:B------:R-:W-:Y:S02]  /*1129c0*/  SHF.R.U32.HI R6, RZ, 0x8, R11 ;  /* 0x00000008ff067819 */ /* 0x000fe4000001160b */
[----:B------:R-:W-:Y:S01]  /*1129d0*/  LOP3.LUT R5, R5, 0xffff, RZ, 0xc0, !PT ;  /* 0x0000ffff05057812 */ /* 0x000fe200078ec0ff */
[----:B------:R-:W-:Y:S01]  /*1129e0*/  IMAD.X R13, R4, 0x1, R61, P6 ;  /* 0x00000001040d7824 */ /* 0x000fe200030e063d */
[----:B------:R-:W-:Y:S02]  /*1129f0*/  LOP3.LUT R6, R6, 0xffff, RZ, 0xc0, !PT ;  /* 0x0000ffff06067812 */ /* 0x000fe400078ec0ff */
[----:B------:R-:W-:-:S02]  /*112a00*/  PRMT R7, R5, 0x3340, R0 ;  /* 0x0000334005077816 */ /* 0x000fc40000000000 */
[----:B------:R-:W-:Y:S01]  /*112a10*/  PRMT R5, R6, 0x3340, R0 ;  /* 0x0000334006057816 */ /* 0x000fe20000000000 */
[----:B------:R-:W-:Y:S04]  /*112a20*/  STL.64 [R1+0x960], R12 ;  /* 0x0009600c01007387 */ /* 0x000fe80000100a00 */
[----:B------:R-:W2:Y:S04]  /*112a30*/  LDL.LU R23, [R1+0x194] ;  /* 0x0001940001177983 */ /* 0x000ea80000300800 */
[----:B------:R-:W-:Y:S04]  /*112a40*/  STL [R1+0xd0], R7 ;  /* 0x0000d00701007387 */ /* 0x000fe80000100800 */
[----:B------:R0:W-:Y:S01]  /*112a50*/  STL [R1+0xc8], R5 ;  /* 0x0000c80501007387 */ /* 0x0001e20000100800 */
[----:B------:R-:W-:-:S02]  /*112a60*/  LOP3.LUT R25, R25, 0xffff, RZ, 0xc0, !PT ;  /* 0x0000ffff19197812 */ /* 0x000fc400078ec0ff */
[----:B------:R-:W-:Y:S02]  /*112a70*/  LOP3.LUT R52, R58, 0xffff, RZ, 0xc0, !PT ;  /* 0x0000ffff3a347812 */ /* 0x000fe400078ec0ff */
[----:B0-----:R-:W-:Y:S02]  /*112a80*/  PRMT R5, R25, 0x3340, R0 ;  /* 0x0000334019057816 */ /* 0x001fe40000000000 */
[----:B---3--:R-:W-:Y:S02]  /*112a90*/  LOP3.LUT R10, R32, 0xffff, RZ, 0xc0, !PT ;  /* 0x0000ffff200a7812 */ /* 0x008fe400078ec0ff */
[----:B------:R-:W3:Y:S01]  /*112aa0*/  LDL.LU R32, [R1+0xb4] ;  /* 0x0000b40001207983 */ /* 0x000ee20000300800 */
[----:B----4-:R-:W-:Y:S02]  /*112ab0*/  LOP3.LUT R8, R33, 0xffff, RZ, 0xc0, !PT ;  /* 0x0000ffff21087812 */ /* 0x010fe400078ec0ff */
[----:B--2---:R-:W-:Y:S02]  /*112ac0*/  LOP3.LUT R7, R2, 0xffff, RZ, 0xc0, !PT ;  /* 0x0000ffff02077812 */ /* 0x004fe400078ec0ff */
[----:B------:R-:W-:-:S02]  /*112ad0*/  PRMT R6, R10, 0x3340, R8 ;  /* 0x000033400a067816 */ /* 0x000fc40000000008 */
[----:B------:R-:W-:Y:S02]  /*112ae0*/  LOP3.LUT R9, R24, 0xffff, RZ, 0xc0, !PT ;  /* 0x0000ffff18097812 */ /* 0x000fe400078ec0ff */
[----:B------:R-:W-:Y:S02]  /*112af0*/  PRMT R2, R6, 0x5410, R5 ;  /* 0x0000541006027816 */ /* 0x000fe40000000005 */
[----:B------:R-:W-:Y:S02]  /*112b00*/  PRMT R5, R52, 0x3340, R0 ;  /* 0x0000334034057816 */ /* 0x000fe40000000000 */
[----:B------:R-:W-:-:S04]  /*112b10*/  PRMT R6, R9, 0x3340, R7 ;  /* 0x0000334009067816 */ /* 0x000fc80000000007 */
[----:B------:R-:W-:Y:S01]  /*112b20*/  PRMT R58, R6, 0x5410, R5 ;  /* 0x00005410063a7816 */ /* 0x000fe20000000005 */
[----:B------:R0:W-:Y:S04]  /*112b30*/  STL [R1+0x42c], R2 ;  /* 0x00042c0201007387 */ /* 0x0001e80000100800 */
[----:B------:R-:W-:Y:S04]  /*112b40*/  STL [R1+0x5cec], R58 ;  /* 0x005cec3a01007387 */ /* 0x000fe80000100800 */
[----:B------:R-:W2:Y:S04]  /*112b50*/  LDL.LU R33, [R1+0x150] ;  /* 0x0001500001217983 */ /* 0x000ea80000300800 */
[----:B------:R-:W4:Y:S01]  /*112b60*/  LDL.LU R24, [R1+0x90] ;  /* 0x0000900001187983 */ /* 0x000f220000300800 */
[----:B------:R-:W-:-:S02]  /*112b70*/  SHF.R.U32.HI R9, RZ, 0x8, R9 ;  /* 0x00000008ff097819 */ /* 0x000fc40000011609 */
[----:B------:R-:W-:Y:S02]  /*112b80*/  SHF.R.U32.HI R7, RZ, 0x8, R7 ;  /* 0x00000008ff077819 */ /* 0x000fe40000011607 */
[----:B------:R-:W-:Y:S02]  /*112b90*/  SHF.R.U32.HI R6, RZ, 0x8, R10 ;  /* 0x00000008ff067819 */ /* 0x000fe4000001160a */
[----:B------:R-:W-:Y:S02]  /*112ba0*/  SHF.R.U32.HI R5, RZ, 0x8, R8 ;  /* 0x00000008ff057819 */ /* 0x000fe40000011608 */
[----:B------:R-:W-:Y:S02]  /*112bb0*/  IADD3 R12, P6, R28, R46, RZ ;  /* 0x0000002e1c0c7210 */ /* 0x000fe40007fde0ff */
[----:B------:R-:W-:Y:S02]  /*112bc0*/  LOP3.LUT R8, R9, 0xffff, RZ, 0xc0, !PT ;  /* 0x0000ffff09087812 */ /* 0x000fe400078ec0ff */
[----:B------:R-:W-:-:S02]  /*112bd0*/  LOP3.LUT R7, R7, 0xffff, RZ, 0xc0, !PT ;  /* 0x0000ffff07077812 */ /* 0x000fc400078ec0ff */
[----:B------:R-:W-:Y:S02]  /*112be0*/  LOP3.LUT R6, R6, 0xffff, RZ, 0xc0, !PT ;  /* 0x0000ffff06067812 */ /* 0x000fe400078ec0ff */
[----:B------:R-:W-:Y:S01]  /*112bf0*/  LOP3.LUT R5, R5, 0xffff, RZ, 0xc0, !PT ;  /* 0x0000ffff05057812 */ /* 0x000fe200078ec0ff */
[----:B------:R-:W-:Y:S02]  /*112c00*/  IMAD.X R13, R4, 0x1, R34, P6 ;  /* 0x00000001040d7824 */ /* 0x000fe400030e0622 */
[----:B0-----:R-:W-:Y:S01]  /*112c10*/  IMAD.MOV.U32 R2, RZ, RZ, R51 ;  /* 0x000000ffff027224 */ /* 0x001fe200078e0033 */
[----:B------:R-:W-:Y:S02]  /*112c20*/  PRMT R51, R8, 0x3340, R7 ;  /* 0x0000334008337816 */ /* 0x000fe40000000007 */
[----:B------:R-:W-:Y:S01]  /*112c30*/  PRMT R5, R6, 0x3340, R5 ;  /* 0x0000334006057816 */ /* 0x000fe20000000005 */
[----:B------:R-:W-:Y:S01]  /*112c40*/  STL.64 [R1+0x8f8], R12 ;  /* 0x0008f80c01007387 */ /* 0x000fe20000100a00 */
[----:B------:R-:W-:-:S03]  /*112c50*/  LOP3.LUT R26, R26, 0xffff, RZ, 0xc0, !PT ;  /* 0x0000ffff1a1a7812 */ /* 0x000fc600078ec0ff */
[----:B------:R-:W-:Y:S04]  /*112c60*/  STL [R1+0x5d08], R51 ;  /* 0x005d083301007387 */ /* 0x000fe80000100800 */
[----:B------:R0:W-:Y:S01]  /*112c70*/  STL [R1+0x210], R5 ;  /* 0x0002100501007387 */ /* 0x0001e20000100800 */
[----:B------:R-:W-:-:S03]  /*112c80*/  LOP3.LUT R8, R23, 0xffff, RZ, 0xc0, !PT ;  /* 0x0000ffff17087812 */ /* 0x000fc600078ec0ff */
[----:B------:R-:W4:Y:S04]  /*112c90*/  LDL.LU R20, [R1+0x2e8] ;  /* 0x0002e80001147983 */ /* 0x000f280000300800 */
[----:B------:R-:W4:Y:S01]  /*112ca0*/  LDL.LU R23, [R1+0x220] ;  /* 0x0002200001177983 */ /* 0x000f220000300800 */
[----:B0-----:R-:W-:Y:S02]  /*112cb0*/  PRMT R5, R26, 0x3340, R0 ;  /* 0x000033401a057816 */ /* 0x001fe40000000000 */
[----:B------:R-:W-:-:S05]  /*112cc0*/  IADD3 R10, P6, R28, R45, RZ ;  /* 0x0000002d1c0a7210 */ /* 0x000fca0007fde0ff */
[----:B------:R-:W-:Y:S01]  /*112cd0*/  IMAD.X R11, R4, 0x1, R35, P6 ;  /* 0x00000001040b7824 */ /* 0x000fe200030e0623 */
[----:B------:R-:W-:Y:S02]  /*112ce0*/  LOP3.LUT R16, R16, 0xffff, RZ, 0xc0, !PT ;  /* 0x0000ffff10107812 */ /* 0x000fe400078ec0ff */
[----:B---3--:R-:W-:-:S04]  /*112cf0*/  LOP3.LUT R7, R32, 0xffff, RZ, 0xc0, !PT ;  /* 0x0000ffff20077812 */ /* 0x008fc800078ec0ff */
        /* <DEDUP_REMOVED lines=11> */
[----:B------:R-:W-:Y:S01]  /*112db0*/  PRMT R5, R5, 0x3340, R0 ;  /* 0x0000334005057816 */ /* 0x000fe20000000000 */
[----:B------:R-:W-:Y:S01]  /*112dc0*/  STL.64 [R1+0x938], R10 ;  /* 0x0009380a01007387 */ /* 0x000fe20000100a00 */
[----:B--2---:R-:W-:Y:S02]  /*112dd0*/  LOP3.LUT R8, R33, 0xffff, RZ, 0xc0, !PT ;  /* 0x0000ffff21087812 */ /* 0x004fe400078ec0ff */
[----:B----4-:R-:W-:Y:S01]  /*112de0*/  LOP3.LUT R7, R24, 0xffff, RZ, 0xc0, !PT ;  /* 0x0000ffff18077812 */ /* 0x010fe200078ec0ff */
[----:B------:R0:W-:Y:S04]  /*112df0*/  STL [R1+0x20c], R6 ;  /* 0x00020c0601007387 */ /* 0x0001e80000100800 */
[----:B------:R1:W-:Y:S04]  /*112e00*/  STL [R1+0xdc], R5 ;  /* 0x0000dc0501007387 */ /* 0x0003e80000100800 */
[----:B------:R-:W2:Y:S01]  /*112e10*/  LDL.LU R33, [R1+0x158] ;  /* 0x0001580001217983 */ /* 0x000ea20000300800 */
[----:B0-----:R-:W-:-:S02]  /*112e20*/  PRMT R6, R8, 0x3340, R7 ;  /* 0x0000334008067816 */ /* 0x001fc40000000007 */
[----:B-1----:R-:W-:-:S04]  /*112e30*/  PRMT R5, R16, 0x3340, R0 ;  /* 0x0000334010057816 */ /* 0x002fc80000000000 */
[----:B------:R-:W-:-:S05]  /*112e40*/  PRMT R5, R6, 0x5410, R5 ;  /* 0x0000541006057816 */ /* 0x000fca0000000005 */
[----:B------:R0:W-:Y:S04]  /*112e50*/  STL [R1+0x410], R5 ;  /* 0x0004100501007387 */ /* 0x0001e80000100800 */
[----:B------:R-:W4:Y:S01]  /*112e60*/  LDL.LU R24, [R1+0x9c] ;  /* 0x00009c0001187983 */ /* 0x000f220000300800 */
[----:B------:R-:W-:Y:S02]  /*112e70*/  IADD3 R10, P6, R28, R43, RZ ;  /* 0x0000002b1c0a7210 */ /* 0x000fe40007fde0ff */
[----:B0-----:R-:W-:Y:S02]  /*112e80*/  SHF.R.U32.HI R5, RZ, 0x8, R25 ;  /* 0x00000008ff057819 */ /* 0x001fe40000011619 */
[----:B------:R-:W-:Y:S02]  /*112e90*/  SHF.R.U32.HI R8, RZ, 0x8, R8 ;  /* 0x00000008ff087819 */ /* 0x000fe40000011608 */
[----:B------:R-:W-:-:S02]  /*112ea0*/  SHF.R.U32.HI R6, RZ, 0x8, R7 ;  /* 0x00000008ff067819 */ /* 0x000fc40000011607 */
[----:B------:R-:W-:Y:S01]  /*112eb0*/  LOP3.LUT R5, R5, 0xffff, RZ, 0xc0, !PT ;  /* 0x0000ffff05057812 */ /* 0x000fe200078ec0ff */
[----:B------:R-:W-:Y:S01]  /*112ec0*/  IMAD.X R11, R4, 0x1, R36, P6 ;  /* 0x00000001040b7824 */ /* 0x000fe200030e0624 */
[----:B------:R-:W-:Y:S02]  /*112ed0*/  LOP3.LUT R7, R8, 0xffff, RZ, 0xc0, !PT ;  /* 0x0000ffff08077812 */ /* 0x000fe400078ec0ff */
[----:B------:R-:W-:Y:S02]  /*112ee0*/  LOP3.LUT R6, R6, 0xffff, RZ, 0xc0, !PT ;  /* 0x0000ffff06067812 */ /* 0x000fe400078ec0ff */
[----:B------:R-:W-:Y:S01]  /*112ef0*/  PRMT R9, R5, 0x3340, R0 ;  /* 0x0000334005097816 */ /* 0x000fe20000000000 */
[----:B------:R-:W-:Y:S01]  /*112f00*/  STL.64 [R1+0x958], R10 ;  /* 0x0009580a01007387 */ /* 0x000fe20000100a00 */
[----:B------:R-:W-:Y:S02]  /*112f10*/  PRMT R5, R7, 0x3340, R6 ;  /* 0x0000334007057816 */ /* 0x000fe40000000006 */
[----:B------:R-:W-:Y:S01]  /*112f20*/  LOP3.LUT R8, R20, 0xffff, RZ, 0xc0, !PT ;  /* 0x0000ffff14087812 */ /* 0x000fe200078ec0ff */
[----:B------:R0:W-:Y:S04]  /*112f30*/  STL [R1+0xd8], R9 ;  /* 0x0000d80901007387 */ /* 0x0001e80000100800 */
[----:B------:R1:W-:Y:S01]  /*112f40*/  STL [R1+0x208], R5 ;  /* 0x0002080501007387 */ /* 0x0003e20000100800 */
[----:B0-----:R-:W-:-:S04]  /*112f50*/  LOP3.LUT R9, R23, 0xffff, RZ, 0xc0, !PT ;  /* 0x0000ffff17097812 */ /* 0x001fc800078ec0ff */
[----:B-1----:R-:W-:Y:S02]  /*112f60*/  PRMT R5, R9, 0x3340, R0 ;  /* 0x0000334009057816 */ /* 0x002fe40000000000 */
[----:B------:R-:W-:-:S05]  /*112f70*/  IADD3 R10, P6, R28, R44, RZ ;  /* 0x0000002c1c0a7210 */ /* 0x000fca0007fde0ff */
[----:B------:R-:W-:Y:S01]  /*112f80*/  IMAD.X R11, R4, 0x1, R37, P6 ;  /* 0x00000001040b7824 */ /* 0x000fe200030e0625 */
[----:B------:R-:W-:Y:S02]  /*112f90*/  LOP3.LUT R48, R17, 0xffff, RZ, 0xc0, !PT ;  /* 0x0000ffff11307812 */ /* 0x000fe400078ec0ff */
[----:B---3--:R-:W-:-:S04]  /*112fa0*/  LOP3.LUT R7, R32, 0xffff, RZ, 0xc0, !PT ;  /* 0x0000ffff20077812 */ /* 0x008fc800078ec0ff */
[----:B------:R-:W-:-:S04]  /*112fb0*/  PRMT R6, R8, 0x3340, R7 ;  /* 0x0000334008067816 */ /* 0x000fc80000000007 */
[----:B------:R-:W-:-:S05]  /*112fc0*/  PRMT R5, R6, 0x5410, R5 ;  /* 0x0000541006057816 */ /* 0x000fca0000000005 */
[----:B------:R0:W-:Y:S04]  /*112fd0*/  STL [R1+0x408], R5 ;  /* 0x0004080501007387 */ /* 0x0001e80000100800 */
[----:B------:R-:W3:Y:S04]  /*112fe0*/  LDL.LU R15, [R1+0x300] ;  /* 0x00030000010f7983 */ /* 0x000ee80000300800 */
[----:B------:R-:W3:Y:S04]  /*112ff0*/  LDL.LU R23, [R1+0x224] ;  /* 0x0002240001177983 */ /* 0x000ee80000300800 */
[----:B------:R-:W3:Y:S01]  /*113000*/  LDL.LU R32, [R1+0x288] ;  /* 0x0002880001207983 */ /* 0x000ee20000300800 */
[----:B0-----:R-:W-:-:S02]  /*113010*/  SHF.R.U32.HI R5, RZ, 0x8, R16 ;  /* 0x00000008ff057819 */ /* 0x001fc40000011610 */
[----:B------:R-:W-:Y:S02]  /*113020*/  SHF.R.U32.HI R8, RZ, 0x8, R8 ;  /* 0x00000008ff087819 */ /* 0x000fe40000011608 */
[----:B------:R-:W-:Y:S02]  /*113030*/  SHF.R.U32.HI R6, RZ, 0x8, R7 ;  /* 0x00000008ff067819 */ /* 0x000fe40000011607 */
[----:B------:R-:W-:Y:S02]  /*113040*/  LOP3.LUT R5, R5, 0xffff, RZ, 0xc0, !PT ;  /* 0x0000ffff05057812 */ /* 0x000fe400078ec0ff */
[----:B------:R-:W-:Y:S02]  /*113050*/  LOP3.LUT R7, R8, 0xffff, RZ, 0xc0, !PT ;  /* 0x0000ffff08077812 */ /* 0x000fe400078ec0ff */
[----:B------:R-:W-:Y:S01]  /*113060*/  LOP3.LUT R6, R6, 0xffff, RZ, 0xc0, !PT ;  /* 0x0000ffff06067812 */ /* 0x000fe200078ec0ff */
[----:B------:R0:W-:Y:S01]  /*113070*/  STL.64 [R1+0x930], R10 ;  /* 0x0009300a01007387 */ /* 0x0001e20000100a00 */
[----:B--2---:R-:W-:-:S02]  /*113080*/  LOP3.LUT R8, R33, 0xffff, RZ, 0xc0, !PT ;  /* 0x0000ffff21087812 */ /* 0x004fc400078ec0ff */
[----:B0-----:R-:W-:Y:S02]  /*113090*/  PRMT R10, R5, 0x3340, R0 ;  /* 0x00003340050a7816 */ /* 0x001fe40000000000 */
[----:B------:R-:W-:Y:S02]  /*1130a0*/  PRMT R5, R7, 0x3340, R6 ;  /* 0x0000334007057816 */ /* 0x000fe40000000006 */
[----:B----4-:R-:W-:Y:S01]  /*1130b0*/  LOP3.LUT R7, R24, 0xffff, RZ, 0xc0, !PT ;  /* 0x0000ffff18077812 */ /* 0x010fe200078ec0ff */
[----:B------:R-:W-:Y:S03]  /*1130c0*/  STL [R1+0xd4], R10 ;  /* 0x0000d40a01007387 */ /* 0x000fe60000100800 */
[----:B------:R-:W-:Y:S01]  /*1130d0*/  PRMT R6, R8, 0x3340, R7 ;  /* 0x0000334008067816 */ /* 0x000fe20000000007 */
[----:B------:R0:W-:Y:S02]  /*1130e0*/  STL [R1+0x204], R5 ;  /* 0x0002040501007387 */ /* 0x0001e40000100800 */
[----:B0-----:R-:W-:-:S04]  /*1130f0*/  PRMT R5, R48, 0x3340, R0 ;  /* 0x0000334030057816 */ /* 0x001fc80000000000 */
[----:B------:R-:W-:-:S05]  /*113100*/  PRMT R5, R6, 0x5410, R5 ;  /* 0x0000541006057816 */ /* 0x000fca0000000005 */
[----:B------:R0:W-:Y:S04]  /*113110*/  STL [R1+0x11b8], R5 ;  /* 0x0011b80501007387 */ /* 0x0001e80000100800 */
[----:B------:R-:W2:Y:S04]  /*113120*/  LDL.LU R20, [R1+0x2ac] ;  /* 0x0002ac0001147983 */ /* 0x000ea80000300800 */
[----:B------:R-:W4:Y:S04]  /*113130*/  LDL.LU R33, [R1+0x200] ;  /* 0x0002000001217983 */ /* 0x000f280000300800 */
[----:B------:R-:W4:Y:S01]  /*113140*/  LDL.LU R24, [R1+0x274] ;  /* 0x0002740001187983 */ /* 0x000f220000300800 */
[----:B------:R-:W-:-:S02]  /*113150*/  IADD3 R10, P6, R28, R42, RZ ;  /* 0x0000002a1c0a7210 */ /* 0x000fc40007fde0ff */
[----:B0-----:R-:W-:Y:S02]  /*113160*/  SHF.R.U32.HI R5, RZ, 0x8, R9 ;  /* 0x00000008ff057819 */ /* 0x001fe40000011609 */
[----:B------:R-:W-:Y:S02]  /*113170*/  SHF.R.U32.HI R8, RZ, 0x8, R8 ;  /* 0x00000008ff087819 */ /* 0x000fe40000011608 */
[----:B------:R-:W-:Y:S01]  /*113180*/  SHF.R.U32.HI R6, RZ, 0x8, R7 ;  /* 0x00000008ff067819 */ /* 0x000fe20000011607 */
[----:B------:R-:W-:Y:S01]  /*113190*/  IMAD.X R11, R4, 0x1, R38, P6 ;  /* 0x00000001040b7824 */ /* 0x000fe200030e0626 */
[----:B------:R-:W-:Y:S02]  /*1131a0*/  LOP3.LUT R5, R5, 0xffff, RZ, 0xc0, !PT ;  /* 0x0000ffff05057812 */ /* 0x000fe400078ec0ff */
[----:B------:R-:W-:Y:S02]  /*1131b0*/  LOP3.LUT R7, R8, 0xffff, RZ, 0xc0, !PT ;  /* 0x0000ffff08077812 */ /* 0x000fe400078ec0ff */
[----:B------:R-:W-:-:S02]  /*1131c0*/  LOP3.LUT R6, R6, 0xffff, RZ, 0xc0, !PT ;  /* 0x0000ffff06067812 */ /* 0x000fc400078ec0ff */
[----:B------:R-:W-:Y:S01]  /*1131d0*/  PRMT R9, R5, 0x3340, R0 ;  /* 0x0000334005097816 */ /* 0x000fe20000000000 */
[----:B------:R0:W-:Y:S01]  /*1131e0*/  STL.64 [R1+0x8f0], R10 ;  /* 0x0008f00a01007387 */ /* 0x0001e20000100a00 */
[----:B------:R-:W-:-:S03]  /*1131f0*/  PRMT R5, R7, 0x3340, R6 ;  /* 0x0000334007057816 */ /* 0x000fc60000000006 */
[----:B------:R-:W-:Y:S01]  /*113200*/  STL [R1+0xcc], R9 ;  /* 0x0000cc0901007387 */ /* 0x000fe20000100800 */
[----:B------:R-:W-:-:S03]  /*113210*/  IADD3 R12, P6, R28, R41, RZ ;  /* 0x000000291c0c7210 */ /* 0x000fc60007fde0ff */
[----:B------:R1:W-:Y:S02]  /*113220*/  STL [R1+0x220], R5 ;  /* 0x0002200501007387 */ /* 0x0003e40000100800 */
[----:B------:R-:W-:Y:S01]  /*113230*/  IMAD.X R13, R4, 0x1, R39, P6 ;  /* 0x00000001040d7824 */ /* 0x000fe200030e0627 */
[----:B---3--:R-:W-:Y:S02]  /*113240*/  LOP3.LUT R8, R15, 0xffff, RZ, 0xc0, !PT ;  /* 0x0000ffff0f087812 */ /* 0x008fe400078ec0ff */
[----:B------:R-:W3:Y:S01]  /*113250*/  LDL.LU R15, [R1+0x1a8] ;  /* 0x0001a800010f7983 */ /* 0x000ee20000300800 */
[----:B0-----:R-:W-:-:S03]  /*113260*/  LOP3.LUT R10, R23, 0xffff, RZ, 0xc0, !PT ;  /* 0x0000ffff170a7812 */ /* 0x001fc600078ec0ff */
[----:B------:R-:W3:Y:S01]  /*113270*/  LDL.LU R23, [R1+0x64] ;  /* 0x0000640001177983 */ /* 0x000ee20000300800 */
[----:B------:R-:W-:Y:S02]  /*113280*/  LOP3.LUT R7, R32, 0xffff, RZ, 0xc0, !PT ;  /* 0x0000ffff20077812 */ /* 0x000fe400078ec0ff */
[----:B-1----:R-:W-:Y:S01]  /*113290*/  PRMT R5, R10, 0x3340, R0 ;  /* 0x000033400a057816 */ /* 0x002fe20000000000 */
[----:B------:R-:W3:Y:S01]  /*1132a0*/  LDL.LU R32, [R1+0x134] ;  /* 0x0001340001207983 */ /* 0x000ee20000300800 */
[----:B------:R-:W-:-:S03]  /*1132b0*/  PRMT R6, R8, 0x3340, R7 ;  /* 0x0000334008067816 */ /* 0x000fc60000000007 */
[----:B------:R-:W3:Y:S01]  /*1132c0*/  LDL.LU R14, [R1+0x38] ;  /* 0x00003800010e7983 */ /* 0x000ee20000300800 */
        /* <DEDUP_REMOVED lines=10> */
[----:B------:R-:W-:Y:S04]  /*113370*/  STL.64 [R1+0x910], R12 ;  /* 0x0009100c01007387 */ /* 0x000fe80000100a00 */
[----:B------:R0:W-:Y:S01]  /*113380*/  STL [R1+0x1f4], R4 ;  /* 0x0001f40401007387 */ /* 0x0001e20000100800 */
[----:B--2---:R-:W-:-:S03]  /*113390*/  LOP3.LUT R8, R20, 0xffff, RZ, 0xc0, !PT ;  /* 0x0000ffff14087812 */ /* 0x004fc600078ec0ff */
[----:B------:R-:W2:Y:S01]  /*1133a0*/  LDL.LU R20, [R1+0x1ac] ;  /* 0x0001ac0001147983 */ /* 0x000ea20000300800 */
[----:B----4-:R-:W-:-:S03]  /*1133b0*/  LOP3.LUT R6, R33, 0xffff, RZ, 0xc0, !PT ;  /* 0x0000ffff21067812 */ /* 0x010fc600078ec0ff */
[----:B------:R-:W4:Y:S01]  /*1133c0*/  LDL.LU R33, [R1+0x70] ;  /* 0x0000700001217983 */ /* 0x000f220000300800 */
[----:B------:R-:W-:Y:S02]  /*1133d0*/  LOP3.LUT R7, R24, 0xffff, RZ, 0xc0, !PT ;  /* 0x0000ffff18077812 */ /* 0x000fe400078ec0ff */
[----:B0-----:R-:W-:Y:S02]  /*1133e0*/  PRMT R4, R6, 0x3340, R0 ;  /* 0x0000334006047816 */ /* 0x001fe40000000000 */
[----:B------:R-:W-:-:S04]  /*1133f0*/  PRMT R5, R8, 0x3340, R7 ;  /* 0x0000334008057816 */ /* 0x000fc80000000007 */
[----:B------:R-:W-:-:S05]  /*113400*/  PRMT R4, R5, 0x5410, R4 ;  /* 0x0000541005047816 */ /* 0x000fca0000000004 */
[----:B------:R0:W-:Y:S04]  /*113410*/  STL [R1+0x384], R4 ;  /* 0x0003840401007387 */ /* 0x0001e80000100800 */
[----:B------:R-:W4:Y:S01]  /*113420*/  LDL.LU R24, [R1+0x138] ;  /* 0x0001380001187983 */ /* 0x000f220000300800 */
        /* <DEDUP_REMOVED lines=8> */
[----:B------:R-:W-:Y:S04]  /*1134b0*/  STL [R1+0x1f0], R5 ;  /* 0x0001f00501007387 */ /* 0x000fe80000100800 */
[----:B------:R0:W-:Y:S01]  /*1134c0*/  STL [R1+0xbc], R4 ;  /* 0x0000bc0401007387 */ /* 0x0001e20000100800 */
[----:B---3--:R-:W-:Y:S02]  /*1134d0*/  LOP3.LUT R7, R15, 0xffff, RZ, 0xc0, !PT ;  /* 0x0000ffff0f077812 */ /* 0x008fe400078ec0ff */
[----:B------:R-:W-:Y:S02]  /*1134e0*/  LOP3.LUT R9, R23, 0xffff, RZ, 0xc0, !PT ;  /* 0x0000ffff17097812 */ /* 0x000fe400078ec0ff */
[----:B------:R-:W3:Y:S01]  /*1134f0*/  LDL.LU R23, [R1+0x17c] ;  /* 0x00017c0001177983 */ /* 0x000ee20000300800 */
[----:B------:R-:W-:-:S02]  /*113500*/  LOP3.LUT R6, R32, 0xffff, RZ, 0xc0, !PT ;  /* 0x0000ffff20067812 */ /* 0x000fc400078ec0ff */
[----:B0-----:R-:W-:Y:S01]  /*113510*/  PRMT R4, R9, 0x3340, R0 ;  /* 0x0000334009047816 */ /* 0x001fe20000000000 */
[----:B------:R-:W3:Y:S01]  /*113520*/  LDL.LU R32, [R1+0xa8] ;  /* 0x0000a80001207983 */ /* 0x000ee20000300800 */
[----:B------:R-:W-:-:S04]  /*113530*/  PRMT R5, R7, 0x3340, R6 ;  /* 0x0000334007057816 */ /* 0x000fc80000000006 */
[----:B------:R-:W-:Y:S02]  /*113540*/  PRMT R4, R5, 0x5410, R4 ;  /* 0x0000541005047816 */ /* 0x000fe40000000004 */
[----:B------:R-:W-:Y:S02]  /*113550*/  SHF.R.U32.HI R5, RZ, 0x8, R10 ;  /* 0x00000008ff057819 */ /* 0x000fe4000001160a */
[----:B------:R-:W-:Y:S01]  /*113560*/  IADD3 R12, P6, R14, R57, RZ ;  /* 0x000000390e0c7210 */ /* 0x000fe20007fde0ff */
[----:B------:R0:W-:Y:S01]  /*113570*/  STL [R1+0x378], R4 ;  /* 0x0003780401007387 */ /* 0x0001e20000100800 */
[----:B------:R-:W-:Y:S02]  /*113580*/  SHF.R.U32.HI R7, RZ, 0x8, R7 ;  /* 0x00000008ff077819 */ /* 0x000fe40000011607 */
[----:B------:R-:W-:Y:S02]  /*113590*/  SHF.R.U32.HI R6, RZ, 0x8, R6 ;  /* 0x00000008ff067819 */ /* 0x000fe40000011606 */
[----:B------:R-:W-:-:S02]  /*1135a0*/  LOP3.LUT R5, R5, 0xffff, RZ, 0xc0, !PT ;  /* 0x0000ffff05057812 */ /* 0x000fc400078ec0ff */
[----:B0-----:R-:W-:Y:S02]  /*1135b0*/  SHF.R.S32.HI R4, RZ, 0x1f, R14 ;  /* 0x0000001fff047819 */ /* 0x001fe4000001140e */
[----:B------:R-:W-:Y:S02]  /*1135c0*/  LOP3.LUT R7, R7, 0xffff, RZ, 0xc0, !PT ;  /* 0x0000ffff07077812 */ /* 0x000fe400078ec0ff */
[----:B------:R-:W-:Y:S01]  /*1135d0*/  LOP3.LUT R6, R6, 0xffff, RZ, 0xc0, !PT ;  /* 0x0000ffff06067812 */ /* 0x000fe200078ec0ff */
[----:B------:R-:W-:Y:S01]  /*1135e0*/  IMAD.X R13, R4, 0x1, R61, P6 ;  /* 0x00000001040d7824 */ /* 0x000fe200030e063d */
[----:B------:R-:W-:Y:S02]  /*1135f0*/  PRMT R10, R5, 0x3340, R0 ;  /* 0x00003340050a7816 */ /* 0x000fe40000000000 */
[----:B------:R-:W-:Y:S02]  /*113600*/  PRMT R5, R7, 0x3340, R6 ;  /* 0x0000334007057816 */ /* 0x000fe40000000006 */
[----:B------:R-:W-:Y:S04]  /*113610*/  STL.64 [R1+0x8c0], R12 ;  /* 0x0008c00c01007387 */ /* 0x000fe80000100a00 */
[----:B------:R4:W-:Y:S04]  /*113620*/  STL [R1+0xac], R10 ;  /* 0x0000ac0a01007387 */ /* 0x0009e80000100800 */
[----:B------:R0:W-:Y:S01]  /*113630*/  STL [R1+0x1ec], R5 ;  /* 0x0001ec0501007387 */ /* 0x0001e20000100800 */
[----:B--2---:R-:W-:-:S02]  /*113640*/  LOP3.LUT R8, R20, 0xffff, RZ, 0xc0, !PT ;  /* 0x0000ffff14087812 */ /* 0x004fc400078ec0ff */
[----:B----4-:R-:W-:-:S04]  /*113650*/  LOP3.LUT R10, R33, 0xffff, RZ, 0xc0, !PT ;  /* 0x0000ffff210a7812 */ /* 0x010fc800078ec0ff */
[----:B0-----:R-:W-:Y:S02]  /*113660*/  PRMT R5, R10, 0x3340, R0 ;  /* 0x000033400a057816 */ /* 0x001fe40000000000 */
[----:B------:R-:W-:Y:S02]  /*113670*/  LOP3.LUT R7, R24, 0xffff, RZ, 0xc0, !PT ;  /* 0x0000ffff18077812 */ /* 0x000fe400078ec0ff */
[----:B------:R-:W2:Y:S02]  /*113680*/  LDL.LU R24, [R1+0x180] ;  /* 0x0001800001187983 */ /* 0x000ea40000300800 */
[----:B------:R-:W-:-:S04]  /*113690*/  PRMT R6, R8, 0x3340, R7 ;  /* 0x0000334008067816 */ /* 0x000fc80000000007 */
[----:B------:R-:W-:-:S05]  /*1136a0*/  PRMT R5, R6, 0x5410, R5 ;  /* 0x0000541006057816 */ /* 0x000fca0000000005 */
[----:B------:R0:W-:Y:S04]  /*1136b0*/  STL [R1+0x364], R5 ;  /* 0x0003640501007387 */ /* 0x0001e80000100800 */
[----:B------:R-:W4:Y:S01]  /*1136c0*/  LDL.LU R33, [R1+0x114] ;  /* 0x0001140001217983 */ /* 0x000f220000300800 */
[----:B------:R-:W-:Y:S02]  /*1136d0*/  SHF.R.U32.HI R8, RZ, 0x8, R8 ;  /* 0x00000008ff087819 */ /* 0x000fe40000011608 */
[----:B------:R-:W-:Y:S02]  /*1136e0*/  SHF.R.U32.HI R6, RZ, 0x8, R7 ;  /* 0x00000008ff067819 */ /* 0x000fe40000011607 */
[----:B0-----:R-:W-:Y:S02]  /*1136f0*/  SHF.R.U32.HI R5, RZ, 0x8, R9 ;  /* 0x00000008ff057819 */ /* 0x001fe40000011609 */
[----:B------:R-:W-:-:S02]  /*113700*/  IADD3 R12, P6, R14, R46, RZ ;  /* 0x0000002e0e0c7210 */ /* 0x000fc40007fde0ff */
[----:B------:R-:W-:Y:S02]  /*113710*/  LOP3.LUT R5, R5, 0xffff, RZ, 0xc0, !PT ;  /* 0x0000ffff05057812 */ /* 0x000fe400078ec0ff */
[----:B------:R-:W-:Y:S02]  /*113720*/  LOP3.LUT R7, R8, 0xffff, RZ, 0xc0, !PT ;  /* 0x0000ffff08077812 */ /* 0x000fe400078ec0ff */
[----:B------:R-:W-:Y:S01]  /*113730*/  LOP3.LUT R6, R6, 0xffff, RZ, 0xc0, !PT ;  /* 0x0000ffff06067812 */ /* 0x000fe200078ec0ff */
[----:B------:R-:W-:Y:S01]  /*113740*/  IMAD.X R13, R4, 0x1, R34, P6 ;  /* 0x00000001040d7824 */ /* 0x000fe200030e0622 */
[----:B------:R-:W-:Y:S02]  /*113750*/  PRMT R9, R5, 0x3340, R0 ;  /* 0x0000334005097816 */ /* 0x000fe40000000000 */
[----:B------:R-:W-:Y:S02]  /*113760*/  PRMT R5, R7, 0x3340, R6 ;  /* 0x0000334007057816 */ /* 0x000fe40000000006 */
[----:B------:R-:W-:Y:S01]  /*113770*/  LOP3.LUT R21, R21, 0xffff, RZ, 0xc0, !PT ;  /* 0x0000ffff15157812 */ /* 0x000fe200078ec0ff */
[----:B------:R0:W-:Y:S04]  /*113780*/  STL.64 [R1+0x8b0], R12 ;  /* 0x0008b00c01007387 */ /* 0x0001e80000100a00 */
[----:B------:R-:W-:Y:S04]  /*113790*/  STL [R1+0xb4], R9 ;  /* 0x0000b40901007387 */ /* 0x000fe80000100800 */
[----:B------:R1:W-:Y:S01]  /*1137a0*/  STL [R1+0x1e8], R5 ;  /* 0x0001e80501007387 */ /* 0x0003e20000100800 */
[----:B0-----:R-:W-:-:S02]  /*1137b0*/  IADD3 R12, P6, R14, R45, RZ ;  /* 0x0000002d0e0c7210 */ /* 0x001fc40007fde0ff */
[----:B-1----:R-:W-:-:S03]  /*1137c0*/  PRMT R5, R21, 0x3340, R0 ;  /* 0x0000334015057816 */ /* 0x002fc60000000000 */
[----:B------:R-:W-:Y:S01]  /*1137d0*/  IMAD.X R13, R4, 0x1, R35, P6 ;  /* 0x00000001040d7824 */ /* 0x000fe200030e0623 */
[----:B------:R-:W-:-:S05]  /*1137e0*/  IADD3 R16, P6, R14, R43, RZ ;  /* 0x0000002b0e107210 */ /* 0x000fca0007fde0ff */
[----:B------:R-:W-:Y:S01]  /*1137f0*/  IMAD.X R17, R4, 0x1, R36, P6 ;  /* 0x0000000104117824 */ /* 0x000fe200030e0624 */
[----:B---3--:R-:W-:Y:S02]  /*113800*/  LOP3.LUT R8, R23, 0xffff, RZ, 0xc0, !PT ;  /* 0x0000ffff17087812 */ /* 0x008fe400078ec0ff */
[----:B------:R-:W-:-:S04]  /*113810*/  LOP3.LUT R7, R32, 0xffff, RZ, 0xc0, !PT ;  /* 0x0000ffff20077812 */ /* 0x000fc800078ec0ff */
[----:B------:R-:W-:-:S04]  /*113820*/  PRMT R6, R8, 0x3340, R7 ;  /* 0x0000334008067816 */ /* 0x000fc80000000007 */
[----:B------:R-:W-:-:S05]  /*113830*/  PRMT R5, R6, 0x5410, R5 ;  /* 0x0000541006057816 */ /* 0x000fca0000000005 */
[----:B------:R0:W-:Y:S04]  /*113840*/  STL [R1+0x350], R5 ;  /* 0x0003500501007387 */ /* 0x0001e80000100800 */
[----:B------:R-:W3:Y:S01]  /*113850*/  LDL.LU R18, [R1+0x31c] ;  /* 0x00031c0001127983 */ /* 0x000ee20000300800 */
[----:B------:R-:W-:-:S03]  /*113860*/  SHF.R.U32.HI R6, RZ, 0x8, R8 ;  /* 0x00000008ff067819 */ /* 0x000fc60000011608 */
[----:B------:R1:W-:Y:S01]  /*113870*/  STL.64 [R1+0x8a0], R12 ;  /* 0x0008a00c01007387 */ /* 0x0003e20000100a00 */
[----:B0-----:R-:W-:Y:S02]  /*113880*/  SHF.R.U32.HI R5, RZ, 0x8, R7 ;  /* 0x00000008ff057819 */ /* 0x001fe40000011607 */
[----:B------:R-:W-:Y:S02]  /*113890*/  SHF.R.U32.HI R7, RZ, 0x8, R21 ;  /* 0x00000008ff077819 */ /* 0x000fe40000011615 */
[----:B------:R-:W-:Y:S01]  /*1138a0*/  LOP3.LUT R6, R6, 0xffff, RZ, 0xc0, !PT ;  /* 0x0000ffff06067812 */ /* 0x000fe200078ec0ff */
[----:B-1----:R-:W3:Y:S04]  /*1138b0*/  LDL.LU R12, [R1+0x270] ;  /* 0x00027000010c7983 */ /* 0x002ee80000300800 */
[----:B------:R-:W3:Y:S01]  /*1138c0*/  LDL.LU R13, [R1+0x2b4] ;  /* 0x0002b400010d7983 */ /* 0x000ee20000300800 */
[----:B------:R-:W-:-:S02]  /*1138d0*/  LOP3.LUT R5, R5, 0xffff, RZ, 0xc0, !PT ;  /* 0x0000ffff05057812 */ /* 0x000fc400078ec0ff */
[----:B------:R-:W-:Y:S02]  /*1138e0*/  LOP3.LUT R7, R7, 0xffff, RZ, 0xc0, !PT ;  /* 0x0000ffff07077812 */ /* 0x000fe400078ec0ff */
[----:B------:R-:W-:Y:S02]  /*1138f0*/  PRMT R6, R6, 0x3340, R5 ;  /* 0x0000334006067816 */ /* 0x000fe40000000005 */
[----:B------:R-:W-:-:S03]  /*113900*/  PRMT R5, R7, 0x3340, R0 ;  /* 0x0000334007057816 */ /* 0x000fc60000000000 */
[----:B------:R-:W-:Y:S04]  /*113910*/  STL [R1+0x1e4], R6 ;  /* 0x0001e40601007387 */ /* 0x000fe80000100800 */
[----:B------:R0:W-:Y:S01]  /*113920*/  STL [R1+0xa8], R5 ;  /* 0x0000a80501007387 */ /* 0x0001e20000100800 */
[----:B--2---:R-:W-:Y:S02]  /*113930*/  LOP3.LUT R8, R24, 0xffff, RZ, 0xc0, !PT ;  /* 0x0000ffff18087812 */ /* 0x004fe400078ec0ff */
[----:B------:R-:W-:-:S04]  /*113940*/  LOP3.LUT R24, R22, 0xffff, RZ, 0xc0, !PT ;  /* 0x0000ffff16187812 */ /* 0x000fc800078ec0ff */
[----:B0-----:R-:W-:Y:S02]  /*113950*/  PRMT R5, R24, 0x3340, R0 ;  /* 0x0000334018057816 */ /* 0x001fe40000000000 */
[----:B----4-:R-:W-:-:S04]  /*113960*/  LOP3.LUT R7, R33, 0xffff, RZ, 0xc0, !PT ;  /* 0x0000ffff21077812 */ /* 0x010fc800078ec0ff */
[----:B------:R-:W-:-:S04]  /*113970*/  PRMT R6, R8, 0x3340, R7 ;  /* 0x0000334008067816 */ /* 0x000fc80000000007 */
[----:B------:R-:W-:-:S05]  /*113980*/  PRMT R5, R6, 0x5410, R5 ;  /* 0x0000541006057816 */ /* 0x000fca0000000005 */
[----:B------:R0:W-:Y:S04]  /*113990*/  STL [R1+0xb6c], R5 ;  /* 0x000b6c0501007387 */ /* 0x0001e80000100800 */
[----:B------:R-:W2:Y:S04]  /*1139a0*/  LDL.LU R28, [R1+0x320] ;  /* 0x00032000011c7983 */ /* 0x000ea80000300800 */
[----:B------:R-:W4:Y:S04]  /*1139b0*/  LDL.LU R15, [R1+0x278] ;  /* 0x00027800010f7983 */ /* 0x000f280000300800 */
[----:B------:R-:W-:Y:S04]  /*1139c0*/  STL.64 [R1+0x8a8], R16 ;  /* 0x0008a81001007387 */ /* 0x000fe80000100a00 */
[----:B------:R-:W4:Y:S04]  /*1139d0*/  LDL.LU R20, [R1+0x2b8] ;  /* 0x0002b80001147983 */ /* 0x000f280000300800 */
[----:B------:R-:W4:Y:S04]  /*1139e0*/  LDL.LU R23, [R1+0x304] ;  /* 0x0003040001177983 */ /* 0x000f280000300800 */
[----:B------:R-:W4:Y:S04]  /*1139f0*/  LDL.LU R32, [R1+0x214] ;  /* 0x0002140001207983 */ /* 0x000f280000300800 */
[----:B------:R-:W4:Y:S01]  /*113a00*/  LDL.LU R33, [R1+0x2a0] ;  /* 0x0002a00001217983 */ /* 0x000f220000300800 */
[----:B------:R-:W-:-:S02]  /*113a10*/  SHF.R.U32.HI R8, RZ, 0x8, R8 ;  /* 0x00000008ff087819 */ /* 0x000fc40000011608 */
[----:B------:R-:W-:Y:S02]  /*113a20*/  SHF.R.U32.HI R6, RZ, 0x8, R7 ;  /* 0x00000008ff067819 */ /* 0x000fe40000011607 */
[----:B0-----:R-:W-:Y:S02]  /*113a30*/  SHF.R.U32.HI R5, RZ, 0x8, R10 ;  /* 0x00000008ff057819 */ /* 0x001fe4000001160a */
[----:B------:R-:W-:Y:S02]  /*113a40*/  LOP3.LUT R7, R8, 0xffff, RZ, 0xc0, !PT ;  /* 0x0000ffff08077812 */ /* 0x000fe400078ec0ff */
[----:B------:R-:W-:Y:S02]  /*113a50*/  LOP3.LUT R6, R6, 0xffff, RZ, 0xc0, !PT ;  /* 0x0000ffff06067812 */ /* 0x000fe400078ec0ff */
[----:B------:R-:W-:Y:S02]  /*113a60*/  LOP3.LUT R5, R5, 0xffff, RZ, 0xc0, !PT ;  /* 0x0000ffff05057812 */ /* 0x000fe400078ec0ff */
[----:B------:R-:W-:-:S02]  /*113a70*/  PRMT R49, R7, 0x3340, R6 ;  /* 0x0000334007317816 */ /* 0x000fc40000000006 */
[----:B------:R-:W-:-:S03]  /*113a80*/  PRMT R5, R5, 0x3340, R0 ;  /* 0x0000334005057816 */ /* 0x000fc60000000000 */
[----:B------:R-:W-:Y:S04]  /*113a90*/  STL [R1+0x5d0c], R49 ;  /* 0x005d0c3101007387 */ /* 0x000fe80000100800 */
[----:B------:R0:W-:Y:S01]  /*113aa0*/  STL [R1+0xa0], R5 ;  /* 0x0000a00501007387 */ /* 0x0001e20000100800 */
[----:B------:R-:W-:-:S05]  /*113ab0*/  IADD3 R10, P6, R14, R44, RZ ;  /* 0x0000002c0e0a7210 */ /* 0x000fca0007fde0ff */
[----:B------:R-:W-:Y:S01]  /*113ac0*/  IMAD.X R11, R4, 0x1, R37, P6 ;  /* 0x00000001040b7824 */ /* 0x000fe200030e0625 */
[----:B---3--:R-:W-:Y:S02]  /*113ad0*/  LOP3.LUT R9, R18, 0xffff, RZ, 0xc0, !PT ;  /* 0x0000ffff12097812 */ /* 0x008fe400078ec0ff */
[----:B------:R-:W-:Y:S02]  /*113ae0*/  LOP3.LUT R7, R12, 0xffff, RZ, 0xc0, !PT ;  /* 0x0000ffff0c077812 */ /* 0x000fe400078ec0ff */
[----:B------:R-:W-:Y:S02]  /*113af0*/  LOP3.LUT R8, R13, 0xffff, RZ, 0xc0, !PT ;  /* 0x0000ffff0d087812 */ /* 0x000fe400078ec0ff */
[----:B0-----:R-:W-:Y:S02]  /*113b00*/  PRMT R5, R7, 0x3340, R0 ;  /* 0x0000334007057816 */ /* 0x001fe40000000000 */
[----:B------:R-:W-:-:S04]  /*113b10*/  PRMT R6, R9, 0x3340, R8 ;  /* 0x0000334009067816 */ /* 0x000fc80000000008 */
[----:B------:R-:W-:Y:S02]  /*113b20*/  PRMT R5, R6, 0x5410, R5 ;  /* 0x0000541006057816 */ /* 0x000fe40000000005 */
[----:B------:R-:W-:-:S03]  /*113b30*/  SHF.R.U32.HI R6, RZ, 0x8, R9 ;  /* 0x00000008ff067819 */ /* 0x000fc60000011609 */
[----:B------:R0:W-:Y:S01]  /*113b40*/  STL [R1+0x338], R5 ;  /* 0x0003380501007387 */ /* 0x0001e20000100800 */
[----:B------:R-:W-:Y:S02]  /*113b50*/  SHF.R.U32.HI R7, RZ, 0x8, R7 ;  /* 0x00000008ff077819 */ /* 0x000fe40000011607 */
[----:B------:R-:W-:Y:S02]  /*113b60*/  LOP3.LUT R6, R6, 0xffff, RZ, 0xc0, !PT ;  /* 0x0000ffff06067812 */ /* 0x000fe400078ec0ff */
[----:B------:R-:W-:Y:S02]  /*113b70*/  LOP3.LUT R7, R7, 0xffff, RZ, 0xc0, !PT ;  /* 0x0000ffff07077812 */ /* 0x000fe400078ec0ff */
[----:B0-----:R-:W-:-:S04]  /*113b80*/  SHF.R.U32.HI R5, RZ, 0x8, R8 ;  /* 0x00000008ff057819 */ /* 0x001fc80000011608 */
[----:B------:R-:W-:-:S04]  /*113b90*/  LOP3.LUT R5, R5, 0xffff, RZ, 0xc0, !PT ;  /* 0x0000ffff05057812 */ /* 0x000fc800078ec0ff */
[----:B------:R-:W-:Y:S02]  /*113ba0*/  PRMT R6, R6, 0x3340, R5 ;  /* 0x0000334006067816 */ /* 0x000fe40000000005 */
[----:B------:R-:W-:Y:S01]  /*113bb0*/  PRMT R5, R7, 0x3340, R0 ;  /* 0x0000334007057816 */ /* 0x000fe20000000000 */
[----:B------:R2:W-:Y:S04]  /*113bc0*/  STL.64 [R1+0x898], R10 ;  /* 0x0008980a01007387 */ /* 0x0005e80000100a00 */
[----:B------:R-:W-:Y:S04]  /*113bd0*/  STL [R1+0x1e0], R6 ;  /* 0x0001e00601007387 */ /* 0x000fe80000100800 */
[----:B------:R0:W-:Y:S04]  /*113be0*/  STL [R1+0x9c], R5 ;  /* 0x00009c0501007387 */ /* 0x0001e80000100800 */
[----:B------:R-:W3:Y:S01]  /*113bf0*/  LDL.LU R13, [R1+0x1bc] ;  /* 0x0001bc00010d7983 */ /* 0x000ee20000300800 */
[----:B--2---:R-:W-:-:S03]  /*113c00*/  LOP3.LUT R10, R28, 0xffff, RZ, 0xc0, !PT ;  /* 0x0000ffff1c0a7812 */ /* 0x004fc600078ec0ff */
[----:B------:R-:W2:Y:S01]  /*113c10*/  LDL.LU R28, [R1+0x88] ;  /* 0x00008800011c7983 */ /* 0x000ea20000300800 */
[----:B----4-:R-:W-:Y:S02]  /*113c20*/  LOP3.LUT R11, R15, 0xffff, RZ, 0xc0, !PT ;  /* 0x0000ffff0f0b7812 */ /* 0x010fe400078ec0ff */
[----:B------:R-:W-:Y:S02]  /*113c30*/  LOP3.LUT R9, R23, 0xffff, RZ, 0xc0, !PT ;  /* 0x0000ffff17097812 */ /* 0x000fe400078ec0ff */
[----:B------:R-:W4:Y:S01]  /*113c40*/  LDL.LU R23, [R1+0x148] ;  /* 0x0001480001177983 */ /* 0x000f220000300800 */
[----:B------:R-:W-:Y:S02]  /*113c50*/  LOP3.LUT R8, R20, 0xffff, RZ, 0xc0, !PT ;  /* 0x0000ffff14087812 */ /* 0x000fe400078ec0ff */
[----:B0-----:R-:W-:Y:S02]  /*113c60*/  PRMT R5, R11, 0x3340, R0 ;  /* 0x000033400b057816 */ /* 0x001fe40000000000 */
[----:B------:R-:W-:-:S02]  /*113c70*/  PRMT R6, R10, 0x3340, R8 ;  /* 0x000033400a067816 */ /* 0x000fc40000000008 */
[----:B------:R-:W-:Y:S02]  /*113c80*/  LOP3.LUT R12, R32, 0xffff, RZ, 0xc0, !PT ;  /* 0x0000ffff200c7812 */ /* 0x000fe400078ec0ff */
[----:B------:R-:W-:Y:S02]  /*113c90*/  LOP3.LUT R7, R33, 0xffff, RZ, 0xc0, !PT ;  /* 0x0000ffff21077812 */ /* 0x000fe400078ec0ff */
[----:B------:R-:W-:Y:S02]  /*113ca0*/  PRMT R15, R6, 0x5410, R5 ;  /* 0x00005410060f7816 */ /* 0x000fe40000000005 */
[----:B------:R-:W-:Y:S02]  /*113cb0*/  PRMT R5, R12, 0x3340, R0 ;  /* 0x000033400c057816 */ /* 0x000fe40000000000 */
[----:B------:R-:W-:-:S04]  /*113cc0*/  PRMT R6, R9, 0x3340, R7 ;  /* 0x0000334009067816 */ /* 0x000fc80000000007 */
[----:B------:R-:W-:Y:S01]  /*113cd0*/  PRMT R5, R6, 0x5410, R5 ;  /* 0x0000541006057816 */ /* 0x000fe20000000005 */
[----:B------:R0:W-:Y:S04]  /*113ce0*/  STL [R1+0x31c], R15 ;  /* 0x00031c0f01007387 */ /* 0x0001e80000100800 */
[----:B------:R1:W-:Y:S04]  /*113cf0*/  STL [R1+0x320], R5 ;  /* 0x0003200501007387 */ /* 0x0003e80000100800 */
[----:B0-----:R-:W4:Y:S04]  /*113d00*/  LDL.LU R15, [R1+0x1b8] ;  /* 0x0001b800010f7983 */ /* 0x001f280000300800 */
[----:B------:R-:W4:Y:S04]  /*113d10*/  LDL.LU R20, [R1+0x84] ;  /* 0x0000840001147983 */ /* 0x000f280000300800 */
[----:B------:R-:W4:Y:S01]  /*113d20*/  LDL.LU R32, [R1+0x144] ;  /* 0x0001440001207983 */ /* 0x000f220000300800 */
[----:B------:R-:W-:-:S02]  /*113d30*/  IADD3 R16, P6, R14, R42, RZ ;  /* 0x0000002a0e107210 */ /* 0x000fc40007fde0ff */
[----:B------:R-:W-:Y:S02]  /*113d40*/  SHF.R.U32.HI R6, RZ, 0x8, R9 ;  /* 0x00000008ff067819 */ /* 0x000fe40000011609 */
[----:B-1----:R-:W-:Y:S01]  /*113d50*/  SHF.R.U32.HI R5, RZ, 0x8, R7 ;  /* 0x00000008ff057819 */ /* 0x002fe20000011607 */
[----:B------:R-:W-:Y:S01]  /*113d60*/  IMAD.X R17, R4, 0x1, R38, P6 ;  /* 0x0000000104117824 */ /* 0x000fe200030e0626 */
[----:B------:R-:W-:Y:S02]  /*113d70*/  LOP3.LUT R6, R6, 0xffff, RZ, 0xc0, !PT ;  /* 0x0000ffff06067812 */ /* 0x000fe400078ec0ff */
[----:B------:R-:W-:Y:S02]  /*113d80*/  LOP3.LUT R5, R5, 0xffff, RZ, 0xc0, !PT ;  /* 0x0000ffff05057812 */ /* 0x000fe400078ec0ff */
[----:B------:R0:W-:Y:S02]  /*113d90*/  STL.64 [R1+0x870], R16 ;  /* 0x0008701001007387 */ /* 0x0001e40000100a00 */
[----:B------:R-:W-:-:S02]  /*113da0*/  PRMT R6, R6, 0x3340, R5 ;  /* 0x0000334006067816 */ /* 0x000fc40000000005 */
[----:B------:R-:W-:Y:S01]  /*113db0*/  SHF.R.U32.HI R10, RZ, 0x8, R10 ;  /* 0x00000008ff0a7819 */ /* 0x000fe2000001160a */
[----:B------:R-:W4:Y:S01]  /*113dc0*/  LDL.LU R33, [R1+0x34] ;  /* 0x0000340001217983 */ /* 0x000f220000300800 */
[----:B------:R-:W-:Y:S02]  /*113dd0*/  SHF.R.U32.HI R7, RZ, 0x8, R8 ;  /* 0x00000008ff077819 */ /* 0x000fe40000011608 */
[----:B0-----:R-:W-:Y:S01]  /*113de0*/  IADD3 R16, P6, R14, R41, RZ ;  /* 0x000000290e107210 */ /* 0x001fe20007fde0ff */
[----:B------:R0:W-:Y:S01]  /*113df0*/  STL [R1+0x1dc], R6 ;  /* 0x0001dc0601007387 */ /* 0x0001e20000100800 */
[----:B------:R-:W-:Y:S02]  /*113e00*/  LOP3.LUT R8, R10, 0xffff, RZ, 0xc0, !PT ;  /* 0x0000ffff0a087812 */ /* 0x000fe400078ec0ff */
[----:B------:R-:W-:Y:S01]  /*113e10*/  LOP3.LUT R7, R7, 0xffff, RZ, 0xc0, !PT ;  /* 0x0000ffff07077812 */ /* 0x000fe200078ec0ff */
[----:B------:R-:W-:Y:S01]  /*113e20*/  IMAD.X R17, R4, 0x1, R39, P6 ;  /* 0x0000000104117824 */ /* 0x000fe200030e0627 */
[----:B0-----:R-:W-:-:S02]  /*113e30*/  IADD3 R6, P6, R14, R47, RZ ;  /* 0x0000002f0e067210 */ /* 0x001fc40007fde0ff */
[----:B------:R-:W-:-:S03]  /*113e40*/  PRMT R5, R8, 0x3340, R7 ;  /* 0x0000334008057816 */ /* 0x000fc60000000007 */
[----:B------:R-:W-:Y:S01]  /*113e50*/  IMAD.X R7, R4, 0x1, R40, P6 ;  /* 0x0000000104077824 */ /* 0x000fe200030e0628 */
[----:B------:R-:W-:Y:S01]  /*113e60*/  SHF.R.U32.HI R4, RZ, 0x8, R11 ;  /* 0x00000008ff047819 */ /* 0x000fe2000001160b */
[----:B------:R-:W-:Y:S03]  /*113e70*/  STL [R1+0x1d0], R5 ;  /* 0x0001d00501007387 */ /* 0x000fe60000100800 */
[----:B------:R-:W-:Y:S01]  /*113e80*/  LOP3.LUT R4, R4, 0xffff, RZ, 0xc0, !PT ;  /* 0x0000ffff04047812 */ /* 0x000fe200078ec0ff */
[----:B------:R-:W-:Y:S03]  /*113e90*/  STL.64 [R1+0x868], R16 ;  /* 0x0008681001007387 */ /* 0x000fe60000100a00 */
[----:B------:R-:W-:Y:S01]  /*113ea0*/  PRMT R4, R4, 0x3340, R0 ;  /* 0x0000334004047816 */ /* 0x000fe20000000000 */
[----:B------:R3:W-:Y:S04]  /*113eb0*/  STL.64 [R1+0x830], R6 ;  /* 0x0008300601007387 */ /* 0x0007e80000100a00 */
[----:B------:R0:W-:Y:S01]  /*113ec0*/  STL [R1+0x90], R4 ;  /* 0x0000900401007387 */ /* 0x0001e20000100800 */
[----:B---3--:R-:W-:-:S02]  /*113ed0*/  LOP3.LUT R7, R13, 0xffff, RZ, 0xc0, !PT ;  /* 0x0000ffff0d077812 */ /* 0x008fc400078ec0ff */
[----:B--2---:R-:W-:Y:S02]  /*113ee0*/  LOP3.LUT R9, R28, 0xffff, RZ, 0xc0, !PT ;  /* 0x0000ffff1c097812 */ /* 0x004fe400078ec0ff */
[----:B------:R-:W2:Y:S02]  /*113ef0*/  LDL.LU R28, [R1+0x198] ;  /* 0x00019800011c7983 */ /* 0x000ea40000300800 */
[----:B0-----:R-:W-:Y:S02]  /*113f00*/  PRMT R4, R9, 0x3340, R0 ;  /* 0x0000334009047816 */ /* 0x001fe40000000000 */
[----:B----4-:R-:W-:Y:S02]  /*113f10*/  LOP3.LUT R6, R23, 0xffff, RZ, 0xc0, !PT ;  /* 0x0000ffff17067812 */ /* 0x010fe400078ec0ff */
[----:B------:R-:W3:Y:S02]  /*113f20*/  LDL.LU R23, [R1+0x124] ;  /* 0x0001240001177983 */ /* 0x000ee40000300800 */
[----:B------:R-:W-:-:S04]  /*113f30*/  PRMT R5, R7, 0x3340, R6 ;  /* 0x0000334007057816 */ /* 0x000fc80000000006 */
[----:B------:R-:W-:-:S05]  /*113f40*/  PRMT R4, R5, 0x5410, R4 ;  /* 0x0000541005047816 */ /* 0x000fca0000000004 */
[----:B------:R0:W-:Y:S01]  /*113f50*/  STL [R1+0x304], R4 ;  /* 0x0003040401007387 */ /* 0x0001e20000100800 */
[----:B------:R-:W-:Y:S02]  /*113f60*/  SHF.R.U32.HI R7, RZ, 0x8, R7 ;  /* 0x00000008ff077819 */ /* 0x000fe40000011607 */
[----:B------:R-:W-:Y:S02]  /*113f70*/  SHF.R.U32.HI R5, RZ, 0x8, R6 ;  /* 0x00000008ff057819 */ /* 0x000fe40000011606 */
[----:B0-----:R-:W-:-:S04]  /*113f80*/  SHF.R.U32.HI R4, RZ, 0x8, R12 ;  /* 0x00000008ff047819 */ /* 0x001fc8000001160c */
[----:B------:R-:W-:Y:S02]  /*113f90*/  LOP3.LUT R4, R4, 0xffff, RZ, 0xc0, !PT ;  /* 0x0000ffff04047812 */ /* 0x000fe400078ec0ff */
[----:B------:R-:W-:Y:S02]  /*113fa0*/  LOP3.LUT R6, R7, 0xffff, RZ, 0xc0, !PT ;  /* 0x0000ffff07067812 */ /* 0x000fe400078ec0ff */
[----:B------:R-:W-:Y:S02]  /*113fb0*/  LOP3.LUT R5, R5, 0xffff, RZ, 0xc0, !PT ;  /* 0x0000ffff05057812 */ /* 0x000fe400078ec0ff */
[----:B------:R-:W-:Y:S02]  /*113fc0*/  PRMT R7, R4, 0x3340, R0 ;  /* 0x0000334004077816 */ /* 0x000fe40000000000 */
[----:B------:R-:W-:Y:S02]  /*113fd0*/  PRMT R4, R6, 0x3340, R5 ;  /* 0x0000334006047816 */ /* 0x000fe40000000005 */
[----:B------:R-:W-:Y:S01]  /*113fe0*/  LOP3.LUT R8, R15, 0xffff, RZ, 0xc0, !PT ;  /* 0x0000ffff0f087812 */ /* 0x000fe200078ec0ff */
[----:B------:R0:W-:Y:S01]  /*113ff0*/  STL [R1+0x88], R7 ;  /* 0x0000880701007387 */ /* 0x0001e20000100800 */
[----:B------:R-:W-:-:S03]  /*114000*/  LOP3.LUT R6, R32, 0xffff, RZ, 0xc0, !PT ;  /* 0x0000ffff20067812 */ /* 0x000fc600078ec0ff */
[----:B------:R1:W-:Y:S01]  /*114010*/  STL [R1+0x1bc], R4 ;  /* 0x0001bc0401007387 */ /* 0x0003e20000100800 */
[----:B------:R-:W-:-:S03]  /*114020*/  PRMT R5, R8, 0x3340, R6 ;  /* 0x0000334008057816 */ /* 0x000fc60000000006 */
[----:B------:R-:W4:Y:S01]  /*114030*/  LDL.LU R15, [R1+0x358] ;  /* 0x00035800010f7983 */ /* 0x000f220000300800 */
[----:B0-----:R-:W-:-:S03]  /*114040*/  LOP3.LUT R7, R20, 0xffff, RZ, 0xc0, !PT ;  /* 0x0000ffff14077812 */ /* 0x001fc600078ec0ff */
[----:B------:R-:W4:Y:S01]  /*114050*/  LDL.LU R20, [R1+0x2a8] ;  /* 0x0002a80001147983 */ /* 0x000f220000300800 */
[----:B-1----:R-:W-:-:S04]  /*114060*/  PRMT R4, R7, 0x3340, R0 ;  /* 0x0000334007047816 */ /* 0x002fc80000000000 */
[----:B------:R-:W-:-:S05]  /*114070*/  PRMT R4, R5, 0x5410, R4 ;  /* 0x0000541005047816 */ /* 0x000fca0000000004 */
[----:B------:R0:W-:Y:S04]  /*114080*/  STL [R1+0x300], R4 ;  /* 0x0003000401007387 */ /* 0x0001e80000100800 */
[----:B------:R-:W4:Y:S01]  /*114090*/  LDL.LU R32, [R1+0x2e0] ;  /* 0x0002e00001207983 */ /* 0x000f220000300800 */
[----:B------:R-:W-:Y:S02]  /*1140a0*/  SHF.R.U32.HI R8, RZ, 0x8, R8 ;  /* 0x00000008ff087819 */ /* 0x000fe40000011608 */
[----:B------:R-:W-:Y:S02]  /*1140b0*/  SHF.R.U32.HI R5, RZ, 0x8, R6 ;  /* 0x00000008ff057819 */ /* 0x000fe40000011606 */
[----:B------:R-:W-:Y:S02]  /*1140c0*/  SHF.R.U32.HI R7, RZ, 0x8, R7 ;  /* 0x00000008ff077819 */ /* 0x000fe40000011607 */
[----:B0-----:R-:W-:-:S02]  /*1140d0*/  SHF.R.S32.HI R4, RZ, 0x1f, R33 ;  /* 0x0000001fff047819 */ /* 0x001fc40000011421 */
[----:B------:R-:W-:Y:S02]  /*1140e0*/  IADD3 R10, P6, R33, R57, RZ ;  /* 0x00000039210a7210 */ /* 0x000fe40007fde0ff */
[----:B------:R-:W-:Y:S02]  /*1140f0*/  LOP3.LUT R6, R8, 0xffff, RZ, 0xc0, !PT ;  /* 0x0000ffff08067812 */ /* 0x000fe400078ec0ff */
[----:B------:R-:W-:Y:S02]  /*114100*/  LOP3.LUT R5, R5, 0xffff, RZ, 0xc0, !PT ;  /* 0x0000ffff05057812 */ /* 0x000fe400078ec0ff */
[----:B------:R-:W-:Y:S01]  /*114110*/  LOP3.LUT R7, R7, 0xffff, RZ, 0xc0, !PT ;  /* 0x0000ffff07077812 */ /* 0x000fe200078ec0ff */
[----:B------:R-:W-:Y:S01]  /*114120*/  IMAD.X R11, R4, 0x1, R61, P6 ;  /* 0x00000001040b7824 */ /* 0x000fe200030e063d */
[----:B------:R-:W-:Y:S02]  /*114130*/  PRMT R6, R6, 0x3340, R5 ;  /* 0x0000334006067816 */ /* 0x000fe40000000005 */
[----:B------:R-:W-:-:S02]  /*114140*/  PRMT R5, R7, 0x3340, R0 ;  /* 0x0000334007057816 */ /* 0x000fc40000000000 */
[----:B------:R-:W-:Y:S01]  /*114150*/  LOP3.LUT R27, R27, 0xffff, RZ, 0xc0, !PT ;  /* 0x0000ffff1b1b7812 */ /* 0x000fe200078ec0ff */
[----:B------:R-:W-:Y:S04]  /*114160*/  STL.64 [R1+0x820], R10 ;  /* 0x0008200a01007387 */ /* 0x000fe80000100a00 */
[----:B------:R-:W-:Y:S04]  /*114170*/  STL [R1+0x1b8], R6 ;  /* 0x0001b80601007387 */ /* 0x000fe80000100800 */
[----:B------:R0:W-:Y:S02]  /*114180*/  STL [R1+0x84], R5 ;  /* 0x0000840501007387 */ /* 0x0001e40000100800 */
[----:B0-----:R-:W-:-:S02]  /*114190*/  PRMT R5, R27, 0x3340, R0 ;  /* 0x000033401b057816 */ /* 0x001fc40000000000 */
[----:B------:R-:W-:-:S05]  /*1141a0*/  IADD3 R10, P6, R33, R46, RZ ;  /* 0x0000002e210a7210 */ /* 0x000fca0007fde0ff */
[----:B------:R-:W-:Y:S01]  /*1141b0*/  IMAD.X R11, R4, 0x1, R34, P6 ;  /* 0x00000001040b7824 */ /* 0x000fe200030e0622 */
[----:B--2---:R-:W-:Y:S02]  /*1141c0*/  LOP3.LUT R8, R28, 0xffff, RZ, 0xc0, !PT ;  /* 0x0000ffff1c087812 */ /* 0x004fe400078ec0ff */
[----:B---3--:R-:W-:-:S04]  /*1141d0*/  LOP3.LUT R7, R23, 0xffff, RZ, 0xc0, !PT ;  /* 0x0000ffff17077812 */ /* 0x008fc800078ec0ff */
[----:B------:R-:W-:-:S04]  /*1141e0*/  PRMT R6, R8, 0x3340, R7 ;  /* 0x0000334008067816 */ /* 0x000fc80000000007 */
[----:B------:R-:W-:-:S05]  /*1141f0*/  PRMT R5, R6, 0x5410, R5 ;  /* 0x0000541006057816 */ /* 0x000fca0000000005 */
[----:B------:R0:W-:Y:S01]  /*114200*/  STL [R1+0x2e8], R5 ;  /* 0x0002e80501007387 */ /* 0x0001e20000100800 */
[----:B------:R-:W-:Y:S02]  /*114210*/  SHF.R.U32.HI R8, RZ, 0x8, R8 ;  /* 0x00000008ff087819 */ /* 0x000fe40000011608 */
[----:B------:R-:W-:Y:S01]  /*114220*/  SHF.R.U32.HI R6, RZ, 0x8, R7 ;  /* 0x00000008ff067819 */ /* 0x000fe20000011607 */
[----:B------:R-:W2:Y:S04]  /*114230*/  LDL.LU R23, [R1+0x19c] ;  /* 0x00019c0001177983 */ /* 0x000ea80000300800 */
[----:B------:R-:W3:Y:S01]  /*114240*/  LDL.LU R18, [R1+0x128] ;  /* 0x0001280001127983 */ /* 0x000ee20000300800 */
[----:B0-----:R-:W-:-:S04]  /*114250*/  SHF.R.U32.HI R5, RZ, 0x8, R9 ;  /* 0x00000008ff057819 */ /* 0x001fc80000011609 */
[----:B------:R-:W-:Y:S02]  /*114260*/  LOP3.LUT R5, R5, 0xffff, RZ, 0xc0, !PT ;  /* 0x0000ffff05057812 */ /* 0x000fe400078ec0ff */
[----:B------:R-:W-:Y:S02]  /*114270*/  LOP3.LUT R7, R8, 0xffff, RZ, 0xc0, !PT ;  /* 0x0000ffff08077812 */ /* 0x000fe400078ec0ff */
[----:B------:R-:W-:Y:S02]  /*114280*/  LOP3.LUT R6, R6, 0xffff, RZ, 0xc0, !PT ;  /* 0x0000ffff06067812 */ /* 0x000fe400078ec0ff */
[----:B------:R-:W-:Y:S01]  /*114290*/  PRMT R9, R5, 0x3340, R0 ;  /* 0x0000334005097816 */ /* 0x000fe20000000000 */
[----:B------:R-:W-:Y:S01]  /*1142a0*/  STL.64 [R1+0x7f8], R10 ;  /* 0x0007f80a01007387 */ /* 0x000fe20000100a00 */
[----:B------:R-:W-:-:S03]  /*1142b0*/  PRMT R5, R7, 0x3340, R6 ;  /* 0x0000334007057816 */ /* 0x000fc60000000006 */
[----:B------:R0:W-:Y:S01]  /*1142c0*/  STL [R1+0x80], R9 ;  /* 0x0000800901007387 */ /* 0x0001e20000100800 */
[----:B----4-:R-:W-:-:S03]  /*1142d0*/  LOP3.LUT R8, R15, 0xffff, RZ, 0xc0, !PT ;  /* 0x0000ffff0f087812 */ /* 0x010fc600078ec0ff */
[----:B------:R1:W-:Y:S01]  /*1142e0*/  STL [R1+0x1ac], R5 ;  /* 0x0001ac0501007387 */ /* 0x0003e20000100800 */
[----:B0-----:R-:W-:Y:S02]  /*1142f0*/  LOP3.LUT R9, R20, 0xffff, RZ, 0xc0, !PT ;  /* 0x0000ffff14097812 */ /* 0x001fe400078ec0ff */
[----:B------:R-:W-:Y:S02]  /*114300*/  IADD3 R10, P6, R33, R45, RZ ;  /* 0x0000002d210a7210 */ /* 0x000fe40007fde0ff */
[----:B-1----:R-:W-:Y:S02]  /*114310*/  PRMT R5, R9, 0x3340, R0 ;  /* 0x0000334009057816 */ /* 0x002fe40000000000 */
[----:B------:R-:W-:-:S04]  /*114320*/  LOP3.LUT R7, R32, 0xffff, RZ, 0xc0, !PT ;  /* 0x0000ffff20077812 */ /* 0x000fc800078ec0ff */
[----:B------:R-:W-:-:S04]  /*114330*/  PRMT R6, R8, 0x3340, R7 ;  /* 0x0000334008067816 */ /* 0x000fc80000000007 */
[----:B------:R-:W-:Y:S01]  /*114340*/  PRMT R5, R6, 0x5410, R5 ;  /* 0x0000541006057816 */ /* 0x000fe20000000005 */
[----:B------:R-:W-:-:S04]  /*114350*/  IMAD.X R11, R4, 0x1, R35, P6 ;  /* 0x00000001040b7824 */ /* 0x000fc800030e0623 */
[----:B------:R0:W-:Y:S04]  /*114360*/  STL [R1+0x2e0], R5 ;  /* 0x0002e00501007387 */ /* 0x0001e80000100800 */
[----:B------:R-:W4:Y:S04]  /*114370*/  LDL.LU R14, [R1+0x44c] ;  /* 0x00044c00010e7983 */ /* 0x000f280000300800 */
[----:B------:R-:W4:Y:S04]  /*114380*/  LDL.LU R13, [R1+0x2b0] ;  /* 0x0002b000010d7983 */ /* 0x000f280000300800 */
[----:B------:R-:W4:Y:S04]  /*114390*/  LDL.LU R28, [R1+0x354] ;  /* 0x00035400011c7983 */ /* 0x000f280000300800 */
[----:B------:R1:W-:Y:S04]  /*1143a0*/  STL.64 [R1+0x7f0], R10 ;  /* 0x0007f00a01007387 */ /* 0x0003e80000100a00 */
[----:B------:R-:W4:Y:S04]  /*1143b0*/  LDL.LU R15, [R1+0x438] ;  /* 0x00043800010f7983 */ /* 0x000f280000300800 */
[----:B------:R-:W4:Y:S04]  /*1143c0*/  LDL.LU R20, [R1+0x294] ;  /* 0x0002940001147983 */ /* 0x000f280000300800 */
[----:B------:R-:W4:Y:S01]  /*1143d0*/  LDL.LU R32, [R1+0x2d0] ;  /* 0x0002d00001207983 */ /* 0x000f220000300800 */
[----:B0-----:R-:W-:-:S02]  /*1143e0*/  SHF.R.U32.HI R5, RZ, 0x8, R27 ;  /* 0x00000008ff057819 */ /* 0x001fc4000001161b */
[----:B------:R-:W-:Y:S02]  /*1143f0*/  SHF.R.U32.HI R8, RZ, 0x8, R8 ;  /* 0x00000008ff087819 */ /* 0x000fe40000011608 */
[----:B------:R-:W-:Y:S02]  /*114400*/  SHF.R.U32.HI R6, RZ, 0x8, R7 ;  /* 0x00000008ff067819 */ /* 0x000fe40000011607 */
[----:B------:R-:W-:Y:S02]  /*114410*/  LOP3.LUT R5, R5, 0xffff, RZ, 0xc0, !PT ;  /* 0x0000ffff05057812 */ /* 0x000fe400078ec0ff */
[----:B------:R-:W-:Y:S02]  /*114420*/  LOP3.LUT R7, R8, 0xffff, RZ, 0xc0, !PT ;  /* 0x0000ffff08077812 */ /* 0x000fe400078ec0ff */
[----:B------:R-:W-:Y:S02]  /*114430*/  LOP3.LUT R6, R6, 0xffff, RZ, 0xc0, !PT ;  /* 0x0000ffff06067812 */ /* 0x000fe400078ec0ff */
[----:B-1----:R-:W-:-:S02]  /*114440*/  PRMT R10, R5, 0x3340, R0 ;  /* 0x00003340050a7816 */ /* 0x002fc40000000000 */
[----:B------:R-:W-:-:S03]  /*114450*/  PRMT R5, R7, 0x3340, R6 ;  /* 0x0000334007057816 */ /* 0x000fc60000000006 */
[----:B------:R0:W-:Y:S04]  /*114460*/  STL [R1+0x78], R10 ;  /* 0x0000780a01007387 */ /* 0x0001e80000100800 */
[----:B------:R1:W-:Y:S01]  /*114470*/  STL [R1+0x1a8], R5 ;  /* 0x0001a80501007387 */ /* 0x0003e20000100800 */
[----:B0-----:R-:W-:-:S05]  /*114480*/  IADD3 R10, P6, R33, R43, RZ ;  /* 0x0000002b210a7210 */ /* 0x001fca0007fde0ff */
[----:B------:R-:W-:Y:S01]  /*114490*/  IMAD.X R11, R4, 0x1, R36, P6 ;  /* 0x00000001040b7824 */ /* 0x000fe200030e0624 */
[----:B--2---:R-:W-:Y:S02]  /*1144a0*/  LOP3.LUT R8, R23, 0xffff, RZ, 0xc0, !PT ;  /* 0x0000ffff17087812 */ /* 0x004fe400078ec0ff */
[----:B------:R-:W-:Y:S02]  /*1144b0*/  LOP3.LUT R23, R30, 0xffff, RZ, 0xc0, !PT ;  /* 0x0000ffff1e177812 */ /* 0x000fe400078ec0ff */
[----:B---3--:R-:W-:Y:S02]  /*1144c0*/  LOP3.LUT R7, R18, 0xffff, RZ, 0xc0, !PT ;  /* 0x0000ffff12077812 */ /* 0x008fe400078ec0ff */
[----:B-1----:R-:W-:Y:S02]  /*1144d0*/  PRMT R5, R23, 0x3340, R0 ;  /* 0x0000334017057816 */ /* 0x002fe40000000000 */
        /* <DEDUP_REMOVED lines=8> */
[----:B------:R-:W-:Y:S02]  /*114560*/  LOP3.LUT R5, R5, 0xffff, RZ, 0xc0, !PT ;  /* 0x0000ffff05057812 */ /* 0x000fe400078ec0ff */
[----:B------:R-:W-:Y:S02]  /*114570*/  PRMT R50, R7, 0x3340, R6 ;  /* 0x0000334007327816 */ /* 0x000fe40000000006 */
[----:B------:R-:W-:Y:S01]  /*114580*/  PRMT R5, R5, 0x3340, R0 ;  /* 0x0000334005057816 */ /* 0x000fe20000000000 */
[----:B------:R0:W-:Y:S04]  /*114590*/  STL.64 [R1+0x7c0], R10 ;  /* 0x0007c00a01007387 */ /* 0x0001e80000100a00 */
[----:B------:R1:W-:Y:S04]  /*1145a0*/  STL [R1+0x70], R5 ;  /* 0x0000700501007387 */ /* 0x0003e80000100800 */
[----:B------:R-:W-:Y:S01]  /*1145b0*/  STL [R1+0x5d10], R50 ;  /* 0x005d103201007387 */ /* 0x000fe20000100800 */
[----:B----4-:R-:W-:-:S03]  /*1145c0*/  LOP3.LUT R9, R15, 0xffff, RZ, 0xc0, !PT ;  /* 0x0000ffff0f097812 */ /* 0x010fc600078ec0ff */
[----:B------:R-:W2:Y:S01]  /*1145d0*/  LDL.LU R15, [R1+0x440] ;  /* 0x00044000010f7983 */ /* 0x000ea20000300800 */
[----:B0-----:R-:W-:-:S03]  /*1145e0*/  LOP3.LUT R11, R20, 0xffff, RZ, 0xc0, !PT ;  /* 0x0000ffff140b7812 */ /* 0x001fc600078ec0ff */
[----:B------:R-:W3:Y:S01]  /*1145f0*/  LDL.LU R20, [R1+0x2a4] ;  /* 0x0002a40001147983 */ /* 0x000ee20000300800 */
[----:B------:R-:W-:-:S03]  /*114600*/  LOP3.LUT R7, R32, 0xffff, RZ, 0xc0, !PT ;  /* 0x0000ffff20077812 */ /* 0x000fc600078ec0ff */
[----:B------:R-:W4:Y:S01]  /*114610*/  LDL.LU R32, [R1+0x318] ;  /* 0x0003180001207983 */ /* 0x000f220000300800 */
[----:B------:R-:W-:Y:S02]  /*114620*/  LOP3.LUT R10, R14, 0xffff, RZ, 0xc0, !PT ;  /* 0x0000ffff0e0a7812 */ /* 0x000fe400078ec0ff */
[----:B------:R-:W-:Y:S02]  /*114630*/  LOP3.LUT R12, R13, 0xffff, RZ, 0xc0, !PT ;  /* 0x0000ffff0d0c7812 */ /* 0x000fe400078ec0ff */
[----:B------:R-:W-:Y:S02]  /*114640*/  LOP3.LUT R8, R28, 0xffff, RZ, 0xc0, !PT ;  /* 0x0000ffff1c087812 */ /* 0x000fe400078ec0ff */
[----:B-1----:R-:W-:Y:S02]  /*114650*/  PRMT R5, R12, 0x3340, R0 ;  /* 0x000033400c057816 */ /* 0x002fe40000000000 */
[----:B------:R-:W-:-:S04]  /*114660*/  PRMT R6, R10, 0x3340, R8 ;  /* 0x000033400a067816 */ /* 0x000fc80000000008 */
[----:B------:R-:W-:Y:S02]  /*114670*/  PRMT R13, R6, 0x5410, R5 ;  /* 0x00005410060d7816 */ /* 0x000fe40000000005 */
[----:B------:R-:W-:Y:S02]  /*114680*/  PRMT R5, R11, 0x3340, R0 ;  /* 0x000033400b057816 */ /* 0x000fe40000000000 */
[----:B------:R-:W-:Y:S02]  /*114690*/  PRMT R6, R9, 0x3340, R7 ;  /* 0x0000334009067816 */ /* 0x000fe40000000007 */
[----:B------:R-:W-:Y:S02]  /*1146a0*/  IADD3 R16, P6, R33, R44, RZ ;  /* 0x0000002c21107210 */ /* 0x000fe40007fde0ff */
[----:B------:R-:W-:Y:S01]  /*1146b0*/  PRMT R5, R6, 0x5410, R5 ;  /* 0x0000541006057816 */ /* 0x000fe20000000005 */
[----:B------:R-:W-:Y:S01]  /*1146c0*/  STL [R1+0x2cc], R13 ;  /* 0x0002cc0d01007387 */ /* 0x000fe20000100800 */
[----:B------:R-:W-:Y:S01]  /*1146d0*/  SHF.R.U32.HI R6, RZ, 0x8, R10 ;  /* 0x00000008ff067819 */ /* 0x000fe2000001160a */
[----:B------:R-:W-:-:S02]  /*1146e0*/  IMAD.X R17, R4, 0x1, R37, P6 ;  /* 0x0000000104117824 */ /* 0x000fc400030e0625 */
[----:B------:R0:W-:Y:S01]  /*1146f0*/  STL [R1+0x2d0], R5 ;  /* 0x0002d00501007387 */ /* 0x0001e20000100800 */
[----:B------:R-:W-:Y:S02]  /*114700*/  SHF.R.U32.HI R9, RZ, 0x8, R9 ;  /* 0x00000008ff097819 */ /* 0x000fe40000011609 */
[----:B------:R-:W-:Y:S02]  /*114710*/  SHF.R.U32.HI R7, RZ, 0x8, R7 ;  /* 0x00000008ff077819 */ /* 0x000fe40000011607 */
[----:B------:R-:W-:Y:S02]  /*114720*/  LOP3.LUT R6, R6, 0xffff, RZ, 0xc0, !PT ;  /* 0x0000ffff06067812 */ /* 0x000fe400078ec0ff */
[----:B0-----:R-:W-:Y:S01]  /*114730*/  SHF.R.U32.HI R5, RZ, 0x8, R8 ;  /* 0x00000008ff057819 */ /* 0x001fe20000011608 */
[----:B------:R0:W-:Y:S01]  /*114740*/  STL.64 [R1+0x7b8], R16 ;  /* 0x0007b81001007387 */ /* 0x0001e20000100a00 */
[----:B------:R-:W-:Y:S02]  /*114750*/  LOP3.LUT R8, R9, 0xffff, RZ, 0xc0, !PT ;  /* 0x0000ffff09087812 */ /* 0x000fe400078ec0ff */
[----:B------:R-:W-:-:S02]  /*114760*/  LOP3.LUT R5, R5, 0xffff, RZ, 0xc0, !PT ;  /* 0x0000ffff05057812 */ /* 0x000fc400078ec0ff */
[----:B------:R-:W-:Y:S02]  /*114770*/  LOP3.LUT R7, R7, 0xffff, RZ, 0xc0, !PT ;  /* 0x0000ffff07077812 */ /* 0x000fe400078ec0ff */
[----:B------:R-:W-:Y:S02]  /*114780*/  PRMT R6, R6, 0x3340, R5 ;  /* 0x0000334006067816 */ /* 0x000fe40000000005 */
[----:B------:R-:W-:Y:S02]  /*114790*/  PRMT R5, R8, 0x3340, R7 ;  /* 0x0000334008057816 */ /* 0x000fe40000000007 */
[----:B0-----:R-:W-:Y:S01]  /*1147a0*/  IADD3 R16, P6, R33, R42, RZ ;  /* 0x0000002a21107210 */ /* 0x001fe20007fde0ff */
[----:B------:R0:W-:Y:S04]  /*1147b0*/  STL [R1+0x198], R6 ;  /* 0x0001980601007387 */ /* 0x0001e80000100800 */
[----:B------:R-:W-:Y:S01]  /*1147c0*/  IMAD.X R17, R4, 0x1, R38, P6 ;  /* 0x0000000104117824 */ /* 0x000fe200030e0626 */
[----:B------:R1:W-:Y:S04]  /*1147d0*/  STL [R1+0x194], R5 ;  /* 0x0001940501007387 */ /* 0x0003e80000100800 */
[----:B------:R-:W4:Y:S01]  /*1147e0*/  LDL.LU R58, [R1+0x1cc] ;  /* 0x0001cc00013a7983 */ /* 0x000f220000300800 */
[----:B0-----:R-:W-:-:S03]  /*1147f0*/  SHF.R.U32.HI R6, RZ, 0x8, R12 ;  /* 0x00000008ff067819 */ /* 0x001fc6000001160c */
[----:B------:R-:W4:Y:S01]  /*114800*/  LDL.LU R19, [R1+0x10c] ;  /* 0x00010c0001137983 */ /* 0x000f220000300800 */
[----:B-1----:R-:W-:-:S03]  /*114810*/  SHF.R.U32.HI R5, RZ, 0x8, R11 ;  /* 0x00000008ff057819 */ /* 0x002fc6000001160b */
[----:B------:R-:W-:Y:S01]  /*114820*/  STL.64 [R1+0x7e8], R16 ;  /* 0x0007e81001007387 */ /* 0x000fe20000100a00 */
[----:B------:R-:W-:-:S03]  /*114830*/  LOP3.LUT R5, R5, 0xffff, RZ, 0xc0, !PT ;  /* 0x0000ffff05057812 */ /* 0x000fc600078ec0ff */
[----:B------:R-:W4:Y:S01]  /*114840*/  LDL.LU R14, [R1+0x170] ;  /* 0x00017000010e7983 */ /* 0x000f220000300800 */
[----:B------:R-:W-:Y:S02]  /*114850*/  LOP3.LUT R6, R6, 0xffff, RZ, 0xc0, !PT ;  /* 0x0000ffff06067812 */ /* 0x000fe400078ec0ff */
[--C-:B------:R-:W-:Y:S02]  /*114860*/  PRMT R7, R5, 0x3340, R0.reuse ;  /* 0x0000334005077816 */ /* 0x100fe40000000000 */
[----:B------:R-:W-:-:S03]  /*114870*/  PRMT R5, R6, 0x3340, R0 ;  /* 0x0000334006057816 */ /* 0x000fc60000000000 */
[----:B------:R4:W-:Y:S04]  /*114880*/  STL [R1+0x60], R7 ;  /* 0x0000600701007387 */ /* 0x0009e80000100800 */
[----:B------:R0:W-:Y:S01]  /*114890*/  STL [R1+0x64], R5 ;  /* 0x0000640501007387 */ /* 0x0001e20000100800 */
[----:B------:R-:W-:-:S03]  /*1148a0*/  IADD3 R10, P6, R33, R41, RZ ;  /* 0x00000029210a7210 */ /* 0x000fc60007fde0ff */
[----:B------:R-:W4:Y:S04]  /*1148b0*/  LDL.LU R13, [R1+0x1c8] ;  /* 0x0001c800010d7983 */ /* 0x000f280000300800 */
[----:B------:R-:W4:Y:S01]  /*1148c0*/  LDL.LU R28, [R1+0x108] ;  /* 0x00010800011c7983 */ /* 0x000f220000300800 */
[----:B------:R-:W-:Y:S01]  /*1148d0*/  IMAD.X R11, R4, 0x1, R39, P6 ;  /* 0x00000001040b7824 */ /* 0x000fe200030e0627 */
[----:B--2---:R-:W-:Y:S02]  /*1148e0*/  LOP3.LUT R8, R15, 0xffff, RZ, 0xc0, !PT ;  /* 0x0000ffff0f087812 */ /* 0x004fe400078ec0ff */
[----:B---3--:R-:W-:Y:S02]  /*1148f0*/  LOP3.LUT R20, R20, 0xffff, RZ, 0xc0, !PT ;  /* 0x0000ffff14147812 */ /* 0x008fe400078ec0ff */
[----:B----4-:R-:W-:-:S02]  /*114900*/  LOP3.LUT R7, R32, 0xffff, RZ, 0xc0, !PT ;  /* 0x0000ffff20077812 */ /* 0x010fc400078ec0ff */
[----:B0-----:R-:W-:Y:S02]  /*114910*/  PRMT R5, R20, 0x3340, R0 ;  /* 0x0000334014057816 */ /* 0x001fe40000000000 */
[----:B------:R-:W-:-:S04]  /*114920*/  PRMT R6, R8, 0x3340, R7 ;  /* 0x0000334008067816 */ /* 0x000fc80000000007 */
[----:B------:R-:W-:-:S05]  /*114930*/  PRMT R5, R6, 0x5410, R5 ;  /* 0x0000541006057816 */ /* 0x000fca0000000005 */
[----:B------:R-:W-:Y:S04]  /*114940*/  STL [R1+0x318], R5 ;  /* 0x0003180501007387 */ /* 0x000fe80000100800 */
[----:B------:R-:W2:Y:S04]  /*114950*/  LDL.LU R15, [R1+0x15c] ;  /* 0x00015c00010f7983 */ /* 0x000ea80000300800 */
[----:B------:R-:W3:Y:S04]  /*114960*/  LDL.LU R32, [R1+0x1b0] ;  /* 0x0001b00001207983 */ /* 0x000ee80000300800 */
[----:B------:R0:W-:Y:S02]  /*114970*/  STL.64 [R1+0x7a8], R10 ;  /* 0x0007a80a01007387 */ /* 0x0001e40000100a00 */
[----:B0-----:R-:W-:-:S02]  /*114980*/  IADD3 R10, P6, R33, R47, RZ ;  /* 0x0000002f210a7210 */ /* 0x001fc40007fde0ff */
[----:B------:R-:W4:Y:S04]  /*114990*/  LDL.LU R33, [R1+0x13c] ;  /* 0x00013c0001217983 */ /* 0x000f280000300800 */
[----:B------:R-:W4:Y:S01]  /*1149a0*/  LDL.LU R18, [R1+0x30] ;  /* 0x0000300001127983 */ /* 0x000f220000300800 */
[----:B------:R-:W-:Y:S01]  /*1149b0*/  IMAD.X R11, R4, 0x1, R40, P6 ;  /* 0x00000001040b7824 */ /* 0x000fe200030e0628 */
[----:B------:R-:W-:Y:S02]  /*1149c0*/  SHF.R.U32.HI R5, RZ, 0x8, R8 ;  /* 0x00000008ff057819 */ /* 0x000fe40000011608 */
[----:B------:R-:W-:Y:S02]  /*1149d0*/  SHF.R.U32.HI R4, RZ, 0x8, R7 ;  /* 0x00000008ff047819 */ /* 0x000fe40000011607 */
[----:B------:R-:W-:-:S02]  /*1149e0*/  LOP3.LUT R5, R5, 0xffff, RZ, 0xc0, !PT ;  /* 0x0000ffff05057812 */ /* 0x000fc400078ec0ff */
[----:B------:R-:W-:-:S04]  /*1149f0*/  LOP3.LUT R4, R4, 0xffff, RZ, 0xc0, !PT ;  /* 0x0000ffff04047812 */ /* 0x000fc800078ec0ff */
[----:B------:R-:W-:Y:S02]  /*114a00*/  PRMT R51, R5, 0x3340, R4 ;  /* 0x0000334005337816 */ /* 0x000fe40000000004 */
[----:B------:R-:W-:Y:S02]  /*114a10*/  LOP3.LUT R8, R58, 0xffff, RZ, 0xc0, !PT ;  /* 0x0000ffff3a087812 */ /* 0x000fe400078ec0ff */
[----:B------:R-:W-:-:S04]  /*114a20*/  LOP3.LUT R7, R19, 0xffff, RZ, 0xc0, !PT ;  /* 0x0000ffff13077812 */ /* 0x000fc800078ec0ff */
[----:B------:R-:W-:Y:S02]  /*114a30*/  PRMT R4, R7, 0x3340, R0 ;  /* 0x0000334007047816 */ /* 0x000fe40000000000 */
[----:B------:R-:W-:-:S04]  /*114a40*/  LOP3.LUT R6, R14, 0xffff, RZ, 0xc0, !PT ;  /* 0x0000ffff0e067812 */ /* 0x000fc800078ec0ff */
[----:B------:R-:W-:Y:S01]  /*114a50*/  PRMT R5, R8, 0x3340, R6 ;  /* 0x0000334008057816 */ /* 0x000fe20000000006 */
[----:B------:R-:W-:Y:S03]  /*114a60*/  STL.64 [R1+0x7b0], R10 ;  /* 0x0007b00a01007387 */ /* 0x000fe60000100a00 */
[----:B------:R-:W-:Y:S01]  /*114a70*/  PRMT R4, R5, 0x5410, R4 ;  /* 0x0000541005047816 */ /* 0x000fe20000000004 */
[----:B------:R-:W-:Y:S01]  /*114a80*/  STL [R1+0x5d14], R51 ;  /* 0x005d143301007387 */ /* 0x000fe20000100800 */
[----:B------:R-:W-:-:S03]  /*114a90*/  SHF.R.U32.HI R5, RZ, 0x8, R8 ;  /* 0x00000008ff057819 */ /* 0x000fc60000011608 */
[----:B------:R0:W-:Y:S01]  /*114aa0*/  STL [R1+0x2b8], R4 ;  /* 0x0002b80401007387 */ /* 0x0001e20000100800 */
[----:B------:R-:W-:Y:S02]  /*114ab0*/  LOP3.LUT R5, R5, 0xffff, RZ, 0xc0, !PT ;  /* 0x0000ffff05057812 */ /* 0x000fe400078ec0ff */
[----:B0-----:R-:W-:Y:S02]  /*114ac0*/  SHF.R.U32.HI R4, RZ, 0x8, R6 ;  /* 0x00000008ff047819 */ /* 0x001fe40000011606 */
[----:B------:R-:W-:Y:S02]  /*114ad0*/  SHF.R.U32.HI R6, RZ, 0x8, R7 ;  /* 0x00000008ff067819 */ /* 0x000fe40000011607 */
[----:B------:R-:W-:Y:S02]  /*114ae0*/  LOP3.LUT R4, R4, 0xffff, RZ, 0xc0, !PT ;  /* 0x0000ffff04047812 */ /* 0x000fe400078ec0ff */
[----:B------:R-:W-:Y:S02]  /*114af0*/  LOP3.LUT R6, R6, 0xffff, RZ, 0xc0, !PT ;  /* 0x0000ffff06067812 */ /* 0x000fe400078ec0ff */
[----:B------:R-:W-:-:S02]  /*114b00*/  PRMT R5, R5, 0x3340, R4 ;  /* 0x0000334005057816 */ /* 0x000fc40000000004 */
[----:B------:R-:W-:Y:S02]  /*114b10*/  PRMT R4, R6, 0x3340, R0 ;  /* 0x0000334006047816 */ /* 0x000fe40000000000 */
[----:B------:R-:W-:Y:S02]  /*114b20*/  LOP3.LUT R9, R13, 0xffff, RZ, 0xc0, !PT ;  /* 0x0000ffff0d097812 */ /* 0x000fe400078ec0ff */
[----:B------:R-:W-:Y:S01]  /*114b30*/  LOP3.LUT R11, R28, 0xffff, RZ, 0xc0, !PT ;  /* 0x0000ffff1c0b7812 */ /* 0x000fe200078ec0ff */
[----:B------:R-:W-:Y:S04]  /*114b40*/  STL [R1+0x190], R5 ;  /* 0x0001900501007387 */ /* 0x000fe80000100800 */
[----:B------:R0:W-:Y:S01]  /*114b50*/  STL [R1+0x48], R4 ;  /* 0x0000480401007387 */ /* 0x0001e20000100800 */
[----:B------:R-:W-:-:S03]  /*114b60*/  LOP3.LUT R10, R60, 0xffff, RZ, 0xc0, !PT ;  /* 0x0000ffff3c0a7812 */ /* 0x000fc600078ec0ff */
[----:B------:R-:W4:Y:S04]  /*114b70*/  LDL.LU R60, [R1+0x5dc8] ;  /* 0x005dc800013c7983 */ /* 0x000f280000300800 */
[----:B------:R-:W4:Y:S01]  /*114b80*/  LDL.LU R19, [R1+0x460] ;  /* 0x0004600001137983 */ /* 0x000f220000300800 */
[----:B0-----:R-:W-:-:S03]  /*114b90*/  PRMT R4, R11, 0x3340, R0 ;  /* 0x000033400b047816 */ /* 0x001fc60000000000 */
[----:B------:R-:W4:Y:S01]  /*114ba0*/  LDL.LU R14, [R1+0x33c] ;  /* 0x00033c00010e7983 */ /* 0x000f220000300800 */
[----:B--2---:R-:W-:-:S04]  /*114bb0*/  LOP3.LUT R8, R15, 0xffff, RZ, 0xc0, !PT ;  /* 0x0000ffff0f087812 */ /* 0x004fc800078ec0ff */
[----:B------:R-:W-:-:S04]  /*114bc0*/  PRMT R5, R9, 0x3340, R8 ;  /* 0x0000334009057816 */ /* 0x000fc80000000008 */
[----:B------:R-:W-:Y:S02]  /*114bd0*/  PRMT R4, R5, 0x5410, R4 ;  /* 0x0000541005047816 */ /* 0x000fe40000000004 */
[----:B---3--:R-:W-:-:S03]  /*114be0*/  LOP3.LUT R7, R32, 0xffff, RZ, 0xc0, !PT ;  /* 0x0000ffff20077812 */ /* 0x008fc600078ec0ff */
[----:B------:R0:W-:Y:S04]  /*114bf0*/  STL [R1+0x2b0], R4 ;  /* 0x0002b00401007387 */ /* 0x0001e80000100800 */
[----:B------:R-:W2:Y:S01]  /*114c00*/  LDL.LU R15, [R1+0x40c] ;  /* 0x00040c00010f7983 */ /* 0x000ea20000300800 */
[----:B----4-:R-:W-:Y:S02]  /*114c10*/  LOP3.LUT R6, R33, 0xffff, RZ, 0xc0, !PT ;  /* 0x0000ffff21067812 */ /* 0x010fe400078ec0ff */
[----:B0-----:R-:W-:Y:S02]  /*114c20*/  PRMT R4, R10, 0x3340, R0 ;  /* 0x000033400a047816 */ /* 0x001fe40000000000 */
[----:B------:R-:W-:Y:S02]  /*114c30*/  PRMT R5, R7, 0x3340, R6 ;  /* 0x0000334007057816 */ /* 0x000fe40000000006 */
[----:B------:R-:W-:-:S02]  /*114c40*/  IADD3 R12, P6, R18, R57, RZ ;  /* 0x00000039120c7210 */ /* 0x000fc40007fde0ff */
[----:B------:R-:W-:Y:S02]  /*114c50*/  PRMT R5, R5, 0x5410, R4 ;  /* 0x0000541005057816 */ /* 0x000fe40000000004 */
[----:B------:R-:W-:-:S05]  /*114c60*/  SHF.R.S32.HI R4, RZ, 0x1f, R18 ;  /* 0x0000001fff047819 */ /* 0x000fca0000011412 */
[----:B------:R-:W-:Y:S01]  /*114c70*/  IMAD.X R13, R4, 0x1, R61, P6 ;  /* 0x00000001040d7824 */ /* 0x000fe200030e063d */
[----:B------:R0:W-:Y:S01]  /*114c80*/  STL [R1+0x2ac], R5 ;  /* 0x0002ac0501007387 */ /* 0x0001e20000100800 */
[----:B------:R-:W-:-:S03]  /*114c90*/  SHF.R.U32.HI R9, RZ, 0x8, R9 ;  /* 0x00000008ff097819 */ /* 0x000fc60000011609 */
[----:B------:R1:W-:Y:S04]  /*114ca0*/  STL.64 [R1+0x780], R12 ;  /* 0x0007800c01007387 */ /* 0x0003e80000100a00 */
[----:B------:R-:W3:Y:S01]  /*114cb0*/  LDL.LU R33, [R1+0x1b4] ;  /* 0x0001b40001217983 */ /* 0x000ee20000300800 */
[----:B0-----:R-:W-:-:S04]  /*114cc0*/  SHF.R.U32.HI R5, RZ, 0x8, R8 ;  /* 0x00000008ff057819 */ /* 0x001fc80000011608 */
[----:B------:R-:W-:Y:S02]  /*114cd0*/  LOP3.LUT R5, R5, 0xffff, RZ, 0xc0, !PT ;  /* 0x0000ffff05057812 */ /* 0x000fe400078ec0ff */
[----:B-1----:R-:W-:Y:S02]  /*114ce0*/  SHF.R.U32.HI R12, RZ, 0x8, R7 ;  /* 0x00000008ff0c7819 */ /* 0x002fe40000011607 */
[----:B------:R-:W-:Y:S02]  /*114cf0*/  SHF.R.U32.HI R7, RZ, 0x8, R6 ;  /* 0x00000008ff077819 */ /* 0x000fe40000011606 */
[----:B------:R-:W-:Y:S02]  /*114d00*/  LOP3.LUT R6, R9, 0xffff, RZ, 0xc0, !PT ;  /* 0x0000ffff09067812 */ /* 0x000fe400078ec0ff */
[----:B------:R-:W-:Y:S02]  /*114d10*/  LOP3.LUT R8, R12, 0xffff, RZ, 0xc0, !PT ;  /* 0x0000ffff0c087812 */ /* 0x000fe400078ec0ff */
[----:B------:R-:W-:-:S02]  /*114d20*/  PRMT R5, R6, 0x3340, R5 ;  /* 0x0000334006057816 */ /* 0x000fc40000000005 */
[----:B------:R-:W-:-:S03]  /*114d30*/  LOP3.LUT R7, R7, 0xffff, RZ, 0xc0, !PT ;  /* 0x0000ffff07077812 */ /* 0x000fc600078ec0ff */
[----:B------:R0:W-:Y:S01]  /*114d40*/  STL [R1+0x17c], R5 ;  /* 0x00017c0501007387 */ /* 0x0001e20000100800 */
[----:B------:R-:W-:Y:S02]  /*114d50*/  IADD3 R12, P6, R18, R46, RZ ;  /* 0x0000002e120c7210 */ /* 0x000fe40007fde0ff */
[----:B0-----:R-:W-:-:S03]  /*114d60*/  PRMT R5, R8, 0x3340, R7 ;  /* 0x0000334008057816 */ /* 0x001fc60000000007 */
[----:B------:R-:W-:Y:S02]  /*114d70*/  IMAD.X R13, R4, 0x1, R34, P6 ;  /* 0x00000001040d7824 */ /* 0x000fe400030e0622 */
[----:B------:R-:W-:Y:S04]  /*114d80*/  STL [R1+0x174], R5 ;  /* 0x0001740501007387 */ /* 0x000fe80000100800 */
[----:B------:R-:W4:Y:S04]  /*114d90*/  LDL.LU R58, [R1+0x140] ;  /* 0x00014000013a7983 */ /* 0x000f280000300800 */
[----:B------:R0:W-:Y:S04]  /*114da0*/  STL.64 [R1+0x788], R12 ;  /* 0x0007880c01007387 */ /* 0x0001e80000100a00 */
[----:B0-----:R-:W4:Y:S04]  /*114db0*/  LDL.LU R13, [R1+0x464] ;  /* 0x00046400010d7983 */ /* 0x001f280000300800 */
[----:B------:R-:W4:Y:S04]  /*114dc0*/  LDL.LU R28, [R1+0x34c] ;  /* 0x00034c00011c7983 */ /* 0x000f280000300800 */
[----:B------:R-:W4:Y:S01]  /*114dd0*/  LDL.LU R32, [R1+0x414] ;  /* 0x0004140001207983 */ /* 0x000f220000300800 */
[----:B------:R-:W-:-:S02]  /*114de0*/  SHF.R.U32.HI R5, RZ, 0x8, R10 ;  /* 0x00000008ff057819 */ /* 0x000fc4000001160a */
[----:B------:R-:W-:Y:S02]  /*114df0*/  SHF.R.U32.HI R6, RZ, 0x8, R11 ;  /* 0x00000008ff067819 */ /* 0x000fe4000001160b */
[----:B------:R-:W-:Y:S02]  /*114e00*/  LOP3.LUT R5, R5, 0xffff, RZ, 0xc0, !PT ;  /* 0x0000ffff05057812 */ /* 0x000fe400078ec0ff */
[----:B------:R-:W-:Y:S02]  /*114e10*/  LOP3.LUT R6, R6, 0xffff, RZ, 0xc0, !PT ;  /* 0x0000ffff06067812 */ /* 0x000fe400078ec0ff */
[--C-:B------:R-:W-:Y:S02]  /*114e20*/  PRMT R7, R5, 0x3340, R0.reuse ;  /* 0x0000334005077816 */ /* 0x100fe40000000000 */
[----:B------:R-:W-:Y:S02]  /*114e30*/  PRMT R5, R6, 0x3340, R0 ;  /* 0x0000334006057816 */ /* 0x000fe40000000000 */
[----:B------:R-:W-:Y:S01]  /*114e40*/  LOP3.LUT R9, R19, 0xffff, RZ, 0xc0, !PT ;  /* 0x0000ffff13097812 */ /* 0x000fe200078ec0ff */
[----:B------:R0:W-:Y:S04]  /*114e50*/  STL [R1+0x40], R7 ;  /* 0x0000400701007387 */ /* 0x0001e80000100800 */
[----:B------:R1:W-:Y:S01]  /*114e60*/  STL [R1+0x38], R5 ;  /* 0x0000380501007387 */ /* 0x0003e20000100800 */
[----:B0-----:R-:W-:-:S04]  /*114e70*/  LOP3.LUT R7, R14, 0xffff, RZ, 0xc0, !PT ;  /* 0x0000ffff0e077812 */ /* 0x001fc800078ec0ff */
[----:B-1----:R-:W-:Y:S02]  /*114e80*/  PRMT R5, R7, 0x3340, R0 ;  /* 0x0000334007057816 */ /* 0x002fe40000000000 */
[----:B------:R-:W-:Y:S02]  /*114e90*/  SHF.R.U32.HI R7, RZ, 0x8, R7 ;  /* 0x00000008ff077819 */ /* 0x000fe40000011607 */
[----:B------:R-:W-:Y:S02]  /*114ea0*/  IADD3 R10, P6, R18, R45, RZ ;  /* 0x0000002d120a7210 */ /* 0x000fe40007fde0ff */
[----:B------:R-:W-:-:S03]  /*114eb0*/  LOP3.LUT R7, R7, 0xffff, RZ, 0xc0, !PT ;  /* 0x0000ffff07077812 */ /* 0x000fc600078ec0ff */
[----:B------:R-:W-:Y:S01]  /*114ec0*/  IMAD.X R11, R4, 0x1, R35, P6 ;  /* 0x00000001040b7824 */ /* 0x000fe200030e0623 */
[----:B------:R-:W-:Y:S02]  /*114ed0*/  LOP3.LUT R19, R59, 0xffff, RZ, 0xc0, !PT ;  /* 0x0000ffff3b137812 */ /* 0x000fe400078ec0ff */
[----:B--2---:R-:W-:-:S04]  /*114ee0*/  LOP3.LUT R8, R15, 0xffff, RZ, 0xc0, !PT ;  /* 0x0000ffff0f087812 */ /* 0x004fc800078ec0ff */
[----:B------:R-:W-:-:S04]  /*114ef0*/  PRMT R6, R9, 0x3340, R8 ;  /* 0x0000334009067816 */ /* 0x000fc80000000008 */
[----:B------:R-:W-:Y:S02]  /*114f00*/  PRMT R5, R6, 0x5410, R5 ;  /* 0x0000541006057816 */ /* 0x000fe40000000005 */
[----:B------:R-:W-:-:S03]  /*114f10*/  SHF.R.U32.HI R6, RZ, 0x8, R9 ;  /* 0x00000008ff067819 */ /* 0x000fc60000011609 */
[----:B------:R0:W-:Y:S01]  /*114f20*/  STL [R1+0x2a4], R5 ;  /* 0x0002a40501007387 */ /* 0x0001e20000100800 */
        /* <DEDUP_REMOVED lines=8> */
[----:B------:R-:W2:Y:S01]  /*114fb0*/  LDL.LU R14, [R1+0x458] ;  /* 0x00045800010e7983 */ /* 0x000ea20000300800 */
[----:B---3--:R-:W-:-:S03]  /*114fc0*/  LOP3.LUT R10, R33, 0xffff, RZ, 0xc0, !PT ;  /* 0x0000ffff210a7812 */ /* 0x008fc600078ec0ff */
[----:B------:R-:W3:Y:S04]  /*114fd0*/  LDL.LU R15, [R1+0x324] ;  /* 0x00032400010f7983 */ /* 0x000ee80000300800 */
[----:B------:R-:W3:Y:S01]  /*114fe0*/  LDL.LU R33, [R1+0x3f0] ;  /* 0x0003f00001217983 */ /* 0x000ee20000300800 */
[----:B0-----:R-:W-:-:S03]  /*114ff0*/  PRMT R5, R19, 0x3340, R0 ;  /* 0x0000334013057816 */ /* 0x001fc60000000000 */
[----:B------:R-:W3:Y:S01]  /*115000*/  LDL.LU R59, [R1+0x5dc4] ;  /* 0x005dc400013b7983 */ /* 0x000ee20000300800 */
[----:B----4-:R-:W-:-:S04]  /*115010*/  LOP3.LUT R8, R58, 0xffff, RZ, 0xc0, !PT ;  /* 0x0000ffff3a087812 */ /* 0x010fc800078ec0ff */
[----:B------:R-:W-:-:S04]  /*115020*/  PRMT R6, R10, 0x3340, R8 ;  /* 0x000033400a067816 */ /* 0x000fc80000000008 */
[----:B------:R-:W-:-:S05]  /*115030*/  PRMT R12, R6, 0x5410, R5 ;  /* 0x00005410060c7816 */ /* 0x000fca0000000005 */
[----:B------:R0:W-:Y:S01]  /*115040*/  STL [R1+0x2c4], R12 ;  /* 0x0002c40c01007387 */ /* 0x0001e20000100800 */
[----:B------:R-:W-:Y:S02]  /*115050*/  LOP3.LUT R9, R13, 0xffff, RZ, 0xc0, !PT ;  /* 0x0000ffff0d097812 */ /* 0x000fe400078ec0ff */
[----:B------:R-:W-:Y:S02]  /*115060*/  LOP3.LUT R11, R28, 0xffff, RZ, 0xc0, !PT ;  /* 0x0000ffff1c0b7812 */ /* 0x000fe400078ec0ff */
[----:B------:R-:W-:Y:S02]  /*115070*/  LOP3.LUT R7, R32, 0xffff, RZ, 0xc0, !PT ;  /* 0x0000ffff20077812 */ /* 0x000fe400078ec0ff */
[----:B------:R-:W-:Y:S02]  /*115080*/  PRMT R5, R11, 0x3340, R0 ;  /* 0x000033400b057816 */ /* 0x000fe40000000000 */
[----:B------:R-:W-:Y:S02]  /*115090*/  PRMT R6, R9, 0x3340, R7 ;  /* 0x0000334009067816 */ /* 0x000fe40000000007 */
[----:B0-----:R-:W-:-:S02]  /*1150a0*/  IADD3 R12, P6, R18, R43, RZ ;  /* 0x0000002b120c7210 */ /* 0x001fc40007fde0ff */
[----:B------:R-:W-:-:S03]  /*1150b0*/  PRMT R5, R6, 0x5410, R5 ;  /* 0x0000541006057816 */ /* 0x000fc60000000005 */
[----:B------:R-:W-:Y:S02]  /*1150c0*/  IMAD.X R13, R4, 0x1, R36, P6 ;  /* 0x00000001040d7824 */ /* 0x000fe400030e0624 */
[----:B------:R-:W-:Y:S04]  /*1150d0*/  STL [R1+0x2a0], R5 ;  /* 0x0002a00501007387 */ /* 0x000fe80000100800 */
[----:B------:R0:W-:Y:S04]  /*1150e0*/  STL.64 [R1+0x718], R12 ;  /* 0x0007180c01007387 */ /* 0x0001e80000100a00 */
[----:B0-----:R-:W4:Y:S04]  /*1150f0*/  LDL.LU R13, [R1+0x45c] ;  /* 0x00045c00010d7983 */ /* 0x001f280000300800 */
[----:B------:R-:W4:Y:S04]  /*115100*/  LDL.LU R28, [R1+0x334] ;  /* 0x00033400011c7983 */ /* 0x000f280000300800 */
[----:B------:R-:W4:Y:S01]  /*115110*/  LDL.LU R32, [R1+0x3f4] ;  /* 0x0003f40001207983 */ /* 0x000f220000300800 */
[----:B------:R-:W-:-:S02]  /*115120*/  SHF.R.U32.HI R6, RZ, 0x8, R10 ;  /* 0x00000008ff067819 */ /* 0x000fc4000001160a */
[----:B------:R-:W-:Y:S02]  /*115130*/  SHF.R.U32.HI R5, RZ, 0x8, R8 ;  /* 0x00000008ff057819 */ /* 0x000fe40000011608 */
[----:B------:R-:W-:Y:S02]  /*115140*/  SHF.R.U32.HI R8, RZ, 0x8, R9 ;  /* 0x00000008ff087819 */ /* 0x000fe40000011609 */
[----:B------:R-:W-:Y:S02]  /*115150*/  SHF.R.U32.HI R7, RZ, 0x8, R7 ;  /* 0x00000008ff077819 */ /* 0x000fe40000011607 */
[----:B------:R-:W-:Y:S02]  /*115160*/  LOP3.LUT R6, R6, 0xffff, RZ, 0xc0, !PT ;  /* 0x0000ffff06067812 */ /* 0x000fe400078ec0ff */
[----:B------:R-:W-:Y:S02]  /*115170*/  LOP3.LUT R5, R5, 0xffff, RZ, 0xc0, !PT ;  /* 0x0000ffff05057812 */ /* 0x000fe400078ec0ff */
[----:B------:R-:W-:-:S02]  /*115180*/  LOP3.LUT R8, R8, 0xffff, RZ, 0xc0, !PT ;  /* 0x0000ffff08087812 */ /* 0x000fc400078ec0ff */
[----:B------:R-:W-:Y:S02]  /*115190*/  LOP3.LUT R7, R7, 0xffff, RZ, 0xc0, !PT ;  /* 0x0000ffff07077812 */ /* 0x000fe400078ec0ff */
[----:B------:R-:W-:Y:S02]  /*1151a0*/  PRMT R49, R6, 0x3340, R5 ;  /* 0x0000334006317816 */ /* 0x000fe40000000005 */
[----:B------:R-:W-:-:S03]  /*1151b0*/  PRMT R5, R8, 0x3340, R7 ;  /* 0x0000334008057816 */ /* 0x000fc60000000007 */
[----:B------:R-:W-:Y:S04]  /*1151c0*/  STL [R1+0x5d18], R49 ;  /* 0x005d183101007387 */ /* 0x000fe80000100800 */
[----:B------:R0:W-:Y:S01]  /*1151d0*/  STL [R1+0x170], R5 ;  /* 0x0001700501007387 */ /* 0x0001e20000100800 */
[----:B--2---:R-:W-:Y:S02]  /*1151e0*/  LOP3.LUT R9, R14, 0xffff, RZ, 0xc0, !PT ;  /* 0x0000ffff0e097812 */ /* 0x004fe400078ec0ff */
[----:B---3--:R-:W-:Y:S02]  /*1151f0*/  LOP3.LUT R7, R15, 0xffff, RZ, 0xc0, !PT ;  /* 0x0000ffff0f077812 */ /* 0x008fe400078ec0ff */
[----:B------:R-:W-:Y:S02]  /*115200*/  LOP3.LUT R8, R33, 0xffff, RZ, 0xc0, !PT ;  /* 0x0000ffff21087812 */ /* 0x000fe400078ec0ff */
[----:B0-----:R-:W-:-:S02]  /*115210*/  PRMT R5, R7, 0x3340, R0 ;  /* 0x0000334007057816 */ /* 0x001fc40000000000 */
[----:B------:R-:W-:Y:S02]  /*115220*/  PRMT R6, R9, 0x3340, R8 ;  /* 0x0000334009067816 */ /* 0x000fe40000000008 */
[----:B------:R-:W-:Y:S02]  /*115230*/  IADD3 R14, P6, R18, R44, RZ ;  /* 0x0000002c120e7210 */ /* 0x000fe40007fde0ff */
[----:B------:R-:W-:-:S03]  /*115240*/  PRMT R5, R6, 0x5410, R5 ;  /* 0x0000541006057816 */ /* 0x000fc60000000005 */
[----:B------:R-:W-:Y:S02]  /*115250*/  IMAD.X R15, R4, 0x1, R37, P6 ;  /* 0x00000001040f7824 */ /* 0x000fe400030e0625 */
[----:B------:R0:W-:Y:S04]  /*115260*/  STL [R1+0x29c], R5 ;  /* 0x00029c0501007387 */ /* 0x0001e80000100800 */
[----:B------:R1:W-:Y:S01]  /*115270*/  STL.64 [R1+0x6f8], R14 ;  /* 0x0006f80e01007387 */ /* 0x0003e20000100a00 */
[----:B------:R-:W-:Y:S02]  /*115280*/  SHF.R.U32.HI R6, RZ, 0x8, R9 ;  /* 0x00000008ff067819 */ /* 0x000fe40000011609 */
[----:B------:R-:W-:Y:S02]  /*115290*/  SHF.R.U32.HI R7, RZ, 0x8, R7 ;  /* 0x00000008ff077819 */ /* 0x000fe40000011607 */
[----:B0-----:R-:W-:Y:S01]  /*1152a0*/  SHF.R.U32.HI R5, RZ, 0x8, R8 ;  /* 0x00000008ff057819 */ /* 0x001fe20000011608 */
[----:B-1----:R-:W2:Y:S04]  /*1152b0*/  LDL.LU R14, [R1+0x1d4] ;  /* 0x0001d400010e7983 */ /* 0x002ea80000300800 */
[----:B------:R-:W3:Y:S04]  /*1152c0*/  LDL.LU R15, [R1+0x11c] ;  /* 0x00011c00010f7983 */ /* 0x000ee80000300800 */
[----:B------:R-:W3:Y:S01]  /*1152d0*/  LDL.LU R33, [R1+0x188] ;  /* 0x0001880001217983 */ /* 0x000ee20000300800 */
[----:B------:R-:W-:-:S02]  /*1152e0*/  LOP3.LUT R6, R6, 0xffff, RZ, 0xc0, !PT ;  /* 0x0000ffff06067812 */ /* 0x000fc400078ec0ff */
[----:B------:R-:W-:Y:S02]  /*1152f0*/  LOP3.LUT R5, R5, 0xffff, RZ, 0xc0, !PT ;  /* 0x0000ffff05057812 */ /* 0x000fe400078ec0ff */
[----:B------:R-:W-:Y:S02]  /*115300*/  LOP3.LUT R7, R7, 0xffff, RZ, 0xc0, !PT ;  /* 0x0000ffff07077812 */ /* 0x000fe400078ec0ff */
[----:B------:R-:W-:Y:S02]  /*115310*/  PRMT R6, R6, 0x3340, R5 ;  /* 0x0000334006067816 */ /* 0x000fe40000000005 */
[----:B------:R-:W-:-:S03]  /*115320*/  PRMT R5, R7, 0x3340, R0 ;  /* 0x0000334007057816 */ /* 0x000fc60000000000 */
[----:B------:R-:W-:Y:S01]  /*115330*/  STL [R1+0x15c], R6 ;  /* 0x00015c0601007387 */ /* 0x000fe20000100800 */
[----:B------:R-:W-:-:S03]  /*115340*/  IADD3 R12, P6, R18, R42, RZ ;  /* 0x0000002a120c7210 */ /* 0x000fc60007fde0ff */
[----:B------:R0:W-:Y:S01]  /*115350*/  STL [R1+0x34], R5 ;  /* 0x0000340501007387 */ /* 0x0001e20000100800 */
[----:B----4-:R-:W-:Y:S02]  /*115360*/  LOP3.LUT R8, R13, 0xffff, RZ, 0xc0, !PT ;  /* 0x0000ffff0d087812 */ /* 0x010fe400078ec0ff */
[----:B------:R-:W-:Y:S02]  /*115370*/  LOP3.LUT R17, R28, 0xffff, RZ, 0xc0, !PT ;  /* 0x0000ffff1c117812 */ /* 0x000fe400078ec0ff */
[----:B------:R-:W-:Y:S02]  /*115380*/  LOP3.LUT R7, R32, 0xffff, RZ, 0xc0, !PT ;  /* 0x0000ffff20077812 */ /* 0x000fe400078ec0ff */
[----:B0-----:R-:W-:Y:S02]  /*115390*/  PRMT R5, R17, 0x3340, R0 ;  /* 0x0000334011057816 */ /* 0x001fe40000000000 */
[----:B------:R-:W-:Y:S01]  /*1153a0*/  PRMT R6, R8, 0x3340, R7 ;  /* 0x0000334008067816 */ /* 0x000fe20000000007 */
[----:B------:R-:W-:-:S03]  /*1153b0*/  IMAD.X R13, R4, 0x1, R38, P6 ;  /* 0x00000001040d7824 */ /* 0x000fc600030e0626 */
[----:B------:R-:W-:-:S05]  /*1153c0*/  PRMT R5, R6, 0x5410, R5 ;  /* 0x0000541006057816 */ /* 0x000fca0000000005 */
        /* <DEDUP_REMOVED lines=13> */
[----:B------:R-:W-:Y:S01]  /*1154a0*/  STL [R1+0x5d1c], R50 ;  /* 0x005d1c3201007387 */ /* 0x000fe20000100800 */
[----:B------:R-:W-:-:S03]  /*1154b0*/  IADD3 R10, P6, R18, R41, RZ ;  /* 0x00000029120a7210 */ /* 0x000fc60007fde0ff */
[----:B------:R0:W-:Y:S02]  /*1154c0*/  STL [R1+0x18], R5 ;  /* 0x0000180501007387 */ /* 0x0001e40000100800 */
[----:B------:R-:W-:Y:S01]  /*1154d0*/  IMAD.X R11, R4, 0x1, R39, P6 ;  /* 0x00000001040b7824 */ /* 0x000fe200030e0627 */
[----:B--2---:R-:W-:Y:S02]  /*1154e0*/  LOP3.LUT R8, R14, 0xffff, RZ, 0xc0, !PT ;  /* 0x0000ffff0e087812 */ /* 0x004fe400078ec0ff */
[----:B------:R-:W2:Y:S01]  /*1154f0*/  LDL.LU R14, [R1+0x1c0] ;  /* 0x0001c000010e7983 */ /* 0x000ea20000300800 */
[----:B---3--:R-:W-:Y:S02]  /*115500*/  LOP3.LUT R9, R15, 0xffff, RZ, 0xc0, !PT ;  /* 0x0000ffff0f097812 */ /* 0x008fe400078ec0ff */
[----:B------:R-:W-:Y:S02]  /*115510*/  LOP3.LUT R7, R33, 0xffff, RZ, 0xc0, !PT ;  /* 0x0000ffff21077812 */ /* 0x000fe400078ec0ff */
[----:B0-----:R-:W-:Y:S01]  /*115520*/  PRMT R5, R9, 0x3340, R0 ;  /* 0x0000334009057816 */ /* 0x001fe20000000000 */
        /* <DEDUP_REMOVED lines=11> */
[----:B------:R-:W-:Y:S01]  /*1155e0*/  LOP3.LUT R4, R4, 0xffff, RZ, 0xc0, !PT ;  /* 0x0000ffff04047812 */ /* 0x000fe200078ec0ff */
[----:B------:R0:W-:Y:S03]  /*1155f0*/  STL.64 [R1+0x670], R10 ;  /* 0x0006700a01007387 */ /* 0x0001e60000100a00 */
[----:B------:R-:W-:-:S05]  /*115600*/  PRMT R4, R5, 0x3340, R4 ;  /* 0x0000334005047816 */ /* 0x000fca0000000004 */
[----:B------:R1:W-:Y:S01]  /*115610*/  STL [R1+0x108], R4 ;  /* 0x0001080401007387 */ /* 0x0003e20000100800 */
[----:B----4-:R-:W-:-:S03]  /*115620*/  LOP3.LUT R7, R13, 0xffff, RZ, 0xc0, !PT ;  /* 0x0000ffff0d077812 */ /* 0x010fc600078ec0ff */
[----:B------:R-:W4:Y:S01]  /*115630*/  LDL.LU R13, [R1+0x46c] ;  /* 0x00046c00010d7983 */ /* 0x000f220000300800 */
[----:B0-----:R-:W-:Y:S02]  /*115640*/  LOP3.LUT R10, R28, 0xffff, RZ, 0xc0, !PT ;  /* 0x0000ffff1c0a7812 */ /* 0x001fe400078ec0ff */
[----:B------:R-:W-:Y:S02]  /*115650*/  LOP3.LUT R6, R32, 0xffff, RZ, 0xc0, !PT ;  /* 0x0000ffff20067812 */ /* 0x000fe400078ec0ff */
[----:B-1----:R-:W-:Y:S02]  /*115660*/  PRMT R4, R10, 0x3340, R0 ;  /* 0x000033400a047816 */ /* 0x002fe40000000000 */
[----:B------:R-:W-:-:S04]  /*115670*/  PRMT R5, R7, 0x3340, R6 ;  /* 0x0000334007057816 */ /* 0x000fc80000000006 */
[----:B------:R-:W-:-:S05]  /*115680*/  PRMT R4, R5, 0x5410, R4 ;  /* 0x0000541005047816 */ /* 0x000fca0000000004 */
[----:B------:R0:W-:Y:S04]  /*115690*/  STL [R1+0x28c], R4 ;  /* 0x00028c0401007387 */ /* 0x0001e80000100800 */
[----:B------:R-:W4:Y:S04]  /*1156a0*/  LDL.LU R28, [R1+0x400] ;  /* 0x00040000011c7983 */ /* 0x000f280000300800 */
[----:B------:R-:W4:Y:S01]  /*1156b0*/  LDL.LU R32, [R1+0x444] ;  /* 0x0004440001207983 */ /* 0x000f220000300800 */
[----:B0-----:R-:W-:Y:S02]  /*1156c0*/  SHF.R.U32.HI R4, RZ, 0x8, R9 ;  /* 0x00000008ff047819 */ /* 0x001fe40000011609 */
[----:B------:R-:W-:-:S02]  /*1156d0*/  SHF.R.U32.HI R7, RZ, 0x8, R7 ;  /* 0x00000008ff077819 */ /* 0x000fc40000011607 */
[----:B------:R-:W-:Y:S02]  /*1156e0*/  SHF.R.U32.HI R5, RZ, 0x8, R6 ;  /* 0x00000008ff057819 */ /* 0x000fe40000011606 */
[----:B------:R-:W-:Y:S02]  /*1156f0*/  LOP3.LUT R4, R4, 0xffff, RZ, 0xc0, !PT ;  /* 0x0000ffff04047812 */ /* 0x000fe400078ec0ff */
[----:B------:R-:W-:Y:S02]  /*115700*/  LOP3.LUT R6, R7, 0xffff, RZ, 0xc0, !PT ;  /* 0x0000ffff07067812 */ /* 0x000fe400078ec0ff */
[----:B------:R-:W-:Y:S02]  /*115710*/  LOP3.LUT R5, R5, 0xffff, RZ, 0xc0, !PT ;  /* 0x0000ffff05057812 */ /* 0x000fe400078ec0ff */
[----:B------:R-:W-:Y:S02]  /*115720*/  PRMT R7, R4, 0x3340, R0 ;  /* 0x0000334004077816 */ /* 0x000fe40000000000 */
[----:B------:R-:W-:-:S03]  /*115730*/  PRMT R4, R6, 0x3340, R5 ;  /* 0x0000334006047816 */ /* 0x000fc60000000005 */
[----:B------:R0:W-:Y:S04]  /*115740*/  STL [R1+0x4], R7 ;  /* 0x0000040701007387 */ /* 0x0001e80000100800 */
[----:B------:R1:W-:Y:S01]  /*115750*/  STL [R1+0x158], R4 ;  /* 0x0001580401007387 */ /* 0x0003e20000100800 */
[----:B0-----:R-:W-:-:S03]  /*115760*/  LOP3.LUT R7, R59, 0xffff, RZ, 0xc0, !PT ;  /* 0x0000ffff3b077812 */ /* 0x001fc600078ec0ff */
[----:B------:R-:W4:Y:S01]  /*115770*/  LDL.LU R59, [R1+0x5dc0] ;  /* 0x005dc000013b7983 */ /* 0x000f220000300800 */
[----:B-1----:R-:W-:Y:S02]  /*115780*/  PRMT R4, R7, 0x3340, R0 ;  /* 0x0000334007047816 */ /* 0x002fe40000000000 */
[----:B--2---:R-:W-:Y:S02]  /*115790*/  LOP3.LUT R8, R14, 0xffff, RZ, 0xc0, !PT ;  /* 0x0000ffff0e087812 */ /* 0x004fe400078ec0ff */
[----:B---3--:R-:W-:-:S04]  /*1157a0*/  LOP3.LUT R6, R33, 0xffff, RZ, 0xc0, !PT ;  /* 0x0000ffff21067812 */ /* 0x008fc800078ec0ff */
[----:B------:R-:W-:-:S04]  /*1157b0*/  PRMT R5, R8, 0x3340, R6 ;  /* 0x0000334008057816 */ /* 0x000fc80000000006 */
[----:B------:R-:W-:Y:S02]  /*1157c0*/  PRMT R5, R5, 0x5410, R4 ;  /* 0x0000541005057816 */ /* 0x000fe40000000004 */
[----:B------:R-:W-:Y:S02]  /*1157d0*/  SHF.R.U32.HI R33, RZ, 0x8, R7 ;  /* 0x00000008ff217819 */ /* 0x000fe40000011607 */
[----:B------:R-:W-:Y:S01]  /*1157e0*/  SHF.R.U32.HI R8, RZ, 0x8, R8 ;  /* 0x00000008ff087819 */ /* 0x000fe20000011608 */
[----:B------:R0:W-:Y:S01]  /*1157f0*/  STL [R1+0x284], R5 ;  /* 0x0002840501007387 */ /* 0x0001e20000100800 */
[----:B------:R-:W-:Y:S02]  /*115800*/  SHF.R.S32.HI R4, RZ, 0x1f, R15 ;  /* 0x0000001fff047819 */ /* 0x000fe4000001140f */
[----:B------:R-:W-:Y:S01]  /*115810*/  IADD3 R26, P6, R15, R57, RZ ;  /* 0x000000390f1a7210 */ /* 0x000fe20007fde0ff */
[----:B------:R-:W2:Y:S01]  /*115820*/  LDL.LU R16, [R1+0x1c4] ;  /* 0x0001c40001107983 */ /* 0x000ea20000300800 */
[----:B------:R-:W-:-:S03]  /*115830*/  LOP3.LUT R33, R33, 0xffff, RZ, 0xc0, !PT ;  /* 0x0000ffff21217812 */ /* 0x000fc600078ec0ff */
[----:B------:R-:W3:Y:S01]  /*115840*/  LDL.LU R25, [R1+0x154] ;  /* 0x0001540001197983 */ /* 0x000ee20000300800 */
[----:B0-----:R-:W-:Y:S02]  /*115850*/  SHF.R.U32.HI R5, RZ, 0x8, R6 ;  /* 0x00000008ff057819 */ /* 0x001fe40000011606 */
[----:B------:R-:W-:Y:S02]  /*115860*/  LOP3.LUT R6, R8, 0xffff, RZ, 0xc0, !PT ;  /* 0x0000ffff08067812 */ /* 0x000fe400078ec0ff */
[----:B------:R-:W-:Y:S01]  /*115870*/  LOP3.LUT R5, R5, 0xffff, RZ, 0xc0, !PT ;  /* 0x0000ffff05057812 */ /* 0x000fe200078ec0ff */
[----:B------:R-:W-:Y:S01]  /*115880*/  IMAD.X R27, R4, 0x1, R61, P6 ;  /* 0x00000001041b7824 */ /* 0x000fe200030e063d */
[----:B------:R-:W-:Y:S02]  /*115890*/  PRMT R33, R33, 0x3340, R0 ;  /* 0x0000334021217816 */ /* 0x000fe40000000000 */
[----:B------:R-:W-:Y:S02]  /*1158a0*/  PRMT R5, R6, 0x3340, R5 ;  /* 0x0000334006057816 */ /* 0x000fe40000000005 */
[----:B------:R-:W-:Y:S04]  /*1158b0*/  STL.64 [R1+0x5d0], R26 ;  /* 0x0005d01a01007387 */ /* 0x000fe80000100a00 */
[----:B------:R-:W-:Y:S01]  /*1158c0*/  STL [R1+0x5d60], R33 ;  /* 0x005d602101007387 */ /* 0x000fe20000100800 */
[----:B------:R-:W-:-:S03]  /*1158d0*/  IADD3 R12, P6, R15, R46, RZ ;  /* 0x0000002e0f0c7210 */ /* 0x000fc60007fde0ff */
[----:B------:R0:W-:Y:S01]  /*1158e0*/  STL [R1+0x10c], R5 ;  /* 0x00010c0501007387 */ /* 0x0001e20000100800 */
[----:B----4-:R-:W-:Y:S01]  /*1158f0*/  LOP3.LUT R8, R13, 0xffff, RZ, 0xc0, !PT ;  /* 0x0000ffff0d087812 */ /* 0x010fe200078ec0ff */
[----:B------:R-:W-:Y:S01]  /*115900*/  IMAD.X R13, R4, 0x1, R34, P6 ;  /* 0x00000001040d7824 */ /* 0x000fe200030e0622 */
[----:B------:R-:W-:Y:S02]  /*115910*/  LOP3.LUT R9, R28, 0xffff, RZ, 0xc0, !PT ;  /* 0x0000ffff1c097812 */ /* 0x000fe400078ec0ff */
[----:B------:R-:W-:Y:S02]  /*115920*/  LOP3.LUT R7, R32, 0xffff, RZ, 0xc0, !PT ;  /* 0x0000ffff20077812 */ /* 0x000fe400078ec0ff */
[----:B0-----:R-:W-:Y:S02]  /*115930*/  PRMT R5, R9, 0x3340, R0 ;  /* 0x0000334009057816 */ /* 0x001fe40000000000 */
[----:B------:R-:W-:-:S04]  /*115940*/  PRMT R6, R8, 0x3340, R7 ;  /* 0x0000334008067816 */ /* 0x000fc80000000007 */
[----:B------:R-:W-:-:S05]  /*115950*/  PRMT R5, R6, 0x5410, R5 ;  /* 0x0000541006057816 */ /* 0x000fca0000000005 */
[----:B------:R-:W-:Y:S04]  /*115960*/  STL [R1+0x280], R5 ;  /* 0x0002800501007387 */ /* 0x000fe80000100800 */
[----:B------:R-:W4:Y:S04]  /*115970*/  LDL.LU R26, [R1+0x474] ;  /* 0x00047400011a7983 */ /* 0x000f280000300800 */
[----:B------:R-:W4:Y:S04]  /*115980*/  LDL.LU R58, [R1+0x430] ;  /* 0x00043000013a7983 */ /* 0x000f280000300800 */
[----:B------:R0:W-:Y:S04]  /*115990*/  STL.64 [R1+0x5c8], R12 ;  /* 0x0005c80c01007387 */ /* 0x0001e80000100a00 */
[----:B------:R-:W4:Y:S04]  /*1159a0*/  LDL.LU R18, [R1+0x454] ;  /* 0x0004540001127983 */ /* 0x000f280000300800 */
[----:B------:R-:W4:Y:S04]  /*1159b0*/  LDL.LU R14, [R1+0x468] ;  /* 0x00046800010e7983 */ /* 0x000f280000300800 */
[----:B0-----:R-:W4:Y:S04]  /*1159c0*/  LDL.LU R13, [R1+0x394] ;  /* 0x00039400010d7983 */ /* 0x001f280000300800 */
        /* <DEDUP_REMOVED lines=11> */
[----:B------:R-:W-:Y:S02]  /*115a80*/  SHF.R.U32.HI R30, RZ, 0x8, R9 ;  /* 0x00000008ff1e7819 */ /* 0x000fe40000011609 */
[----:B------:R-:W-:Y:S02]  /*115a90*/  IADD3 R10, P6, R15, R45, RZ ;  /* 0x0000002d0f0a7210 */ /* 0x000fe40007fde0ff */
[----:B------:R-:W-:-:S03]  /*115aa0*/  LOP3.LUT R30, R30, 0xffff, RZ, 0xc0, !PT ;  /* 0x0000ffff1e1e7812 */ /* 0x000fc600078ec0ff */
[----:B------:R-:W-:Y:S01]  /*115ab0*/  IMAD.X R11, R4, 0x1, R35, P6 ;  /* 0x00000001040b7824 */ /* 0x000fe200030e0623 */
[--C-:B------:R-:W-:Y:S02]  /*115ac0*/  PRMT R30, R30, 0x3340, R0.reuse ;  /* 0x000033401e1e7816 */ /* 0x100fe40000000000 */
[----:B--2---:R-:W-:Y:S02]  /*115ad0*/  LOP3.LUT R8, R16, 0xffff, RZ, 0xc0, !PT ;  /* 0x0000ffff10087812 */ /* 0x004fe400078ec0ff */
[----:B------:R-:W-:Y:S02]  /*115ae0*/  LOP3.LUT R16, R60, 0xffff, RZ, 0xc0, !PT ;  /* 0x0000ffff3c107812 */ /* 0x000fe400078ec0ff */
[----:B---3--:R-:W-:Y:S01]  /*115af0*/  LOP3.LUT R7, R25, 0xffff, RZ, 0xc0, !PT ;  /* 0x0000ffff19077812 */ /* 0x008fe200078ec0ff */
[----:B------:R-:W2:Y:S01]  /*115b00*/  LDL.LU R60, [R1+0x5dbc] ;  /* 0x005dbc00013c7983 */ /* 0x000ea20000300800 */
[----:B0-----:R-:W-:Y:S02]  /*115b10*/  PRMT R5, R16, 0x3340, R0 ;  /* 0x0000334010057816 */ /* 0x001fe40000000000 */
[----:B------:R-:W-:-:S04]  /*115b20*/  PRMT R6, R8, 0x3340, R7 ;  /* 0x0000334008067816 */ /* 0x000fc80000000007 */
[----:B------:R-:W-:Y:S02]  /*115b30*/  PRMT R5, R6, 0x5410, R5 ;  /* 0x0000541006057816 */ /* 0x000fe40000000005 */
[----:B------:R-:W-:-:S03]  /*115b40*/  SHF.R.U32.HI R6, RZ, 0x8, R8 ;  /* 0x00000008ff067819 */ /* 0x000fc60000011608 */
[----:B------:R0:W-:Y:S01]  /*115b50*/  STL [R1+0x2a8], R5 ;  /* 0x0002a80501007387 */ /* 0x0001e20000100800 */
[----:B------:R-:W-:Y:S02]  /*115b60*/  LOP3.LUT R6, R6, 0xffff, RZ, 0xc0, !PT ;  /* 0x0000ffff06067812 */ /* 0x000fe400078ec0ff */
[----:B0-----:R-:W-:-:S04]  /*115b70*/  SHF.R.U32.HI R5, RZ, 0x8, R7 ;  /* 0x00000008ff057819 */ /* 0x001fc80000011607 */
[----:B------:R-:W-:Y:S01]  /*115b80*/  LOP3.LUT R5, R5, 0xffff, RZ, 0xc0, !PT ;  /* 0x0000ffff05057812 */ /* 0x000fe200078ec0ff */
[----:B------:R0:W-:Y:S03]  /*115b90*/  STL.64 [R1+0x530], R10 ;  /* 0x0005300a01007387 */ /* 0x0001e60000100a00 */
[----:B------:R-:W-:Y:S01]  /*115ba0*/  PRMT R51, R6, 0x3340, R5 ;  /* 0x0000334006337816 */ /* 0x000fe20000000005 */
[----:B------:R-:W-:Y:S04]  /*115bb0*/  STL [R1+0x5d74], R30 ;  /* 0x005d741e01007387 */ /* 0x000fe80000100800 */
[----:B------:R-:W-:Y:S01]  /*115bc0*/  STL [R1+0x5d20], R51 ;  /* 0x005d203301007387 */ /* 0x000fe20000100800 */
[----:B----4-:R-:W-:-:S03]  /*115bd0*/  LOP3.LUT R9, R14, 0xffff, RZ, 0xc0, !PT ;  /* 0x0000ffff0e097812 */ /* 0x010fc600078ec0ff */
[----:B------:R-:W3:Y:S01]  /*115be0*/  LDL.LU R14, [R1+0x2fc] ;  /* 0x0002fc00010e7983 */ /* 0x000ee20000300800 */
[----:B0-----:R-:W-:Y:S02]  /*115bf0*/  LOP3.LUT R10, R26, 0xffff, RZ, 0xc0, !PT ;  /* 0x0000ffff1a0a7812 */ /* 0x001fe400078ec0ff */
[----:B------:R-:W-:Y:S02]  /*115c00*/  LOP3.LUT R12, R58, 0xffff, RZ, 0xc0, !PT ;  /* 0x0000ffff3a0c7812 */ /* 0x000fe400078ec0ff */
[----:B------:R-:W-:Y:S02]  /*115c10*/  LOP3.LUT R8, R18, 0xffff, RZ, 0xc0, !PT ;  /* 0x0000ffff12087812 */ /* 0x000fe400078ec0ff */
[----:B------:R-:W-:Y:S02]  /*115c20*/  PRMT R5, R12, 0x3340, R0 ;  /* 0x000033400c057816 */ /* 0x000fe40000000000 */
[----:B------:R-:W-:Y:S02]  /*115c30*/  PRMT R6, R10, 0x3340, R8 ;  /* 0x000033400a067816 */ /* 0x000fe40000000008 */
[----:B------:R-:W-:-:S02]  /*115c40*/  LOP3.LUT R11, R13, 0xffff, RZ, 0xc0, !PT ;  /* 0x0000ffff0d0b7812 */ /* 0x000fc400078ec0ff */
[----:B------:R-:W-:Y:S02]  /*115c50*/  PRMT R5, R6, 0x5410, R5 ;  /* 0x0000541006057816 */ /* 0x000fe40000000005 */
[----:B------:R-:W-:-:S03]  /*115c60*/  LOP3.LUT R7, R28, 0xffff, RZ, 0xc0, !PT ;  /* 0x0000ffff1c077812 */ /* 0x000fc600078ec0ff */
[----:B------:R0:W-:Y:S01]  /*115c70*/  STL [R1+0x27c], R5 ;  /* 0x00027c0501007387 */ /* 0x0001e20000100800 */
[----:B------:R-:W-:Y:S01]  /*115c80*/  PRMT R6, R9, 0x3340, R7 ;  /* 0x0000334009067816 */ /* 0x000fe20000000007 */
[----:B------:R-:W-:Y:S02]  /*115c90*/  IMAD.MOV.U32 R13, RZ, RZ, R2 ;  /* 0x000000ffff0d7224 */ /* 0x000fe400078e0002 */
[----:B------:R-:W4:Y:S04]  /*115ca0*/  LDL.LU R49, [R1+0x12c] ;  /* 0x00012c0001317983 */ /* 0x000f280000300800 */
[----:B------:R-:W2:Y:S01]  /*115cb0*/  LDL.LU R27, [R1+0x1a0] ;  /* 0x0001a000011b7983 */ /* 0x000ea20000300800 */
[----:B0-----:R-:W-:-:S04]  /*115cc0*/  PRMT R5, R11, 0x3340, R0 ;  /* 0x000033400b057816 */ /* 0x001fc80000000000 */
[----:B------:R-:W-:-:S05]  /*115cd0*/  PRMT R2, R6, 0x5410, R5 ;  /* 0x0000541006027816 */ /* 0x000fca0000000005 */
[----:B------:R0:W-:Y:S04]  /*115ce0*/  STL [R1+0x25c], R2 ;  /* 0x00025c0201007387 */ /* 0x0001e80000100800 */
[----:B------:R-:W2:Y:S04]  /*115cf0*/  LDL.LU R22, [R1+0x470] ;  /* 0x0004700001167983 */ /* 0x000ea80000300800 */
[----:B------:R-:W2:Y:S04]  /*115d00*/  LDL.LU R21, [R1+0x404] ;  /* 0x0004040001157983 */ /* 0x000ea80000300800 */
[----:B------:R-:W2:Y:S01]  /*115d10*/  LDL.LU R25, [R1+0x448] ;  /* 0x0004480001197983 */ /* 0x000ea20000300800 */
[----:B------:R-:W-:-:S02]  /*115d20*/  IADD3 R32, P6, R15, R43, RZ ;  /* 0x0000002b0f207210 */ /* 0x000fc40007fde0ff */
[----:B------:R-:W-:Y:S02]  /*115d30*/  SHF.R.U32.HI R9, RZ, 0x8, R9 ;  /* 0x00000008ff097819 */ /* 0x000fe40000011609 */
[----:B------:R-:W-:Y:S01]  /*115d40*/  SHF.R.U32.HI R7, RZ, 0x8, R7 ;  /* 0x00000008ff077819 */ /* 0x000fe20000011607 */
[----:B------:R-:W-:Y:S01]  /*115d50*/  IMAD.X R33, R4, 0x1, R36, P6 ;  /* 0x0000000104217824 */ /* 0x000fe200030e0624 */
[----:B------:R-:W-:Y:S02]  /*115d60*/  SHF.R.U32.HI R6, RZ, 0x8, R10 ;  /* 0x00000008ff067819 */ /* 0x000fe4000001160a */
[----:B------:R-:W-:Y:S02]  /*115d70*/  SHF.R.U32.HI R5, RZ, 0x8, R8 ;  /* 0x00000008ff057819 */ /* 0x000fe40000011608 */
[----:B------:R1:W-:Y:S01]  /*115d80*/  STL.64 [R1+0x4b8], R32 ;  /* 0x0004b82001007387 */ /* 0x0003e20000100a00 */
[----:B------:R-:W-:Y:S02]  /*115d90*/  LOP3.LUT R8, R9, 0xffff, RZ, 0xc0, !PT ;  /* 0x0000ffff09087812 */ /* 0x000fe400078ec0ff */
[----:B------:R-:W-:-:S02]  /*115da0*/  LOP3.LUT R7, R7, 0xffff, RZ, 0xc0, !PT ;  /* 0x0000ffff07077812 */ /* 0x000fc400078ec0ff */
[----:B------:R-:W-:Y:S02]  /*115db0*/  LOP3.LUT R6, R6, 0xffff, RZ, 0xc0, !PT ;  /* 0x0000ffff06067812 */ /* 0x000fe400078ec0ff */
[----:B------:R-:W-:Y:S02]  /*115dc0*/  LOP3.LUT R5, R5, 0xffff, RZ, 0xc0, !PT ;  /* 0x0000ffff05057812 */ /* 0x000fe400078ec0ff */
[----:B0-----:R-:W-:Y:S02]  /*115dd0*/  PRMT R2, R8, 0x3340, R7 ;  /* 0x0000334008027816 */ /* 0x001fe40000000007 */
[----:B-1----:R-:W-:Y:S02]  /*115de0*/  IADD3 R32, P6, R15, R44, RZ ;  /* 0x0000002c0f207210 */ /* 0x002fe40007fde0ff */
[----:B------:R-:W-:-:S03]  /*115df0*/  PRMT R5, R6, 0x3340, R5 ;  /* 0x0000334006057816 */ /* 0x000fc60000000005 */
[----:B------:R-:W-:Y:S01]  /*115e00*/  IMAD.X R33, R4, 0x1, R37, P6 ;  /* 0x0000000104217824 */ /* 0x000fe200030e0625 */
[----:B------:R-:W-:Y:S01]  /*115e10*/  STL [R1+0x5d78], R2 ;  /* 0x005d780201007387 */ /* 0x000fe20000100800 */
[----:B------:R-:W-:-:S03]  /*115e20*/  IMAD.MOV.U32 R18, RZ, RZ, R13 ;  /* 0x000000ffff127224 */ /* 0x000fc600078e000d */
[----:B------:R0:W-:Y:S04]  /*115e30*/  STL [R1+0x13c], R5 ;  /* 0x00013c0501007387 */ /* 0x0001e80000100800 */
[----:B------:R-:W-:Y:S04]  /*115e40*/  STL.64 [R1+0x4b0], R32 ;  /* 0x0004b02001007387 */ /* 0x000fe80000100a00 */
[----:B------:R-:W2:Y:S01]  /*115e50*/  LDL.LU R58, [R1+0x30c] ;  /* 0x00030c00013a7983 */ /* 0x000ea20000300800 */
[----:B---3--:R-:W-:-:S03]  /*115e60*/  LOP3.LUT R10, R14, 0xffff, RZ, 0xc0, !PT ;  /* 0x0000ffff0e0a7812 */ /* 0x008fc600078ec0ff */
[----:B------:R-:W3:Y:S04]  /*115e70*/  LDL.LU R14, [R1+0x130] ;  /* 0x00013000010e7983 */ /* 0x000ee80000300800 */
[----:B------:R-:W3:Y:S01]  /*115e80*/  LDL.LU R13, [R1+0x1a4] ;  /* 0x0001a400010d7983 */ /* 0x000ee20000300800 */
[----:B------:R-:W-:Y:S02]  /*115e90*/  SHF.R.U32.HI R28, RZ, 0x8, R11 ;  /* 0x00000008ff1c7819 */ /* 0x000fe4000001160b */
[----:B------:R-:W-:Y:S02]  /*115ea0*/  SHF.R.U32.HI R26, RZ, 0x8, R12 ;  /* 0x00000008ff1a7819 */ /* 0x000fe4000001160c */
[----:B----4-:R-:W-:Y:S02]  /*115eb0*/  LOP3.LUT R11, R49, 0xffff, RZ, 0xc0, !PT ;  /* 0x0000ffff310b7812 */ /* 0x010fe400078ec0ff */
[----:B--2---:R-:W-:-:S02]  /*115ec0*/  LOP3.LUT R8, R27, 0xffff, RZ, 0xc0, !PT ;  /* 0x0000ffff1b087812 */ /* 0x004fc400078ec0ff */
[----:B0-----:R-:W-:Y:S02]  /*115ed0*/  PRMT R5, R11, 0x3340, R0 ;  /* 0x000033400b057816 */ /* 0x001fe40000000000 */
[----:B------:R-:W-:-:S04]  /*115ee0*/  PRMT R6, R10, 0x3340, R8 ;  /* 0x000033400a067816 */ /* 0x000fc80000000008 */
[----:B------:R-:W-:Y:S02]  /*115ef0*/  PRMT R2, R6, 0x5410, R5 ;  /* 0x0000541006027816 */ /* 0x000fe40000000005 */
[----:B------:R-:W-:Y:S02]  /*115f00*/  LOP3.LUT R9, R22, 0xffff, RZ, 0xc0, !PT ;  /* 0x0000ffff16097812 */ /* 0x000fe400078ec0ff */
[----:B------:R-:W-:Y:S02]  /*115f10*/  LOP3.LUT R12, R21, 0xffff, RZ, 0xc0, !PT ;  /* 0x0000ffff150c7812 */ /* 0x000fe400078ec0ff */
[----:B------:R-:W-:Y:S02]  /*115f20*/  LOP3.LUT R7, R25, 0xffff, RZ, 0xc0, !PT ;  /* 0x0000ffff19077812 */ /* 0x000fe400078ec0ff */
[----:B------:R-:W-:Y:S02]  /*115f30*/  PRMT R5, R12, 0x3340, R0 ;  /* 0x000033400c057816 */ /* 0x000fe40000000000 */
[----:B------:R-:W-:Y:S01]  /*115f40*/  PRMT R6, R9, 0x3340, R7 ;  /* 0x0000334009067816 */ /* 0x000fe20000000007 */
[----:B------:R0:W-:Y:S03]  /*115f50*/  STL [R1+0x23c], R2 ;  /* 0x00023c0201007387 */ /* 0x0001e60000100800 */
[----:B0-----:R-:W-:-:S05]  /*115f60*/  PRMT R2, R6, 0x5410, R5 ;  /* 0x0000541006027816 */ /* 0x001fca0000000005 */
[----:B------:R0:W-:Y:S04]  /*115f70*/  STL [R1+0x290], R2 ;  /* 0x0002900201007387 */ /* 0x0001e80000100800 */
[----:B------:R-:W2:Y:S04]  /*115f80*/  LDL.LU R27, [R1+0x2e4] ;  /* 0x0002e400011b7983 */ /* 0x000ea80000300800 */
[----:B------:R-:W4:Y:S01]  /*115f90*/  LDL.LU R21, [R1+0x178] ;  /* 0x0001780001157983 */ /* 0x000f220000300800 */
[----:B------:R-:W-:Y:S02]  /*115fa0*/  SHF.R.U32.HI R6, RZ, 0x8, R9 ;  /* 0x00000008ff067819 */ /* 0x000fe40000011609 */
[----:B------:R-:W-:Y:S01]  /*115fb0*/  SHF.R.U32.HI R5, RZ, 0x8, R7 ;  /* 0x00000008ff057819 */ /* 0x000fe20000011607 */
[----:B------:R-:W4:Y:S01]  /*115fc0*/  LDL.LU R25, [R1+0x28] ;  /* 0x0000280001197983 */ /* 0x000f220000300800 */
[----:B------:R-:W-:-:S02]  /*115fd0*/  SHF.R.U32.HI R10, RZ, 0x8, R10 ;  /* 0x00000008ff0a7819 */ /* 0x000fc4000001160a */
[----:B------:R-:W-:Y:S02]  /*115fe0*/  SHF.R.U32.HI R7, RZ, 0x8, R8 ;  /* 0x00000008ff077819 */ /* 0x000fe40000011608 */
[----:B------:R-:W-:Y:S02]  /*115ff0*/  IADD3 R32, P6, R15, R42, RZ ;  /* 0x0000002a0f207210 */ /* 0x000fe40007fde0ff */
[----:B------:R-:W-:Y:S02]  /*116000*/  LOP3.LUT R6, R6, 0xffff, RZ, 0xc0, !PT ;  /* 0x0000ffff06067812 */ /* 0x000fe400078ec0ff */
[----:B------:R-:W-:Y:S02]  /*116010*/  LOP3.LUT R5, R5, 0xffff, RZ, 0xc0, !PT ;  /* 0x0000ffff05057812 */ /* 0x000fe400078ec0ff */
[----:B------:R-:W-:Y:S02]  /*116020*/  LOP3.LUT R8, R10, 0xffff, RZ, 0xc0, !PT ;  /* 0x0000ffff0a087812 */ /* 0x000fe400078ec0ff */
[----:B------:R-:W-:Y:S01]  /*116030*/  LOP3.LUT R7, R7, 0xffff, RZ, 0xc0, !PT ;  /* 0x0000ffff07077812 */ /* 0x000fe200078ec0ff */
[----:B------:R-:W-:Y:S01]  /*116040*/  IMAD.X R33, R4, 0x1, R38, P6 ;  /* 0x0000000104217824 */ /* 0x000fe200030e0626 */
[----:B------:R-:W-:-:S02]  /*116050*/  PRMT R49, R6, 0x3340, R5 ;  /* 0x0000334006317816 */ /* 0x000fc40000000005 */
[----:B0-----:R-:W-:Y:S02]  /*116060*/  PRMT R2, R8, 0x3340, R7 ;  /* 0x0000334008027816 */ /* 0x001fe40000000007 */
[----:B------:R-:W-:Y:S01]  /*116070*/  LOP3.LUT R8, R58, 0xffff, RZ, 0xc0, !PT ;  /* 0x0000ffff3a087812 */ /* 0x000fe200078ec0ff */
[----:B------:R0:W-:Y:S04]  /*116080*/  STL.64 [R1+0x490], R32 ;  /* 0x0004902001007387 */ /* 0x0001e80000100a00 */
[----:B------:R-:W-:Y:S04]  /*116090*/  STL [R1+0x5d38], R49 ;  /* 0x005d383101007387 */ /* 0x000fe80000100800 */
[----:B------:R1:W-:Y:S01]  /*1160a0*/  STL [R1+0x134], R2 ;  /* 0x0001340201007387 */ /* 0x0003e20000100800 */
[----:B0-----:R-:W-:-:S05]  /*1160b0*/  IADD3 R32, P6, R15, R41, RZ ;  /* 0x000000290f207210 */ /* 0x001fca0007fde0ff */
[----:B------:R-:W-:Y:S02]  /*1160c0*/  IMAD.X R33, R4, 0x1, R39, P6 ;  /* 0x0000000104217824 */ /* 0x000fe400030e0627 */
[----:B------:R-:W-:Y:S01]  /*1160d0*/  IMAD.MOV.U32 R58, RZ, RZ, R18 ;  /* 0x000000ffff3a7224 */ /* 0x000fe200078e0012 */
[----:B---3--:R-:W-:Y:S02]  /*1160e0*/  LOP3.LUT R9, R14, 0xffff, RZ, 0xc0, !PT ;  /* 0x0000ffff0e097812 */ /* 0x008fe400078ec0ff */
[----:B------:R-:W3:Y:S01]  /*1160f0*/  LDL.LU R14, [R1+0x47c] ;  /* 0x00047c00010e7983 */ /* 0x000ee20000300800 */
[----:B------:R-:W-:Y:S02]  /*116100*/  LOP3.LUT R7, R13, 0xffff, RZ, 0xc0, !PT ;  /* 0x0000ffff0d077812 */ /* 0x000fe400078ec0ff */
[----:B------:R-:W-:Y:S01]  /*116110*/  PRMT R5, R9, 0x3340, R0 ;  /* 0x0000334009057816 */ /* 0x000fe20000000000 */
[----:B------:R-:W3:Y:S01]  /*116120*/  LDL.LU R13, [R1+0x478] ;  /* 0x00047800010d7983 */ /* 0x000ee20000300800 */
[----:B------:R-:W-:-:S04]  /*116130*/  PRMT R6, R8, 0x3340, R7 ;  /* 0x0000334008067816 */ /* 0x000fc80000000007 */
[----:B-1----:R-:W-:-:S05]  /*116140*/  PRMT R2, R6, 0x5410, R5 ;  /* 0x0000541006027816 */ /* 0x002fca0000000005 */
[----:B------:R-:W-:Y:S04]  /*116150*/  STL [R1+0x21c], R2 ;  /* 0x00021c0201007387 */ /* 0x000fe80000100800 */
[----:B------:R0:W-:Y:S01]  /*116160*/  STL.64 [R1+0x488], R32 ;  /* 0x0004882001007387 */ /* 0x0001e20000100a00 */
[----:B------:R-:W-:Y:S02]  /*116170*/  SHF.R.U32.HI R5, RZ, 0x8, R8 ;  /* 0x00000008ff057819 */ /* 0x000fe40000011608 */
[----:B0-----:R-:W-:-:S05]  /*116180*/  IADD3 R32, P6, R15, R47, RZ ;  /* 0x0000002f0f207210 */ /* 0x001fca0007fde0ff */
[----:B------:R-:W-:Y:S01]  /*116190*/  IMAD.X R33, R4, 0x1, R40, P6 ;  /* 0x0000000104217824 */ /* 0x000fe200030e0628 */
[----:B------:R-:W-:Y:S02]  /*1161a0*/  SHF.R.U32.HI R4, RZ, 0x8, R7 ;  /* 0x00000008ff047819 */ /* 0x000fe40000011607 */
[----:B------:R-:W-:Y:S02]  /*1161b0*/  LOP3.LUT R5, R5, 0xffff, RZ, 0xc0, !PT ;  /* 0x0000ffff05057812 */ /* 0x000fe400078ec0ff */
[----:B------:R-:W-:Y:S01]  /*1161c0*/  LOP3.LUT R4, R4, 0xffff, RZ, 0xc0, !PT ;  /* 0x0000ffff04047812 */ /* 0x000fe200078ec0ff */
[----:B------:R-:W-:Y:S03]  /*1161d0*/  STL.64 [R1+0x4a8], R32 ;  /* 0x0004a82001007387 */ /* 0x000fe60000100a00 */
[----:B------:R-:W-:Y:S01]  /*1161e0*/  PRMT R2, R5, 0x3340, R4 ;  /* 0x0000334005027816 */ /* 0x000fe20000000004 */
[----:B------:R-:W3:Y:S01]  /*1161f0*/  LDL.LU R22, [R1+0x2a90] ;  /* 0x002a900001167983 */ /* 0x000ee20000300800 */
[----:B------:R-:W-:-:S02]  /*116200*/  SHF.R.U32.HI R18, RZ, 0x8, R9 ;  /* 0x00000008ff127819 */ /* 0x000fc40000011609 */
[----:B------:R-:W-:Y:S01]  /*116210*/  LOP3.LUT R9, R60, 0xffff, RZ, 0xc0, !PT ;  /* 0x0000ffff3c097812 */ /* 0x000fe200078ec0ff */
[----:B------:R0:W-:Y:S04]  /*116220*/  STL [R1+0x114], R2 ;  /* 0x0001140201007387 */ /* 0x0001e80000100800 */
[----:B------:R-:W3:Y:S01]  /*116230*/  LDL.LU R60, [R1+0x5db8] ;  /* 0x005db800013c7983 */ /* 0x000ee20000300800 */
[----:B------:R-:W-:Y:S02]  /*116240*/  PRMT R4, R9, 0x3340, R0 ;  /* 0x0000334009047816 */ /* 0x000fe40000000000 */
[----:B--2---:R-:W-:Y:S02]  /*116250*/  LOP3.LUT R7, R27, 0xffff, RZ, 0xc0, !PT ;  /* 0x0000ffff1b077812 */ /* 0x004fe400078ec0ff */
[----:B----4-:R-:W-:-:S02]  /*116260*/  LOP3.LUT R6, R21, 0xffff, RZ, 0xc0, !PT ;  /* 0x0000ffff15067812 */ /* 0x010fc400078ec0ff */
[----:B------:R-:W-:Y:S01]  /*116270*/  SHF.R.U32.HI R15, RZ, 0x8, R11 ;  /* 0x00000008ff0f7819 */ /* 0x000fe2000001160b */
[----:B------:R-:W2:Y:S01]  /*116280*/  LDL.LU R21, [R1+0x2f8] ;  /* 0x0002f80001157983 */ /* 0x000ea20000300800 */
[----:B------:R-:W-:Y:S02]  /*116290*/  PRMT R5, R7, 0x3340, R6 ;  /* 0x0000334007057816 */ /* 0x000fe40000000006 */
[----:B------:R-:W-:Y:S02]  /*1162a0*/  IADD3 R10, P6, R25, R57, RZ ;  /* 0x00000039190a7210 */ /* 0x000fe40007fde0ff */
[----:B0-----:R-:W-:Y:S02]  /*1162b0*/  PRMT R2, R5, 0x5410, R4 ;  /* 0x0000541005027816 */ /* 0x001fe40000000004 */
[----:B------:R-:W-:-:S05]  /*1162c0*/  SHF.R.S32.HI R4, RZ, 0x1f, R25 ;  /* 0x0000001fff047819 */ /* 0x000fca0000011419 */
[----:B------:R-:W-:Y:S01]  /*1162d0*/  IMAD.X R11, R4, 0x1, R61, P6 ;  /* 0x00000001040b7824 */ /* 0x000fe200030e063d */
[----:B------:R0:W-:Y:S01]  /*1162e0*/  STL [R1+0x18c], R2 ;  /* 0x00018c0201007387 */ /* 0x0001e20000100800 */
[----:B------:R-:W-:-:S03]  /*1162f0*/  SHF.R.U32.HI R8, RZ, 0x8, R7 ;  /* 0x00000008ff087819 */ /* 0x000fc60000011607 */
[----:B------:R1:W-:Y:S01]  /*116300*/  STL.64 [R1+0x448], R10 ;  /* 0x0004480a01007387 */ /* 0x0003e20000100a00 */
[----:B------:R-:W-:Y:S02]  /*116310*/  SHF.R.U32.HI R7, RZ, 0x8, R6 ;  /* 0x00000008ff077819 */ /* 0x000fe40000011606 */
[----:B------:R-:W-:Y:S01]  /*116320*/  LOP3.LUT R8, R8, 0xffff, RZ, 0xc0, !PT ;  /* 0x0000ffff08087812 */ /* 0x000fe200078ec0ff */
[----:B------:R-:W4:Y:S01]  /*116330*/  LDL.LU R50, [R1+0x2a98] ;  /* 0x002a980001327983 */ /* 0x000f220000300800 */
[----:B------:R-:W-:-:S04]  /*116340*/  LOP3.LUT R7, R7, 0xffff, RZ, 0xc0, !PT ;  /* 0x0000ffff07077812 */ /* 0x000fc800078ec0ff */
[----:B0-----:R-:W-:Y:S02]  /*116350*/  PRMT R2, R8, 0x3340, R7 ;  /* 0x0000334008027816 */ /* 0x001fe40000000007 */
[----:B------:R-:W-:-:S04]  /*116360*/  LOP3.LUT R15, R15, 0xffff, RZ, 0xc0, !PT ;  /* 0x0000ffff0f0f7812 */ /* 0x000fc800078ec0ff */
[----:B------:R-:W-:Y:S02]  /*116370*/  PRMT R15, R15, 0x3340, R0 ;  /* 0x000033400f0f7816 */ /* 0x000fe40000000000 */
[----:B---3--:R-:W-:Y:S02]  /*116380*/  SHF.R.U32.HI R5, RZ, 0x8, R14 ;  /* 0x00000008ff057819 */ /* 0x008fe4000001160e */
[----:B-1----:R-:W-:Y:S02]  /*116390*/  SHF.R.U32.HI R10, RZ, 0x8, R13 ;  /* 0x00000008ff0a7819 */ /* 0x002fe4000001160d */
[----:B------:R-:W-:Y:S01]  /*1163a0*/  LOP3.LUT R6, R5, 0xffff, RZ, 0xc0, !PT ;  /* 0x0000ffff05067812 */ /* 0x000fe200078ec0ff */
[----:B------:R-:W3:Y:S01]  /*1163b0*/  LDL.LU R13, [R1+0x2a94] ;  /* 0x002a9400010d7983 */ /* 0x000ee20000300800 */
[----:B------:R-:W-:Y:S02]  /*1163c0*/  LOP3.LUT R5, R10, 0xffff, RZ, 0xc0, !PT ;  /* 0x0000ffff0a057812 */ /* 0x000fe400078ec0ff */
[----:B------:R-:W-:-:S02]  /*1163d0*/  IADD3 R10, P6, R25, R46, RZ ;  /* 0x0000002e190a7210 */ /* 0x000fc40007fde0ff */
[----:B------:R-:W-:-:S03]  /*1163e0*/  PRMT R5, R6, 0x3340, R5 ;  /* 0x0000334006057816 */ /* 0x000fc60000000005 */
[----:B------:R-:W-:Y:S02]  /*1163f0*/  IMAD.X R11, R4, 0x1, R34, P6 ;  /* 0x00000001040b7824 */ /* 0x000fe400030e0622 */
[----:B------:R-:W-:Y:S01]  /*116400*/  STL [R1+0x124], R5 ;  /* 0x0001240501007387 */ /* 0x000fe20000100800 */
[----:B------:R-:W-:-:S03]  /*116410*/  SHF.R.U32.HI R14, RZ, 0x8, R9 ;  /* 0x00000008ff0e7819 */ /* 0x000fc60000011609 */
[----:B------:R-:W-:Y:S04]  /*116420*/  STL [R1+0x11c], R2 ;  /* 0x00011c0201007387 */ /* 0x000fe80000100800 */
[----:B------:R0:W-:Y:S01]  /*116430*/  STL.64 [R1+0x480], R10 ;  /* 0x0004800a01007387 */ /* 0x0001e20000100a00 */
[----:B------:R-:W-:-:S03]  /*116440*/  LOP3.LUT R14, R14, 0xffff, RZ, 0xc0, !PT ;  /* 0x0000ffff0e0e7812 */ /* 0x000fc600078ec0ff */
[----:B------:R-:W3:Y:S04]  /*116450*/  LDL.LU R30, [R1+0x2ab0] ;  /* 0x002ab000011e7983 */ /* 0x000ee80000300800 */
[----:B------:R-:W3:Y:S01]  /*116460*/  LDL.LU R32, [R1+0x2aa8] ;  /* 0x002aa80001207983 */ /* 0x000ee20000300800 */
[----:B------:R-:W-:Y:S02]  /*116470*/  PRMT R14, R14, 0x3340, R0 ;  /* 0x000033400e0e7816 */ /* 0x000fe40000000000 */
[----:B------:R-:W-:Y:S01]  /*116480*/  LOP3.LUT R9, R59, 0xffff, RZ, 0xc0, !PT ;  /* 0x0000ffff3b097812 */ /* 0x000fe200078ec0ff */
[----:B------:R-:W3:Y:S04]  /*116490*/  LDL.LU R33, [R1+0x2aa4] ;  /* 0x002aa40001217983 */ /* 0x000ee80000300800 */
[----:B------:R1:W-:Y:S04]  /*1164a0*/  STL.64 [R1+0x5d48], R14 ;  /* 0x005d480e01007387 */ /* 0x0003e80000100a00 */
[----:B------:R-:W3:Y:S01]  /*1164b0*/  LDL.LU R59, [R1+0x5db4] ;  /* 0x005db400013b7983 */ /* 0x000ee20000300800 */
[----:B------:R-:W-:-:S03]  /*1164c0*/  LOP3.LUT R7, R60, 0xffff, RZ, 0xc0, !PT ;  /* 0x0000ffff3c077812 */ /* 0x000fc600078ec0ff */
[----:B------:R-:W3:Y:S04]  /*1164d0*/  LDL.LU R60, [R1+0x5db0] ;  /* 0x005db000013c7983 */ /* 0x000ee80000300800 */
[----:B------:R-:W3:Y:S01]  /*1164e0*/  LDL.LU R27, [R1+0x2a9c] ;  /* 0x002a9c00011b7983 */ /* 0x000ee20000300800 */
[----:B0-----:R-:W-:Y:S02]  /*1164f0*/  SHF.R.U32.HI R10, RZ, 0x8, R22 ;  /* 0x00000008ff0a7819 */ /* 0x001fe40000011616 */
[----:B------:R-:W-:Y:S01]  /*116500*/  PRMT R5, R9, 0x3340, R0 ;  /* 0x0000334009057816 */ /* 0x000fe20000000000 */
[----:B------:R-:W3:Y:S01]  /*116510*/  LDL.LU R22, [R1+0x2aac] ;  /* 0x002aac0001167983 */ /* 0x000ee20000300800 */
[----:B-1----:R-:W-:Y:S02]  /*116520*/  IADD3 R14, P6, R25, R45, RZ ;  /* 0x0000002d190e7210 */ /* 0x002fe40007fde0ff */
[----:B--2---:R-:W-:-:S02]  /*116530*/  LOP3.LUT R8, R21, 0xffff, RZ, 0xc0, !PT ;  /* 0x0000ffff15087812 */ /* 0x004fc400078ec0ff */
[----:B------:R-:W2:Y:S02]  /*116540*/  LDL.LU R21, [R1+0x2aa0] ;  /* 0x002aa00001157983 */ /* 0x000ea40000300800 */
[----:B------:R-:W-:Y:S01]  /*116550*/  PRMT R6, R8, 0x3340, R7 ;  /* 0x0000334008067816 */ /* 0x000fe20000000007 */
[----:B------:R-:W-:-:S03]  /*116560*/  IMAD.X R15, R4, 0x1, R35, P6 ;  /* 0x00000001040f7824 */ /* 0x000fc600030e0623 */
[----:B------:R-:W-:Y:S02]  /*116570*/  PRMT R2, R6, 0x5410, R5 ;  /* 0x0000541006027816 */ /* 0x000fe40000000005 */
[----:B------:R-:W-:Y:S02]  /*116580*/  SHF.R.U32.HI R6, RZ, 0x8, R8 ;  /* 0x00000008ff067819 */ /* 0x000fe40000011608 */
[----:B------:R-:W-:Y:S01]  /*116590*/  SHF.R.U32.HI R5, RZ, 0x8, R7 ;  /* 0x00000008ff057819 */ /* 0x000fe20000011607 */
[----:B------:R-:W-:Y:S01]  /*1165a0*/  STL [R1+0x22c], R2 ;  /* 0x00022c0201007387 */ /* 0x000fe20000100800 */
[----:B------:R-:W-:-:S03]  /*1165b0*/  LOP3.LUT R6, R6, 0xffff, RZ, 0xc0, !PT ;  /* 0x0000ffff06067812 */ /* 0x000fc600078ec0ff */
[----:B------:R0:W-:Y:S01]  /*1165c0*/  STL.64 [R1+0x438], R14 ;  /* 0x0004380e01007387 */ /* 0x0001e20000100a00 */
[----:B------:R-:W-:Y:S02]  /*1165d0*/  LOP3.LUT R5, R5, 0xffff, RZ, 0xc0, !PT ;  /* 0x0000ffff05057812 */ /* 0x000fe400078ec0ff */
[----:B----4-:R-:W-:Y:S02]  /*1165e0*/  SHF.R.U32.HI R8, RZ, 0x8, R50 ;  /* 0x00000008ff087819 */ /* 0x010fe40000011632 */
[----:B------:R-:W-:Y:S02]  /*1165f0*/  PRMT R50, R6, 0x3340, R5 ;  /* 0x0000334006327816 */ /* 0x000fe40000000005 */
[----:B0-----:R-:W-:-:S05]  /*116600*/  IADD3 R14, P6, R25, R43, RZ ;  /* 0x0000002b190e7210 */ /* 0x001fca0007fde0ff */
[----:B------:R-:W-:Y:S01]  /*116610*/  IMAD.X R15, R4, 0x1, R36, P6 ;  /* 0x00000001040f7824 */ /* 0x000fe200030e0624 */
[----:B------:R-:W-:Y:S02]  /*116620*/  LOP3.LUT R8, R8, 0xffff, RZ, 0xc0, !PT ;  /* 0x0000ffff08087812 */ /* 0x000fe400078ec0ff */
[----:B---3--:R-:W-:Y:S02]  /*116630*/  SHF.R.U32.HI R7, RZ, 0x8, R13 ;  /* 0x00000008ff077819 */ /* 0x008fe4000001160d */
[----:B------:R-:W3:Y:S04]  /*116640*/  LDL.LU R13, [R1+0x2ab4] ;  /* 0x002ab400010d7983 */ /* 0x000ee80000300800 */
[----:B------:R0:W-:Y:S01]  /*116650*/  STL.64 [R1+0x470], R14 ;  /* 0x0004700e01007387 */ /* 0x0001e20000100a00 */
[----:B------:R-:W-:-:S02]  /*116660*/  LOP3.LUT R7, R7, 0xffff, RZ, 0xc0, !PT ;  /* 0x0000ffff07077812 */ /* 0x000fc400078ec0ff */
[----:B0-----:R-:W-:Y:S02]  /*116670*/  IADD3 R14, P6, R25, R44, RZ ;  /* 0x0000002c190e7210 */ /* 0x001fe40007fde0ff */
[----:B------:R-:W-:Y:S02]  /*116680*/  SHF.R.U32.HI R6, RZ, 0x8, R30 ;  /* 0x00000008ff067819 */ /* 0x000fe4000001161e */
[----:B------:R-:W-:Y:S02]  /*116690*/  SHF.R.U32.HI R5, RZ, 0x8, R32 ;  /* 0x00000008ff057819 */ /* 0x000fe40000011620 */
[----:B------:R-:W-:Y:S02]  /*1166a0*/  LOP3.LUT R6, R6, 0xffff, RZ, 0xc0, !PT ;  /* 0x0000ffff06067812 */ /* 0x000fe400078ec0ff */
[----:B------:R-:W-:Y:S01]  /*1166b0*/  LOP3.LUT R5, R5, 0xffff, RZ, 0xc0, !PT ;  /* 0x0000ffff05057812 */ /* 0x000fe200078ec0ff */
[----:B------:R-:W-:-:S03]  /*1166c0*/  IMAD.X R15, R4, 0x1, R37, P6 ;  /* 0x00000001040f7824 */ /* 0x000fc600030e0625 */
[----:B------:R-:W-:Y:S02]  /*1166d0*/  PRMT R2, R6, 0x3340, R5 ;  /* 0x0000334006027816 */ /* 0x000fe40000000005 */
[----:B------:R-:W-:-:S03]  /*1166e0*/  PRMT R49, R8, 0x3340, R7 ;  /* 0x0000334008317816 */ /* 0x000fc60000000007 */
[----:B------:R-:W-:Y:S04]  /*1166f0*/  STL [R1+0x120], R2 ;  /* 0x0001200201007387 */ /* 0x000fe80000100800 */
[----:B------:R0:W-:Y:S01]  /*116700*/  STL.64 [R1+0x478], R14 ;  /* 0x0004780e01007387 */ /* 0x0001e20000100a00 */
[----:B------:R-:W-:-:S03]  /*116710*/  SHF.R.U32.HI R7, RZ, 0x8, R27 ;  /* 0x00000008ff077819 */ /* 0x000fc6000001161b */
[----:B------:R-:W4:Y:S01]  /*116720*/  LDL.LU R27, [R1+0x24] ;  /* 0x00002400011b7983 */ /* 0x000f220000300800 */
[----:B------:R-:W-:Y:S02]  /*116730*/  SHF.R.U32.HI R6, RZ, 0x8, R22 ;  /* 0x00000008ff067819 */ /* 0x000fe40000011616 */
[----:B0-----:R-:W-:Y:S02]  /*116740*/  IADD3 R14, P6, R25, R42, RZ ;  /* 0x0000002a190e7210 */ /* 0x001fe40007fde0ff */
[----:B------:R-:W-:Y:S02]  /*116750*/  LOP3.LUT R6, R6, 0xffff, RZ, 0xc0, !PT ;  /* 0x0000ffff06067812 */ /* 0x000fe400078ec0ff */
[----:B------:R-:W-:Y:S02]  /*116760*/  SHF.R.U32.HI R8, RZ, 0x8, R33 ;  /* 0x00000008ff087819 */ /* 0x000fe40000011621 */
[----:B--2---:R-:W-:-:S04]  /*116770*/  SHF.R.U32.HI R5, RZ, 0x8, R21 ;  /* 0x00000008ff057819 */ /* 0x004fc80000011615 */
[----:B------:R-:W-:Y:S02]  /*116780*/  LOP3.LUT R5, R5, 0xffff, RZ, 0xc0, !PT ;  /* 0x0000ffff05057812 */ /* 0x000fe400078ec0ff */
[----:B------:R-:W-:Y:S02]  /*116790*/  SHF.R.U32.HI R9, RZ, 0x8, R9 ;  /* 0x00000008ff097819 */ /* 0x000fe40000011609 */
[----:B------:R-:W-:Y:S01]  /*1167a0*/  PRMT R51, R6, 0x3340, R5 ;  /* 0x0000334006337816 */ /* 0x000fe20000000005 */
[----:B------:R-:W-:Y:S01]  /*1167b0*/  IMAD.X R15, R4, 0x1, R38, P6 ;  /* 0x00000001040f7824 */ /* 0x000fe200030e0626 */
[----:B------:R-:W-:Y:S02]  /*1167c0*/  LOP3.LUT R8, R8, 0xffff, RZ, 0xc0, !PT ;  /* 0x0000ffff08087812 */ /* 0x000fe400078ec0ff */
[----:B------:R-:W-:Y:S01]  /*1167d0*/  LOP3.LUT R9, R9, 0xffff, RZ, 0xc0, !PT ;  /* 0x0000ffff09097812 */ /* 0x000fe200078ec0ff */
[----:B------:R-:W-:Y:S01]  /*1167e0*/  STL.64 [R1+0x5d28], R50 ;  /* 0x005d283201007387 */ /* 0x000fe20000100a00 */
[----:B------:R-:W-:-:S03]  /*1167f0*/  PRMT R8, R8, 0x3340, R0 ;  /* 0x0000334008087816 */ /* 0x000fc60000000000 */
[----:B------:R-:W2:Y:S01]  /*116800*/  LDL.LU R21, [R1+0x288c] ;  /* 0x00288c0001157983 */ /* 0x000ea20000300800 */
[----:B------:R-:W-:-:S03]  /*116810*/  PRMT R9, R9, 0x3340, R0 ;  /* 0x0000334009097816 */ /* 0x000fc60000000000 */
[----:B------:R0:W-:Y:S04]  /*116820*/  STL.64 [R1+0x468], R14 ;  /* 0x0004680e01007387 */ /* 0x0001e80000100a00 */
[----:B------:R1:W-:Y:S01]  /*116830*/  STL.64 [R1+0x5d40], R8 ;  /* 0x005d400801007387 */ /* 0x0003e20000100a00 */
[----:B0-----:R-:W-:-:S05]  /*116840*/  IADD3 R14, P6, R25, R41, RZ ;  /* 0x00000029190e7210 */ /* 0x001fca0007fde0ff */
[C---:B------:R-:W-:Y:S01]  /*116850*/  IMAD.X R15, R4.reuse, 0x1, R39, P6 ;  /* 0x00000001040f7824 */ /* 0x040fe200030e0627 */
[----:B-1----:R-:W-:Y:S02]  /*116860*/  IADD3 R8, P6, R25, R47, RZ ;  /* 0x0000002f19087210 */ /* 0x002fe40007fde0ff */
[----:B------:R-:W-:Y:S02]  /*116870*/  SHF.R.U32.HI R6, RZ, 0x8, R12 ;  /* 0x00000008ff067819 */ /* 0x000fe4000001160c */
[----:B------:R-:W-:Y:S01]  /*116880*/  SHF.R.U32.HI R12, RZ, 0x8, R16 ;  /* 0x00000008ff0c7819 */ /* 0x000fe20000011610 */
[----:B------:R-:W-:Y:S01]  /*116890*/  IMAD.X R9, R4, 0x1, R40, P6 ;  /* 0x0000000104097824 */ /* 0x000fe200030e0628 */
[----:B------:R-:W-:Y:S02]  /*1168a0*/  SHF.R.U32.HI R11, RZ, 0x8, R17 ;  /* 0x00000008ff0b7819 */ /* 0x000fe40000011611 */
[----:B------:R-:W-:Y:S02]  /*1168b0*/  LOP3.LUT R7, R7, 0xffff, RZ, 0xc0, !PT ;  /* 0x0000ffff07077812 */ /* 0x000fe400078ec0ff */
[----:B------:R-:W-:Y:S01]  /*1168c0*/  LOP3.LUT R6, R6, 0xffff, RZ, 0xc0, !PT ;  /* 0x0000ffff06067812 */ /* 0x000fe200078ec0ff */
[----:B------:R-:W-:Y:S01]  /*1168d0*/  STL.64 [R1+0x460], R14 ;  /* 0x0004600e01007387 */ /* 0x000fe20000100a00 */
[----:B------:R-:W-:-:S02]  /*1168e0*/  LOP3.LUT R12, R12, 0xffff, RZ, 0xc0, !PT ;  /* 0x0000ffff0c0c7812 */ /* 0x000fc400078ec0ff */
[----:B------:R-:W-:Y:S01]  /*1168f0*/  LOP3.LUT R10, R10, 0xffff, RZ, 0xc0, !PT ;  /* 0x0000ffff0a0a7812 */ /* 0x000fe200078ec0ff */
[----:B------:R0:W-:Y:S01]  /*116900*/  STL.64 [R1+0x440], R8 ;  /* 0x0004400801007387 */ /* 0x0001e20000100a00 */
[----:B------:R-:W-:Y:S02]  /*116910*/  LOP3.LUT R11, R11, 0xffff, RZ, 0xc0, !PT ;  /* 0x0000ffff0b0b7812 */ /* 0x000fe400078ec0ff */
[----:B------:R-:W-:Y:S02]  /*116920*/  SHF.R.U32.HI R17, RZ, 0x8, R19 ;  /* 0x00000008ff117819 */ /* 0x000fe40000011613 */
[----:B------:R-:W-:Y:S02]  /*116930*/  SHF.R.U32.HI R16, RZ, 0x8, R20 ;  /* 0x00000008ff107819 */ /* 0x000fe40000011614 */
[--C-:B------:R-:W-:Y:S02]  /*116940*/  PRMT R7, R7, 0x3340, R0.reuse ;  /* 0x0000334007077816 */ /* 0x100fe40000000000 */
[----:B------:R-:W-:-:S02]  /*116950*/  PRMT R6, R6, 0x3340, R0 ;  /* 0x0000334006067816 */ /* 0x000fc40000000000 */
[--C-:B------:R-:W-:Y:S02]  /*116960*/  PRMT R12, R12, 0x3340, R0.reuse ;  /* 0x000033400c0c7816 */ /* 0x100fe40000000000 */
[--C-:B------:R-:W-:Y:S02]  /*116970*/  PRMT R10, R10, 0x3340, R0.reuse ;  /* 0x000033400a0a7816 */ /* 0x100fe40000000000 */
[--C-:B------:R-:W-:Y:S02]  /*116980*/  PRMT R11, R11, 0x3340, R0.reuse ;  /* 0x000033400b0b7816 */ /* 0x100fe40000000000 */
[----:B------:R-:W-:Y:S02]  /*116990*/  LOP3.LUT R17, R17, 0xffff, RZ, 0xc0, !PT ;  /* 0x0000ffff11117812 */ /* 0x000fe400078ec0ff */
[----:B------:R-:W-:Y:S01]  /*1169a0*/  LOP3.LUT R16, R16, 0xffff, RZ, 0xc0, !PT ;  /* 0x0000ffff10107812 */ /* 0x000fe200078ec0ff */
[----:B------:R1:W-:Y:S01]  /*1169b0*/  STL.64 [R1+0x5d50], R6 ;  /* 0x005d500601007387 */ /* 0x0003e20000100a00 */
[----:B------:R-:W-:-:S02]  /*1169c0*/  PRMT R17, R17, 0x3340, R0 ;  /* 0x0000334011117816 */ /* 0x000fc40000000000 */
[----:B------:R-:W-:Y:S02]  /*1169d0*/  PRMT R16, R16, 0x3340, R0 ;  /* 0x0000334010107816 */ /* 0x000fe40000000000 */
[----:B------:R-:W-:Y:S02]  /*1169e0*/  LOP3.LUT R22, R59, 0xffff, RZ, 0xc0, !PT ;  /* 0x0000ffff3b167812 */ /* 0x000fe400078ec0ff */
[----:B---3--:R-:W-:-:S04]  /*1169f0*/  SHF.R.U32.HI R13, RZ, 0x8, R13 ;  /* 0x00000008ff0d7819 */ /* 0x008fc8000001160d */
[----:B------:R-:W-:-:S04]  /*116a00*/  LOP3.LUT R13, R13, 0xffff, RZ, 0xc0, !PT ;  /* 0x0000ffff0d0d7812 */ /* 0x000fc800078ec0ff */
[----:B------:R-:W-:-:S05]  /*116a10*/  PRMT R13, R13, 0x3340, R0 ;  /* 0x000033400d0d7816 */ /* 0x000fca0000000000 */
[----:B------:R-:W-:Y:S04]  /*116a20*/  STL.64 [R1+0x5d30], R12 ;  /* 0x005d300c01007387 */ /* 0x000fe80000100a00 */
[----:B------:R-:W-:Y:S04]  /*116a30*/  STL.64 [R1+0x5d58], R10 ;  /* 0x005d580a01007387 */ /* 0x000fe80000100a00 */
[----:B------:R-:W3:Y:S04]  /*116a40*/  LDL.LU R25, [R1+0x77c] ;  /* 0x00077c0001197983 */ /* 0x000ee80000300800 */
[----:B------:R-:W3:Y:S01]  /*116a50*/  LDL.LU R33, [R1+0x770] ;  /* 0x0007700001217983 */ /* 0x000ee20000300800 */
[----:B----4-:R-:W-:-:S02]  /*116a60*/  SHF.R.S32.HI R4, RZ, 0x1f, R27 ;  /* 0x0000001fff047819 */ /* 0x010fc4000001141b */
[----:B0-----:R-:W-:-:S05]  /*116a70*/  IADD3 R8, P6, R27, R57, RZ ;  /* 0x000000391b087210 */ /* 0x001fca0007fde0ff */
[----:B------:R-:W-:-:S05]  /*116a80*/  IMAD.X R9, R4, 0x1, R61, P6 ;  /* 0x0000000104097824 */ /* 0x000fca00030e063d */
[----:B------:R-:W-:Y:S04]  /*116a90*/  STL.64 [R1+0x458], R8 ;  /* 0x0004580801007387 */ /* 0x000fe80000100a00 */
[----:B------:R-:W-:Y:S04]  /*116aa0*/  STL.64 [R1+0x5d68], R16 ;  /* 0x005d681001007387 */ /* 0x000fe80000100a00 */
[----:B------:R-:W4:Y:S01]  /*116ab0*/  LDL.LU R59, [R1+0x5dac] ;  /* 0x005dac00013b7983 */ /* 0x000f220000300800 */
[----:B------:R-:W-:Y:S02]  /*116ac0*/  LOP3.LUT R20, R60, 0xffff, RZ, 0xc0, !PT ;  /* 0x0000ffff3c147812 */ /* 0x000fe400078ec0ff */
[----:B------:R-:W-:-:S02]  /*116ad0*/  PRMT R5, R22, 0x3340, R0 ;  /* 0x0000334016057816 */ /* 0x000fc40000000000 */
[----:B-1----:R-:W-:Y:S02]  /*116ae0*/  IADD3 R6, P6, R27, R46, RZ ;  /* 0x0000002e1b067210 */ /* 0x002fe40007fde0ff */
[----:B--2---:R-:W-:-:S04]  /*116af0*/  LOP3.LUT R21, R21, 0xffff, RZ, 0xc0, !PT ;  /* 0x0000ffff15157812 */ /* 0x004fc800078ec0ff */
[----:B------:R-:W-:Y:S01]  /*116b00*/  PRMT R19, R21, 0x3340, R20 ;  /* 0x0000334015137816 */ /* 0x000fe20000000014 */
[----:B------:R-:W-:-:S03]  /*116b10*/  IMAD.X R7, R4, 0x1, R34, P6 ;  /* 0x0000000104077824 */ /* 0x000fc600030e0622 */
[----:B------:R-:W-:Y:S02]  /*116b20*/  PRMT R2, R19, 0x5410, R5 ;  /* 0x0000541013027816 */ /* 0x000fe40000000005 */
[----:B------:R-:W-:Y:S02]  /*116b30*/  SHF.R.U32.HI R5, RZ, 0x8, R23 ;  /* 0x00000008ff057819 */ /* 0x000fe40000011617 */
[----:B------:R-:W-:Y:S02]  /*116b40*/  SHF.R.U32.HI R19, RZ, 0x8, R21 ;  /* 0x00000008ff137819 */ /* 0x000fe40000011615 */
[----:B------:R-:W-:Y:S01]  /*116b50*/  SHF.R.U32.HI R21, RZ, 0x8, R20 ;  /* 0x00000008ff157819 */ /* 0x000fe20000011614 */
[----:B------:R-:W-:Y:S01]  /*116b60*/  STL [R1+0x288], R2 ;  /* 0x0002880201007387 */ /* 0x000fe20000100800 */
[----:B------:R-:W-:Y:S02]  /*116b70*/  LOP3.LUT R20, R5, 0xffff, RZ, 0xc0, !PT ;  /* 0x0000ffff05147812 */ /* 0x000fe400078ec0ff */
[----:B------:R-:W-:Y:S01]  /*116b80*/  LOP3.LUT R19, R19, 0xffff, RZ, 0xc0, !PT ;  /* 0x0000ffff13137812 */ /* 0x000fe200078ec0ff */
[----:B------:R0:W-:Y:S01]  /*116b90*/  STL.64 [R1+0x450], R6 ;  /* 0x0004500601007387 */ /* 0x0001e20000100a00 */
[----:B------:R-:W-:-:S02]  /*116ba0*/  LOP3.LUT R5, R21, 0xffff, RZ, 0xc0, !PT ;  /* 0x0000ffff15057812 */ /* 0x000fc400078ec0ff */
[----:B------:R-:W-:Y:S02]  /*116bb0*/  SHF.R.U32.HI R21, RZ, 0x8, R24 ;  /* 0x00000008ff157819 */ /* 0x000fe40000011618 */
[----:B------:R-:W-:Y:S02]  /*116bc0*/  PRMT R60, R19, 0x3340, R5 ;  /* 0x00003340133c7816 */ /* 0x000fe40000000005 */
[----:B------:R-:W-:Y:S02]  /*116bd0*/  SHF.R.U32.HI R19, RZ, 0x8, R22 ;  /* 0x00000008ff137819 */ /* 0x000fe40000011616 */
[----:B0-----:R-:W-:-:S05]  /*116be0*/  IADD3 R6, P6, R27, R45, RZ ;  /* 0x0000002d1b067210 */ /* 0x001fca0007fde0ff */
[----:B------:R-:W-:Y:S01]  /*116bf0*/  IMAD.X R7, R4, 0x1, R35, P6 ;  /* 0x0000000104077824 */ /* 0x000fe200030e0623 */
[----:B------:R-:W-:Y:S02]  /*116c00*/  LOP3.LUT R18, R18, 0xffff, RZ, 0xc0, !PT ;  /* 0x0000ffff12127812 */ /* 0x000fe400078ec0ff */
[----:B------:R-:W-:Y:S02]  /*116c10*/  LOP3.LUT R19, R19, 0xffff, RZ, 0xc0, !PT ;  /* 0x0000ffff13137812 */ /* 0x000fe400078ec0ff */
[----:B------:R0:W-:Y:S01]  /*116c20*/  STL.64 [R1+0x4a0], R6 ;  /* 0x0004a00601007387 */ /* 0x0001e20000100a00 */
[----:B------:R-:W-:Y:S02]  /*116c30*/  LOP3.LUT R21, R21, 0xffff, RZ, 0xc0, !PT ;  /* 0x0000ffff15157812 */ /* 0x000fe400078ec0ff */
[--C-:B------:R-:W-:Y:S02]  /*116c40*/  PRMT R18, R18, 0x3340, R0.reuse ;  /* 0x0000334012127816 */ /* 0x100fe40000000000 */
[----:B------:R-:W-:-:S02]  /*116c50*/  PRMT R19, R19, 0x3340, R0 ;  /* 0x0000334013137816 */ /* 0x000fc40000000000 */
[--C-:B------:R-:W-:Y:S02]  /*116c60*/  PRMT R20, R20, 0x3340, R0.reuse ;  /* 0x0000334014147816 */ /* 0x100fe40000000000 */
[----:B------:R-:W-:Y:S02]  /*116c70*/  PRMT R21, R21, 0x3340, R0 ;  /* 0x0000334015157816 */ /* 0x000fe40000000000 */
[C---:B0-----:R-:W-:Y:S01]  /*116c80*/  IADD3 R6, P6, R27.reuse, R43, RZ ;  /* 0x0000002b1b067210 */ /* 0x041fe20007fde0ff */
[----:B------:R-:W-:Y:S04]  /*116c90*/  STL.64 [R1+0x5d80], R18 ;  /* 0x005d801201007387 */ /* 0x000fe80000100a00 */
[----:B------:R-:W-:Y:S01]  /*116ca0*/  IMAD.X R7, R4, 0x1, R36, P6 ;  /* 0x0000000104077824 */ /* 0x000fe200030e0624 */
[----:B------:R-:W-:Y:S04]  /*116cb0*/  STL.64 [R1+0x5d88], R20 ;  /* 0x005d881401007387 */ /* 0x000fe80000100a00 */
[----:B------:R-:W2:Y:S04]  /*116cc0*/  LDL.LU R51, [R1+0x20] ;  /* 0x0000200001337983 */ /* 0x000ea80000300800 */
[----:B------:R0:W-:Y:S02]  /*116cd0*/  STL.64 [R1+0x498], R6 ;  /* 0x0004980601007387 */ /* 0x0001e40000100a00 */
[----:B0-----:R-:W-:-:S05]  /*116ce0*/  IADD3 R6, P6, R27, R44, RZ ;  /* 0x0000002c1b067210 */ /* 0x001fca0007fde0ff */
[----:B------:R-:W-:Y:S01]  /*116cf0*/  IMAD.X R7, R4, 0x1, R37, P6 ;  /* 0x0000000104077824 */ /* 0x000fe200030e0625 */
[----:B---3--:R-:W-:Y:S02]  /*116d00*/  LOP3.LUT R25, R25, 0xffff, RZ, 0xc0, !PT ;  /* 0x0000ffff19197812 */ /* 0x008fe400078ec0ff */
[----:B------:R-:W-:Y:S01]  /*116d10*/  LOP3.LUT R23, R33, 0xffff, RZ, 0xc0, !PT ;  /* 0x0000ffff21177812 */ /* 0x000fe200078ec0ff */
[----:B------:R-:W-:-:S03]  /*116d20*/  IMAD.MOV.U32 R33, RZ, RZ, R58 ;  /* 0x000000ffff217224 */ /* 0x000fc600078e003a */
[----:B------:R-:W-:Y:S02]  /*116d30*/  PRMT R5, R23, 0x3340, R0 ;  /* 0x0000334017057816 */ /* 0x000fe40000000000 */
[----:B------:R-:W-:-:S04]  /*116d40*/  SHF.R.U32.HI R23, RZ, 0x8, R23 ;  /* 0x00000008ff177819 */ /* 0x000fc80000011617 */
[----:B------:R-:W-:Y:S02]  /*116d50*/  LOP3.LUT R23, R23, 0xffff, RZ, 0xc0, !PT ;  /* 0x0000ffff17177812 */ /* 0x000fe400078ec0ff */
[----:B----4-:R-:W-:-:S04]  /*116d60*/  LOP3.LUT R24, R59, 0xffff, RZ, 0xc0, !PT ;  /* 0x0000ffff3b187812 */ /* 0x010fc800078ec0ff */
[----:B------:R-:W-:-:S04]  /*116d70*/  PRMT R22, R25, 0x3340, R24 ;  /* 0x0000334019167816 */ /* 0x000fc80000000018 */
[----:B------:R-:W-:Y:S02]  /*116d80*/  PRMT R58, R22, 0x5410, R5 ;  /* 0x00005410163a7816 */ /* 0x000fe40000000005 */
[----:B------:R-:W-:Y:S02]  /*116d90*/  SHF.R.U32.HI R22, RZ, 0x8, R25 ;  /* 0x00000008ff167819 */ /* 0x000fe40000011619 */
[----:B------:R-:W-:Y:S02]  /*116da0*/  SHF.R.U32.HI R5, RZ, 0x8, R24 ;  /* 0x00000008ff057819 */ /* 0x000fe40000011618 */
[----:B------:R-:W-:Y:S02]  /*116db0*/  LOP3.LUT R22, R22, 0xffff, RZ, 0xc0, !PT ;  /* 0x0000ffff16167812 */ /* 0x000fe400078ec0ff */
[----:B------:R-:W-:-:S04]  /*116dc0*/  LOP3.LUT R5, R5, 0xffff, RZ, 0xc0, !PT ;  /* 0x0000ffff05057812 */ /* 0x000fc800078ec0ff */
[----:B------:R-:W-:Y:S02]  /*116dd0*/  PRMT R59, R22, 0x3340, R5 ;  /* 0x00003340163b7816 */ /* 0x000fe40000000005 */
[----:B------:R-:W-:Y:S02]  /*116de0*/  PRMT R5, R23, 0x3340, R0 ;  /* 0x0000334017057816 */ /* 0x000fe40000000000 */
[----:B------:R-:W-:Y:S01]  /*116df0*/  SHF.R.U32.HI R23, RZ, 0x8, R48 ;  /* 0x00000008ff177819 */ /* 0x000fe20000011630 */
[----:B------:R-:W-:Y:S01]  /*116e00*/  STL.64 [R1+0x5d90], R58 ;  /* 0x005d903a01007387 */ /* 0x000fe20000100a00 */
[----:B------:R-:W-:-:S03]  /*116e10*/  SHF.R.U32.HI R22, RZ, 0x8, R52 ;  /* 0x00000008ff167819 */ /* 0x000fc60000011634 */
[----:B------:R-:W3:Y:S01]  /*116e20*/  LDL.LU R48, [R1+0x5da8] ;  /* 0x005da80001307983 */ /* 0x000ee20000300800 */
[----:B------:R-:W-:-:S03]  /*116e30*/  SHF.R.U32.HI R25, RZ, 0x8, R31 ;  /* 0x00000008ff197819 */ /* 0x000fc6000001161f */
[----:B------:R0:W-:Y:S04]  /*116e40*/  STL.64 [R1+0x4d8], R6 ;  /* 0x0004d80601007387 */ /* 0x0001e80000100a00 */
[----:B------:R-:W4:Y:S04]  /*116e50*/  LDL.LU R52, [R1+0x5da4] ;  /* 0x005da40001347983 */ /* 0x000f280000300800 */
[----:B------:R-:W2:Y:S01]  /*116e60*/  LDL.LU R31, [R1+0x5da0] ;  /* 0x005da000011f7983 */ /* 0x000ea20000300800 */
[----:B0-----:R-:W-:-:S05]  /*116e70*/  IADD3 R6, P6, R27, R42, RZ ;  /* 0x0000002a1b067210 */ /* 0x001fca0007fde0ff */
[----:B------:R-:W-:Y:S01]  /*116e80*/  IMAD.X R7, R4, 0x1, R38, P6 ;  /* 0x0000000104077824 */ /* 0x000fe200030e0626 */
[----:B------:R-:W-:-:S04]  /*116e90*/  SHF.R.U32.HI R24, RZ, 0x8, R29 ;  /* 0x00000008ff187819 */ /* 0x000fc8000001161d */
[----:B------:R0:W-:Y:S04]  /*116ea0*/  STL.64 [R1+0x4d0], R6 ;  /* 0x0004d00601007387 */ /* 0x0001e80000100a00 */
[----:B------:R-:W3:Y:S04]  /*116eb0*/  LDL.LU R29, [R1+0x5d9c] ;  /* 0x005d9c00011d7983 */ /* 0x000ee80000300800 */
[----:B------:R-:W4:Y:S01]  /*116ec0*/  LDL.LU R2, [R1+0x588] ;  /* 0x0005880001027983 */ /* 0x000f220000300800 */
[----:B0-----:R-:W-:-:S03]  /*116ed0*/  IADD3 R6, P6, R27, R41, RZ ;  /* 0x000000291b067210 */ /* 0x001fc60007fde0ff */
[----:B------:R-:W3:Y:S02]  /*116ee0*/  LDL.LU R30, [R1+0x58c] ;  /* 0x00058c00011e7983 */ /* 0x000ee40000300800 */
[----:B------:R-:W-:Y:S02]  /*116ef0*/  IMAD.X R7, R4, 0x1, R39, P6 ;  /* 0x0000000104077824 */ /* 0x000fe400030e0627 */
[----:B------:R-:W4:Y:S04]  /*116f00*/  LDL.LU R20, [R1] ;  /* 0x0000000001147983 */ /* 0x000f280000300800 */
[----:B------:R-:W4:Y:S04]  /*116f10*/  LDL.LU R32, [R1+0x584] ;  /* 0x0005840001207983 */ /* 0x000f280000300800 */
[----:B------:R-:W4:Y:S04]  /*116f20*/  LDL.LU R10, [R1+0x8] ;  /* 0x00000800010a7983 */ /* 0x000f280000300800 */
[----:B------:R0:W-:Y:S01]  /*116f30*/  STL.64 [R1+0x5c0], R6 ;  /* 0x0005c00601007387 */ /* 0x0001e20000100a00 */
[----:B------:R-:W-:-:S03]  /*116f40*/  IADD3 R12, P6, R27, R47, RZ ;  /* 0x0000002f1b0c7210 */ /* 0x000fc60007fde0ff */
[----:B0-----:R-:W4:Y:S04]  /*116f50*/  LDL.LU R7, [R1+0x580] ;  /* 0x0005800001077983 */ /* 0x001f280000300800 */
[----:B------:R-:W4:Y:S04]  /*116f60*/  LDL.LU R11, [R1+0xf4] ;  /* 0x0000f400010b7983 */ /* 0x000f280000300800 */
[----:B------:R-:W4:Y:S04]  /*116f70*/  LDL.LU R8, [R1+0x630] ;  /* 0x0006300001087983 */ /* 0x000f280000300800 */
[----:B------:R-:W4:Y:S04]  /*116f80*/  LDL.LU R9, [R1+0xf0] ;  /* 0x0000f00001097983 */ /* 0x000f280000300800 */
[----:B------:R-:W4:Y:S01]  /*116f90*/  LDL.LU R14, [R1+0x634] ;  /* 0x00063400010e7983 */ /* 0x000f220000300800 */
[----:B------:R-:W-:Y:S01]  /*116fa0*/  IMAD.X R13, R4, 0x1, R40, P6 ;  /* 0x00000001040d7824 */ /* 0x000fe200030e0628 */
[----:B--2---:R-:W-:-:S02]  /*116fb0*/  SHF.R.U32.HI R27, RZ, 0x8, R31 ;  /* 0x00000008ff1b7819 */ /* 0x004fc4000001161f */
[----:B------:R-:W2:Y:S04]  /*116fc0*/  LDL.LU R31, [R1+0x5d98] ;  /* 0x005d9800011f7983 */ /* 0x000ea80000300800 */
[----:B------:R-:W2:Y:S04]  /*116fd0*/  LDL.LU R21, [R1+0xec] ;  /* 0x0000ec0001157983 */ /* 0x000ea80000300800 */
        /* <DEDUP_REMOVED lines=8> */
[----:B------:R0:W-:Y:S04]  /*117060*/  STL [R1+0x5ce0], R0 ;  /* 0x005ce00001007387 */ /* 0x0001e80000100800 */
[----:B------:R-:W2:Y:S01]  /*117070*/  LDL.LU R17, [R1+0x58] ;  /* 0x0000580001117983 */ /* 0x000ea20000300800 */
[----:B------:R-:W-:-:S03]  /*117080*/  SHF.R.S32.HI R4, RZ, 0x1f, R51 ;  /* 0x0000001fff047819 */ /* 0x000fc60000011433 */
[----:B------:R-:W2:Y:S01]  /*117090*/  LDL.LU R6, [R1+0x424] ;  /* 0x0004240001067983 */ /* 0x000ea20000300800 */
[----:B------:R-:W-:Y:S02]  /*1170a0*/  IADD3 R58, P6, R51, R57, RZ ;  /* 0x00000039333a7210 */ /* 0x000fe40007fde0ff */
[----:B---3--:R-:W-:Y:S02]  /*1170b0*/  PRMT R29, R30, 0x5410, R29 ;  /* 0x000054101e1d7816 */ /* 0x008fe4000000001d */
[----:B------:R-:W3:Y:S01]  /*1170c0*/  LDL.LU R30, [R1+0x68] ;  /* 0x00006800011e7983 */ /* 0x000ee20000300800 */
[----:B----4-:R-:W-:Y:S01]  /*1170d0*/  PRMT R20, R32, 0x5410, R20 ;  /* 0x0000541020147816 */ /* 0x010fe20000000014 */
[----:B------:R-:W-:Y:S01]  /*1170e0*/  IMAD.X R59, R4, 0x1, R61, P6 ;  /* 0x00000001043b7824 */ /* 0x000fe200030e063d */
[----:B------:R-:W-:Y:S02]  /*1170f0*/  LOP3.LUT R28, R28, 0xffff, RZ, 0xc0, !PT ;  /* 0x0000ffff1c1c7812 */ /* 0x000fe400078ec0ff */
[----:B------:R-:W-:-:S02]  /*117100*/  LOP3.LUT R26, R26, 0xffff, RZ, 0xc0, !PT ;  /* 0x0000ffff1a1a7812 */ /* 0x000fc400078ec0ff */
[----:B------:R-:W-:Y:S02]  /*117110*/  LOP3.LUT R23, R23, 0xffff, RZ, 0xc0, !PT ;  /* 0x0000ffff17177812 */ /* 0x000fe400078ec0ff */
[----:B------:R-:W-:Y:S02]  /*117120*/  LOP3.LUT R22, R22, 0xffff, RZ, 0xc0, !PT ;  /* 0x0000ffff16167812 */ /* 0x000fe400078ec0ff */
[----:B------:R-:W-:Y:S02]  /*117130*/  LOP3.LUT R25, R25, 0xffff, RZ, 0xc0, !PT ;  /* 0x0000ffff19197812 */ /* 0x000fe400078ec0ff */
[----:B------:R-:W-:Y:S02]  /*117140*/  LOP3.LUT R24, R24, 0xffff, RZ, 0xc0, !PT ;  /* 0x0000ffff18187812 */ /* 0x000fe400078ec0ff */
[----:B------:R-:W-:Y:S02]  /*117150*/  LOP3.LUT R27, R27, 0xffff, RZ, 0xc0, !PT ;  /* 0x0000ffff1b1b7812 */ /* 0x000fe400078ec0ff */
[----:B------:R-:W-:-:S02]  /*117160*/  PRMT R28, R28, 0x3340, R0 ;  /* 0x000033401c1c7816 */ /* 0x000fc40000000000 */
[--C-:B------:R-:W-:Y:S02]  /*117170*/  PRMT R26, R26, 0x3340, R0.reuse ;  /* 0x000033401a1a7816 */ /* 0x100fe40000000000 */
[--C-:B------:R-:W-:Y:S02]  /*117180*/  PRMT R23, R23, 0x3340, R0.reuse ;  /* 0x0000334017177816 */ /* 0x100fe40000000000 */
[--C-:B------:R-:W-:Y:S02]  /*117190*/  PRMT R22, R22, 0x3340, R0.reuse ;  /* 0x0000334016167816 */ /* 0x100fe40000000000 */
[--C-:B------:R-:W-:Y:S02]  /*1171a0*/  PRMT R25, R25, 0x3340, R0.reuse ;  /* 0x0000334019197816 */ /* 0x100fe40000000000 */
[--C-:B------:R-:W-:Y:S02]  /*1171b0*/  PRMT R24, R24, 0x3340, R0.reuse ;  /* 0x0000334018187816 */ /* 0x100fe40000000000 */
[----:B------:R-:W-:-:S02]  /*1171c0*/  PRMT R27, R27, 0x3340, R0 ;  /* 0x000033401b1b7816 */ /* 0x000fc40000000000 */
[----:B------:R-:W-:Y:S02]  /*1171d0*/  PRMT R11, R8, 0x5410, R11 ;  /* 0x00005410080b7816 */ /* 0x000fe4000000000b */
[----:B0-----:R-:W-:Y:S02]  /*1171e0*/  PRMT R0, R7, 0x5410, R10 ;  /* 0x0000541007007816 */ /* 0x001fe4000000000a */
[----:B------:R-:W-:Y:S02]  /*1171f0*/  PRMT R10, R14, 0x5410, R9 ;  /* 0x000054100e0a7816 */ /* 0x000fe40000000009 */
[----:B--2---:R-:W-:Y:S01]  /*117200*/  PRMT R31, R2, 0x5410, R31 ;  /* 0x00005410021f7816 */ /* 0x004fe2000000001f */
[----:B------:R-:W-:Y:S02]  /*117210*/  IMAD.MOV.U32 R2, RZ, RZ, R33 ;  /* 0x000000ffff027224 */ /* 0x000fe400078e0021 */
[----:B------:R-:W2:Y:S04]  /*117220*/  LDL.LU R33, [R1+0x1c] ;  /* 0x00001c0001217983 */ /* 0x000ea80000300800 */
[----:B------:R-:W4:Y:S04]  /*117230*/  LDL.LU R32, [R1+0x7c] ;  /* 0x00007c0001207983 */ /* 0x000f280000300800 */
[----:B------:R0:W-:Y:S04]  /*117240*/  STL.64 [R1+0x588], R58 ;  /* 0x0005883a01007387 */ /* 0x0001e80000100a00 */
[----:B------:R1:W-:Y:S04]  /*117250*/  STL [R1], R20 ;  /* 0x0000001401007387 */ /* 0x0003e80000100800 */
[----:B------:R-:W2:Y:S01]  /*117260*/  LDL.LU R7, [R1+0x74] ;  /* 0x0000740001077983 */ /* 0x000ea20000300800 */
[----:B0-----:R-:W-:-:S05]  /*117270*/  IADD3 R58, P6, R51, R46, RZ ;  /* 0x0000002e333a7210 */ /* 0x001fca0007fde0ff */
[----:B------:R-:W-:Y:S01]  /*117280*/  IMAD.X R59, R4, 0x1, R34, P6 ;  /* 0x00000001043b7824 */ /* 0x000fe200030e0622 */
[----:B------:R-:W-:-:S04]  /*117290*/  IADD3 R8, P6, R51, R45, RZ ;  /* 0x0000002d33087210 */ /* 0x000fc80007fde0ff */
[----:B------:R-:W-:Y:S01]  /*1172a0*/  STL.64 [R1+0x580], R58 ;  /* 0x0005803a01007387 */ /* 0x000fe20000100a00 */
[----:B------:R-:W-:-:S03]  /*1172b0*/  IMAD.X R9, R4, 0x1, R35, P6 ;  /* 0x0000000104097824 */ /* 0x000fc600030e0623 */
[----:B------:R-:W-:Y:S04]  /*1172c0*/  STL [R1+0x24], R11 ;  /* 0x0000240b01007387 */ /* 0x000fe80000100800 */
[----:B------:R0:W-:Y:S01]  /*1172d0*/  STL [R1+0x28], R10 ;  /* 0x0000280a01007387 */ /* 0x0001e20000100800 */
[----:B-1----:R-:W-:Y:S02]  /*1172e0*/  PRMT R20, R18, 0x5410, R21 ;  /* 0x0000541012147816 */ /* 0x002fe40000000015 */
[----:B------:R-:W-:Y:S01]  /*1172f0*/  PRMT R16, R16, 0x5410, R19 ;  /* 0x0000541010107816 */ /* 0x000fe20000000013 */
[----:B0-----:R-:W2:Y:S04]  /*117300*/  LDL.LU R10, [R1+0xe0] ;  /* 0x0000e000010a7983 */ /* 0x001ea80000300800 */
[----:B------:R-:W2:Y:S01]  /*117310*/  LDL.LU R11, [R1+0x254] ;  /* 0x00025400010b7983 */ /* 0x000ea20000300800 */
[----:B------:R-:W-:-:S03]  /*117320*/  IADD3 R18, P6, R51, R43, RZ ;  /* 0x0000002b33127210 */ /* 0x000fc60007fde0ff */
[----:B------:R0:W-:Y:S02]  /*117330*/  STL.64 [R1+0x630], R8 ;  /* 0x0006300801007387 */ /* 0x0001e40000100a00 */
[----:B------:R-:W-:Y:S02]  /*117340*/  IMAD.X R19, R4, 0x1, R36, P6 ;  /* 0x0000000104137824 */ /* 0x000fe400030e0624 */
[----:B0-----:R-:W2:Y:S04]  /*117350*/  LDL.LU R8, [R1+0x94] ;  /* 0x0000940001087983 */ /* 0x001ea80000300800 */
[----:B------:R-:W2:Y:S04]  /*117360*/  LDL.LU R9, [R1+0x8c] ;  /* 0x00008c0001097983 */ /* 0x000ea80000300800 */
[----:B------:R-:W2:Y:S04]  /*117370*/  LDL.LU R14, [R1+0x24c] ;  /* 0x00024c00010e7983 */ /* 0x000ea80000300800 */
[----:B------:R-:W-:Y:S04]  /*117380*/  STL [R1+0x2c], R20 ;  /* 0x00002c1401007387 */ /* 0x000fe80000100800 */
[----:B------:R0:W-:Y:S01]  /*117390*/  STL [R1+0x30], R16 ;  /* 0x0000301001007387 */ /* 0x0001e20000100800 */
[----:B------:R-:W-:-:S02]  /*1173a0*/  PRMT R15, R15, 0x5410, R50 ;  /* 0x000054100f0f7816 */ /* 0x000fc40000000032 */
[----:B0-----:R-:W-:Y:S02]  /*1173b0*/  PRMT R16, R13, 0x5410, R12 ;  /* 0x000054100d107816 */ /* 0x001fe4000000000c */
[C---:B------:R-:W-:Y:S01]  /*1173c0*/  IADD3 R12, P6, R51.reuse, R44, RZ ;  /* 0x0000002c330c7210 */ /* 0x040fe20007fde0ff */
[----:B------:R-:W-:Y:S04]  /*1173d0*/  STL.64 [R1+0x618], R18 ;  /* 0x0006181201007387 */ /* 0x000fe80000100a00 */
[----:B------:R-:W-:Y:S01]  /*1173e0*/  IMAD.X R13, R4, 0x1, R37, P6 ;  /* 0x00000001040d7824 */ /* 0x000fe200030e0625 */
[----:B------:R-:W-:Y:S04]  /*1173f0*/  STL [R1+0x4c], R16 ;  /* 0x00004c1001007387 */ /* 0x000fe80000100800 */
[----:B------:R-:W-:Y:S04]  /*117400*/  STL [R1+0x44], R15 ;  /* 0x0000440f01007387 */ /* 0x000fe80000100800 */
[----:B------:R0:W-:Y:S04]  /*117410*/  STL.64 [R1+0x6e0], R12 ;  /* 0x0006e00c01007387 */ /* 0x0001e80000100a00 */
[----:B0-----:R-:W2:Y:S04]  /*117420*/  LDL.LU R12, [R1+0xa4] ;  /* 0x0000a400010c7983 */ /* 0x001ea80000300800 */
[----:B------:R-:W2:Y:S04]  /*117430*/  LDL.LU R13, [R1+0x240] ;  /* 0x00024000010d7983 */ /* 0x000ea80000300800 */
[----:B------:R-:W2:Y:S04]  /*117440*/  LDL.LU R50, [R1+0x98] ;  /* 0x0000980001327983 */ /* 0x000ea80000300800 */
[----:B------:R-:W2:Y:S01]  /*117450*/  LDL.LU R15, [R1+0x244] ;  /* 0x00024400010f7983 */ /* 0x000ea20000300800 */
[----:B------:R-:W-:-:S02]  /*117460*/  IADD3 R16, P6, R51, R42, RZ ;  /* 0x0000002a33107210 */ /* 0x000fc40007fde0ff */
[----:B------:R-:W-:-:S03]  /*117470*/  PRMT R6, R6, 0x5410, R17 ;  /* 0x0000541006067816 */ /* 0x000fc60000000011 */
[----:B------:R-:W-:Y:S01]  /*117480*/  IMAD.X R17, R4, 0x1, R38, P6 ;  /* 0x0000000104117824 */ /* 0x000fe200030e0626 */
[----:B---3--:R-:W-:Y:S01]  /*117490*/  PRMT R52, R52, 0x5410, R30 ;  /* 0x0000541034347816 */ /* 0x008fe2000000001e */
[----:B------:R0:W-:Y:S04]  /*1174a0*/  STL [R1+0x58], R6 ;  /* 0x0000580601007387 */ /* 0x0001e80000100800 */
[----:B0-----:R-:W3:Y:S04]  /*1174b0*/  LDL.LU R6, [R1+0xb0] ;  /* 0x0000b00001067983 */ /* 0x001ee80000300800 */
[----:B------:R-:W3:Y:S04]  /*1174c0*/  LDL.LU R30, [R1+0xb8] ;  /* 0x0000b800011e7983 */ /* 0x000ee80000300800 */
[----:B------:R0:W-:Y:S02]  /*1174d0*/  STL.64 [R1+0x678], R16 ;  /* 0x0006781001007387 */ /* 0x0001e40000100a00 */
[----:B0-----:R-:W-:-:S05]  /*1174e0*/  IADD3 R16, P6, R51, R41, RZ ;  /* 0x0000002933107210 */ /* 0x001fca0007fde0ff */
[----:B------:R-:W-:Y:S01]  /*1174f0*/  IMAD.X R17, R4, 0x1, R39, P6 ;  /* 0x0000000104117824 */ /* 0x000fe200030e0627 */
[----:B----4-:R-:W-:Y:S02]  /*117500*/  PRMT R3, R3, 0x5410, R32 ;  /* 0x0000541003037816 */ /* 0x010fe40000000020 */
[----:B------:R-:W4:Y:S04]  /*117510*/  LDL.LU R32, [R1+0x230] ;  /* 0x0002300001207983 */ /* 0x000f280000300800 */
[----:B------:R0:W-:Y:S01]  /*117520*/  STL.64 [R1+0x778], R16 ;  /* 0x0007781001007387 */ /* 0x0001e20000100a00 */
[----:B--2---:R-:W-:-:S03]  /*117530*/  PRMT R48, R48, 0x5410, R7 ;  /* 0x0000541030307816 */ /* 0x004fc60000000007 */
[----:B------:R-:W2:Y:S01]  /*117540*/  LDL.LU R7, [R1+0xd0] ;  /* 0x0000d00001077983 */ /* 0x000ea20000300800 */
[----:B0-----:R-:W-:-:S03]  /*117550*/  IADD3 R16, P6, R51, R47, RZ ;  /* 0x0000002f33107210 */ /* 0x001fc60007fde0ff */
[----:B------:R-:W2:Y:S02]  /*117560*/  LDL.LU R51, [R1+0xc8] ;  /* 0x0000c80001337983 */ /* 0x000ea40000300800 */
[----:B------:R-:W-:-:S05]  /*117570*/  IMAD.X R17, R4, 0x1, R40, P6 ;  /* 0x0000000104117824 */ /* 0x000fca00030e0628 */
[----:B------:R-:W-:Y:S01]  /*117580*/  STL.64 [R1+0x710], R16 ;  /* 0x0007101001007387 */ /* 0x000fe20000100a00 */
[----:B------:R-:W-:-:S05]  /*117590*/  PRMT R10, R11, 0x5410, R10 ;  /* 0x000054100b0a7816 */ /* 0x000fca000000000a */
[----:B------:R0:W-:Y:S04]  /*1175a0*/  STL [R1+0x20], R10 ;  /* 0x0000200a01007387 */ /* 0x0001e80000100800 */
[----:B------:R-:W2:Y:S04]  /*1175b0*/  LDL.LU R21, [R1+0xdc] ;  /* 0x0000dc0001157983 */ /* 0x000ea80000300800 */
[----:B0-----:R-:W2:Y:S01]  /*1175c0*/  LDL.LU R10, [R1+0x20c] ;  /* 0x00020c00010a7983 */ /* 0x001ea20000300800 */
[----:B------:R-:W-:Y:S02]  /*1175d0*/  PRMT R53, R53, 0x5410, R8 ;  /* 0x0000541035357816 */ /* 0x000fe40000000008 */
[----:B------:R-:W-:-:S05]  /*1175e0*/  PRMT R4, R14, 0x5410, R9 ;  /* 0x000054100e047816 */ /* 0x000fca0000000009 */
[----:B------:R0:W-:Y:S04]  /*1175f0*/  STL [R1+0x8c], R4 ;  /* 0x00008c0401007387 */ /* 0x0001e80000100800 */
[----:B------:R-:W2:Y:S04]  /*117600*/  LDL.LU R11, [R1+0xd8] ;  /* 0x0000d800010b7983 */ /* 0x000ea80000300800 */
[----:B------:R-:W2:Y:S01]  /*117610*/  LDL.LU R8, [R1+0x210] ;  /* 0x0002100001087983 */ /* 0x000ea20000300800 */
[----:B------:R-:W-:-:S03]  /*117620*/  IADD3 R16, P6, R33, R57, RZ ;  /* 0x0000003921107210 */ /* 0x000fc60007fde0ff */
[----:B------:R-:W2:Y:S01]  /*117630*/  LDL.LU R9, [R1+0xd4] ;  /* 0x0000d40001097983 */ /* 0x000ea20000300800 */
[----:B0-----:R-:W-:-:S03]  /*117640*/  SHF.R.S32.HI R4, RZ, 0x1f, R33 ;  /* 0x0000001fff047819 */ /* 0x001fc60000011421 */
[----:B------:R-:W2:Y:S02]  /*117650*/  LDL.LU R14, [R1+0x208] ;  /* 0x00020800010e7983 */ /* 0x000ea40000300800 */
[----:B------:R-:W-:Y:S02]  /*117660*/  IMAD.X R17, R4, 0x1, R61, P6 ;  /* 0x0000000104117824 */ /* 0x000fe400030e063d */
[----:B------:R-:W2:Y:S04]  /*117670*/  LDL.LU R19, [R1+0x14] ;  /* 0x0000140001137983 */ /* 0x000ea80000300800 */
[----:B------:R-:W-:Y:S01]  /*117680*/  STL.64 [R1+0x770], R16 ;  /* 0x0007701001007387 */ /* 0x000fe20000100a00 */
[----:B------:R-:W-:-:S05]  /*117690*/  PRMT R12, R13, 0x5410, R12 ;  /* 0x000054100d0c7816 */ /* 0x000fca000000000c */
[----:B------:R0:W-:Y:S01]  /*1176a0*/  STL [R1+0xa4], R12 ;  /* 0x0000a40c01007387 */ /* 0x0001e20000100800 */
[----:B------:R-:W-:-:S03]  /*1176b0*/  PRMT R13, R15, 0x5410, R50 ;  /* 0x000054100f0d7816 */ /* 0x000fc60000000032 */
[----:B0-----:R-:W2:Y:S04]  /*1176c0*/  LDL.LU R12, [R1+0xcc] ;  /* 0x0000cc00010c7983 */ /* 0x001ea80000300800 */
[----:B------:R0:W-:Y:S01]  /*1176d0*/  STL [R1+0x98], R13 ;  /* 0x0000980d01007387 */ /* 0x0001e20000100800 */
[----:B------:R-:W-:-:S03]  /*1176e0*/  IMAD.MOV.U32 R15, RZ, RZ, R2 ;  /* 0x000000ffff0f7224 */ /* 0x000fc600078e0002 */
[----:B0-----:R-:W2:Y:S04]  /*1176f0*/  LDL.LU R13, [R1+0x204] ;  /* 0x00020400010d7983 */ /* 0x001ea80000300800 */
[----:B------:R-:W2:Y:S04]  /*117700*/  LDL.LU R50, [R1+0xbc] ;  /* 0x0000bc0001327983 */ /* 0x000ea80000300800 */
[----:B------:R-:W2:Y:S01]  /*117710*/  LDL.LU R2, [R1+0x1f0] ;  /* 0x0001f00001027983 */ /* 0x000ea20000300800 */
[----:B------:R-:W-:Y:S02]  /*117720*/  IADD3 R16, P6, R33, R46, RZ ;  /* 0x0000002e21107210 */ /* 0x000fe40007fde0ff */
[----:B---3--:R-:W-:-:S03]  /*117730*/  PRMT R54, R54, 0x5410, R6 ;  /* 0x0000541036367816 */ /* 0x008fc60000000006 */
[----:B------:R-:W-:Y:S01]  /*117740*/  IMAD.X R17, R4, 0x1, R34, P6 ;  /* 0x0000000104117824 */ /* 0x000fe200030e0622 */
[----:B----4-:R-:W-:Y:S02]  /*117750*/  PRMT R6, R32, 0x5410, R30 ;  /* 0x0000541020067816 */ /* 0x010fe4000000001e */
[----:B------:R-:W3:Y:S04]  /*117760*/  LDL.LU R30, [R1+0xac] ;  /* 0x0000ac00011e7983 */ /* 0x000ee80000300800 */
[----:B------:R0:W-:Y:S04]  /*117770*/  STL.64 [R1+0x7a0], R16 ;  /* 0x0007a01001007387 */ /* 0x0001e80000100a00 */
[----:B------:R-:W3:Y:S01]  /*117780*/  LDL.LU R32, [R1+0x1f4] ;  /* 0x0001f40001207983 */ /* 0x000ee20000300800 */
[----:B0-----:R-:W-:-:S03]  /*117790*/  IADD3 R16, P6, R33, R45, RZ ;  /* 0x0000002d21107210 */ /* 0x001fc60007fde0ff */
[----:B------:R-:W-:Y:S02]  /*1177a0*/  STL [R1+0xb8], R6 ;  /* 0x0000b80601007387 */ /* 0x000fe40000100800 */
[----:B------:R-:W-:Y:S02]  /*1177b0*/  IMAD.X R17, R4, 0x1, R35, P6 ;  /* 0x0000000104117824 */ /* 0x000fe400030e0623 */
[----:B------:R-:W4:Y:S01]  /*1177c0*/  LDL.LU R18, [R1+0xb4] ;  /* 0x0000b40001127983 */ /* 0x000f220000300800 */
[----:B--2---:R-:W-:-:S03]  /*1177d0*/  PRMT R55, R55, 0x5410, R7 ;  /* 0x0000541037377816 */ /* 0x004fc60000000007 */
[----:B------:R0:W-:Y:S01]  /*1177e0*/  STL.64 [R1+0x798], R16 ;  /* 0x0007981001007387 */ /* 0x0001e20000100a00 */
[----:B------:R-:W-:Y:S02]  /*1177f0*/  PRMT R56, R56, 0x5410, R51 ;  /* 0x0000541038387816 */ /* 0x000fe40000000033 */
[----:B------:R-:W-:Y:S01]  /*117800*/  IADD3 R58, P6, R33, R43, RZ ;  /* 0x0000002b213a7210 */ /* 0x000fe20007fde0ff */
[----:B0-----:R-:W4:Y:S04]  /*117810*/  LDL.LU R16, [R1+0x1ec] ;  /* 0x0001ec0001107983 */ /* 0x001f280000300800 */
[----:B------:R-:W2:Y:S04]  /*117820*/  LDL.LU R17, [R1+0xa8] ;  /* 0x0000a80001117983 */ /* 0x000ea80000300800 */
[----:B------:R-:W2:Y:S04]  /*117830*/  LDL.LU R6, [R1+0x1e4] ;  /* 0x0001e40001067983 */ /* 0x000ea80000300800 */
[----:B------:R-:W2:Y:S04]  /*117840*/  LDL.LU R7, [R1+0xa0] ;  /* 0x0000a00001077983 */ /* 0x000ea80000300800 */
[----:B------:R-:W2:Y:S01]  /*117850*/  LDL.LU R51, [R1+0x1e8] ;  /* 0x0001e80001337983 */ /* 0x000ea20000300800 */
[----:B------:R-:W-:Y:S01]  /*117860*/  IMAD.X R59, R4, 0x1, R36, P6 ;  /* 0x00000001043b7824 */ /* 0x000fe200030e0624 */
[----:B------:R-:W-:-:S02]  /*117870*/  PRMT R20, R10, 0x5410, R21 ;  /* 0x000054100a147816 */ /* 0x000fc40000000015 */
[----:B------:R-:W-:Y:S02]  /*117880*/  IADD3 R10, P6, R33, R44, RZ ;  /* 0x0000002c210a7210 */ /* 0x000fe40007fde0ff */
[----:B------:R-:W-:Y:S04]  /*117890*/  STL.64 [R1+0x790], R58 ;  /* 0x0007903a01007387 */ /* 0x000fe80000100a00 */
[----:B------:R-:W-:Y:S01]  /*1178a0*/  STL [R1+0xdc], R20 ;  /* 0x0000dc1401007387 */ /* 0x000fe20000100800 */
[----:B------:R-:W-:Y:S01]  /*1178b0*/  PRMT R8, R8, 0x5410, R11 ;  /* 0x0000541008087816 */ /* 0x000fe2000000000b */
[----:B------:R-:W-:-:S04]  /*1178c0*/  IMAD.X R11, R4, 0x1, R37, P6 ;  /* 0x00000001040b7824 */ /* 0x000fc800030e0625 */
[----:B------:R-:W-:Y:S01]  /*1178d0*/  STL [R1+0xd8], R8 ;  /* 0x0000d80801007387 */ /* 0x000fe20000100800 */
[----:B------:R-:W-:-:S03]  /*1178e0*/  PRMT R9, R14, 0x5410, R9 ;  /* 0x000054100e097816 */ /* 0x000fc60000000009 */
[----:B------:R0:W-:Y:S04]  /*1178f0*/  STL.64 [R1+0x7e0], R10 ;  /* 0x0007e00a01007387 */ /* 0x0001e80000100a00 */
[----:B0-----:R-:W2:Y:S04]  /*117900*/  LDL.LU R10, [R1+0x9c] ;  /* 0x00009c00010a7983 */ /* 0x001ea80000300800 */
[----:B------:R-:W2:Y:S04]  /*117910*/  LDL.LU R8, [R1+0x1e0] ;  /* 0x0001e00001087983 */ /* 0x000ea80000300800 */
[----:B------:R0:W-:Y:S04]  /*117920*/  STL [R1+0xd4], R9 ;  /* 0x0000d40901007387 */ /* 0x0001e80000100800 */
[----:B0-----:R-:W2:Y:S04]  /*117930*/  LDL.LU R9, [R1+0x90] ;  /* 0x0000900001097983 */ /* 0x001ea80000300800 */
[----:B------:R-:W2:Y:S01]  /*117940*/  LDL.LU R14, [R1+0x1d0] ;  /* 0x0001d000010e7983 */ /* 0x000ea20000300800 */
[----:B------:R-:W-:-:S02]  /*117950*/  PRMT R11, R13, 0x5410, R12 ;  /* 0x000054100d0b7816 */ /* 0x000fc4000000000c */
[----:B------:R-:W-:-:S05]  /*117960*/  IADD3 R12, P6, R33, R42, RZ ;  /* 0x0000002a210c7210 */ /* 0x000fca0007fde0ff */
[----:B------:R-:W-:Y:S01]  /*117970*/  IMAD.X R13, R4, 0x1, R38, P6 ;  /* 0x00000001040d7824 */ /* 0x000fe200030e0626 */
[----:B------:R0:W-:Y:S01]  /*117980*/  STL [R1+0xcc], R11 ;  /* 0x0000cc0b01007387 */ /* 0x0001e20000100800 */
[----:B------:R-:W-:-:S03]  /*117990*/  PRMT R2, R2, 0x5410, R50 ;  /* 0x0000541002027816 */ /* 0x000fc60000000032 */
[----:B0-----:R-:W2:Y:S04]  /*1179a0*/  LDL.LU R11, [R1+0x88] ;  /* 0x00008800010b7983 */ /* 0x001ea80000300800 */
[----:B------:R0:W-:Y:S04]  /*1179b0*/  STL.64 [R1+0x7d8], R12 ;  /* 0x0007d80c01007387 */ /* 0x0001e80000100a00 */
[----:B0-----:R-:W2:Y:S04]  /*1179c0*/  LDL.LU R12, [R1+0x1dc] ;  /* 0x0001dc00010c7983 */ /* 0x001ea80000300800 */
[----:B------:R3:W-:Y:S04]  /*1179d0*/  STL [R1+0xbc], R2 ;  /* 0x0000bc0201007387 */ /* 0x0007e80000100800 */
[----:B------:R-:W2:Y:S04]  /*1179e0*/  LDL.LU R13, [R1+0x84] ;  /* 0x00008400010d7983 */ /* 0x000ea80000300800 */
[----:B------:R-:W2:Y:S01]  /*1179f0*/  LDL.LU R50, [R1+0x1b8] ;  /* 0x0001b80001327983 */ /* 0x000ea20000300800 */
[----:B------:R-:W-:-:S05]  /*117a00*/  IADD3 R20, P6, R33, R41, RZ ;  /* 0x0000002921147210 */ /* 0x000fca0007fde0ff */
[----:B------:R-:W-:Y:S01]  /*117a10*/  IMAD.X R21, R4, 0x1, R39, P6 ;  /* 0x0000000104157824 */ /* 0x000fe200030e0627 */
[----:B---3--:R-:W-:-:S05]  /*117a20*/  PRMT R2, R32, 0x5410, R30 ;  /* 0x0000541020027816 */ /* 0x008fca000000001e */
[----:B------:R0:W-:Y:S04]  /*117a30*/  STL [R1+0xac], R2 ;  /* 0x0000ac0201007387 */ /* 0x0001e80000100800 */
[----:B------:R1:W-:Y:S04]  /*117a40*/  STL.64 [R1+0x7d0], R20 ;  /* 0x0007d01401007387 */ /* 0x0003e80000100a00 */
[----:B0-----:R-:W3:Y:S04]  /*117a50*/  LDL.LU R2, [R1+0x80] ;  /* 0x0000800001027983 */ /* 0x001ee80000300800 */
[----:B------:R-:W3:Y:S01]  /*117a60*/  LDL.LU R30, [R1+0x1bc] ;  /* 0x0001bc00011e7983 */ /* 0x000ee20000300800 */
[----:B-1----:R-:W-:-:S03]  /*117a70*/  IADD3 R20, P6, R33, R47, RZ ;  /* 0x0000002f21147210 */ /* 0x002fc60007fde0ff */
[----:B------:R-:W3:Y:S02]  /*117a80*/  LDL.LU R32, [R1+0x78] ;  /* 0x0000780001207983 */ /* 0x000ee40000300800 */
[----:B------:R-:W-:Y:S02]  /*117a90*/  IMAD.X R21, R4, 0x1, R40, P6 ;  /* 0x0000000104157824 */ /* 0x000fe400030e0628 */
[----:B------:R-:W3:Y:S01]  /*117aa0*/  LDL.LU R33, [R1+0x1ac] ;  /* 0x0001ac0001217983 */ /* 0x000ee20000300800 */
[----:B----4-:R-:W-:-:S03]  /*117ab0*/  PRMT R16, R16, 0x5410, R18 ;  /* 0x0000541010107816 */ /* 0x010fc60000000012 */
[----:B------:R-:W-:Y:S04]  /*117ac0*/  STL.64 [R1+0x818], R20 ;  /* 0x0008181401007387 */ /* 0x000fe80000100a00 */
[----:B------:R-:W-:Y:S01]  /*117ad0*/  STL [R1+0xb4], R16 ;  /* 0x0000b41001007387 */ /* 0x000fe20000100800 */
[----:B--2---:R-:W-:Y:S02]  /*117ae0*/  PRMT R4, R6, 0x5410, R17 ;  /* 0x0000541006047816 */ /* 0x004fe40000000011 */
[----:B------:R-:W-:Y:S02]  /*117af0*/  PRMT R6, R51, 0x5410, R7 ;  /* 0x0000541033067816 */ /* 0x000fe40000000007 */
[----:B------:R-:W2:Y:S04]  /*117b00*/  LDL.LU R51, [R1+0x10] ;  /* 0x0000100001337983 */ /* 0x000ea80000300800 */
[----:B------:R0:W-:Y:S04]  /*117b10*/  STL [R1+0xa8], R4 ;  /* 0x0000a80401007387 */ /* 0x0001e80000100800 */
[----:B------:R1:W-:Y:S04]  /*117b20*/  STL [R1+0x1c], R6 ;  /* 0x00001c0601007387 */ /* 0x0003e80000100800 */
[----:B------:R-:W4:Y:S01]  /*117b30*/  LDL.LU R59, [R1+0x70] ;  /* 0x00007000013b7983 */ /* 0x000f220000300800 */
[----:B0-----:R-:W-:-:S03]  /*117b40*/  SHF.R.S32.HI R4, RZ, 0x1f, R19 ;  /* 0x0000001fff047819 */ /* 0x001fc60000011413 */
[----:B------:R-:W4:Y:S01]  /*117b50*/  LDL.LU R20, [R1+0x1a8] ;  /* 0x0001a80001147983 */ /* 0x000f220000300800 */
[----:B-1----:R-:W-:-:S05]  /*117b60*/  IADD3 R6, P6, R19, R57, RZ ;  /* 0x0000003913067210 */ /* 0x002fca0007fde0ff */
[----:B------:R-:W-:-:S05]  /*117b70*/  IMAD.X R7, R4, 0x1, R61, P6 ;  /* 0x0000000104077824 */ /* 0x000fca00030e063d */
[----:B------:R0:W-:Y:S04]  /*117b80*/  STL.64 [R1+0x810], R6 ;  /* 0x0008100601007387 */ /* 0x0001e80000100a00 */
[----:B0-----:R-:W2:Y:S04]  /*117b90*/  LDL.LU R6, [R1+0x60] ;  /* 0x0000600001067983 */ /* 0x001ea80000300800 */
[----:B------:R-:W2:Y:S01]  /*117ba0*/  LDL.LU R7, [R1+0x194] ;  /* 0x0001940001077983 */ /* 0x000ea20000300800 */
[----:B------:R-:W-:-:S05]  /*117bb0*/  PRMT R10, R8, 0x5410, R10 ;  /* 0x00005410080a7816 */ /* 0x000fca000000000a */
[----:B------:R-:W-:Y:S04]  /*117bc0*/  STL [R1+0x9c], R10 ;  /* 0x00009c0a01007387 */ /* 0x000fe80000100800 */
[----:B------:R-:W2:Y:S01]  /*117bd0*/  LDL.LU R21, [R1+0x64] ;  /* 0x0000640001157983 */ /* 0x000ea20000300800 */
[----:B------:R-:W-:Y:S01]  /*117be0*/  PRMT R8, R14, 0x5410, R9 ;  /* 0x000054100e087816 */ /* 0x000fe20000000009 */
[----:B------:R-:W-:-:S04]  /*117bf0*/  IMAD.MOV.U32 R14, RZ, RZ, R15 ;  /* 0x000000ffff0e7224 */ /* 0x000fc800078e000f */
[----:B------:R0:W-:Y:S04]  /*117c00*/  STL [R1+0x90], R8 ;  /* 0x0000900801007387 */ /* 0x0001e80000100800 */
[----:B------:R-:W2:Y:S04]  /*117c10*/  LDL.LU R15, [R1+0x198] ;  /* 0x00019800010f7983 */ /* 0x000ea80000300800 */
[----:B0-----:R-:W2:Y:S04]  /*117c20*/  LDL.LU R8, [R1+0x48] ;  /* 0x0000480001087983 */ /* 0x001ea80000300800 */
[----:B------:R-:W2:Y:S01]  /*117c30*/  LDL.LU R9, [R1+0x190] ;  /* 0x0001900001097983 */ /* 0x000ea20000300800 */
[----:B------:R-:W-:-:S05]  /*117c40*/  IADD3 R16, P6, R19, R46, RZ ;  /* 0x0000002e13107210 */ /* 0x000fca0007fde0ff */
[----:B------:R-:W-:Y:S01]  /*117c50*/  IMAD.X R17, R4, 0x1, R34, P6 ;  /* 0x0000000104117824 */ /* 0x000fe200030e0622 */
[----:B------:R-:W-:Y:S02]  /*117c60*/  PRMT R11, R12, 0x5410, R11 ;  /* 0x000054100c0b7816 */ /* 0x000fe4000000000b */
[----:B------:R-:W2:Y:S04]  /*117c70*/  LDL.LU R12, [R1+0x40] ;  /* 0x00004000010c7983 */ /* 0x000ea80000300800 */
[----:B------:R-:W-:Y:S04]  /*117c80*/  STL.64 [R1+0x808], R16 ;  /* 0x0008081001007387 */ /* 0x000fe80000100a00 */
[----:B------:R-:W-:Y:S01]  /*117c90*/  STL [R1+0xe4], R11 ;  /* 0x0000e40b01007387 */ /* 0x000fe20000100800 */
[----:B------:R-:W-:-:S03]  /*117ca0*/  PRMT R10, R50, 0x5410, R13 ;  /* 0x00005410320a7816 */ /* 0x000fc6000000000d */
[----:B------:R-:W2:Y:S04]  /*117cb0*/  LDL.LU R13, [R1+0x174] ;  /* 0x00017400010d7983 */ /* 0x000ea80000300800 */
[----:B------:R0:W-:Y:S04]  /*117cc0*/  STL [R1+0xe8], R10 ;  /* 0x0000e80a01007387 */ /* 0x0001e80000100800 */
[----:B------:R-:W2:Y:S04]  /*117cd0*/  LDL.LU R18, [R1+0x38] ;  /* 0x0000380001127983 */ /* 0x000ea80000300800 */
[----:B------:R-:W2:Y:S01]  /*117ce0*/  LDL.LU R50, [R1+0x17c] ;  /* 0x00017c0001327983 */ /* 0x000ea20000300800 */
[----:B0-----:R-:W-:-:S05]  /*117cf0*/  IADD3 R10, P6, R19, R45, RZ ;  /* 0x0000002d130a7210 */ /* 0x001fca0007fde0ff */
[----:B------:R-:W-:-:S05]  /*117d00*/  IMAD.X R11, R4, 0x1, R35, P6 ;  /* 0x00000001040b7824 */ /* 0x000fca00030e0623 */
[----:B------:R3:W-:Y:S02]  /*117d10*/  STL.64 [R1+0x800], R10 ;  /* 0x0008000a01007387 */ /* 0x0007e40000100a00 */
[----:B---3--:R-:W-:Y:S02]  /*117d20*/  PRMT R11, R30, 0x5410, R2 ;  /* 0x000054101e0b7816 */ /* 0x008fe40000000002 */
[----:B------:R-:W3:Y:S01]  /*117d30*/  LDL.LU R2, [R1+0x3c] ;  /* 0x00003c0001027983 */ /* 0x000ee20000300800 */
[----:B------:R-:W-:-:S03]  /*117d40*/  PRMT R10, R33, 0x5410, R32 ;  /* 0x00005410210a7816 */ /* 0x000fc60000000020 */
[----:B------:R-:W-:Y:S04]  /*117d50*/  STL [R1+0xe0], R11 ;  /* 0x0000e00b01007387 */ /* 0x000fe80000100800 */
[----:B------:R-:W3:Y:S04]  /*117d60*/  LDL.LU R30, [R1+0x180] ;  /* 0x00018000011e7983 */ /* 0x000ee80000300800 */
[----:B------:R0:W-:Y:S04]  /*117d70*/  STL [R1+0x78], R10 ;  /* 0x0000780a01007387 */ /* 0x0001e80000100800 */
[----:B------:R-:W3:Y:S04]  /*117d80*/  LDL.LU R32, [R1+0x34] ;  /* 0x0000340001207983 */ /* 0x000ee80000300800 */
[----:B------:R-:W3:Y:S01]  /*117d90*/  LDL.LU R16, [R1+0x18] ;  /* 0x0000180001107983 */ /* 0x000ee20000300800 */
[----:B0-----:R-:W-:-:S03]  /*117da0*/  IADD3 R10, P6, R19, R43, RZ ;  /* 0x0000002b130a7210 */ /* 0x001fc60007fde0ff */
[----:B------:R-:W3:Y:S02]  /*117db0*/  LDL.LU R17, [R1+0x170] ;  /* 0x0001700001117983 */ /* 0x000ee40000300800 */
[----:B------:R-:W-:Y:S02]  /*117dc0*/  IMAD.X R11, R4, 0x1, R36, P6 ;  /* 0x00000001040b7824 */ /* 0x000fe400030e0624 */
[----:B------:R-:W3:Y:S04]  /*117dd0*/  LDL.LU R33, [R1+0x4] ;  /* 0x0000040001217983 */ /* 0x000ee80000300800 */
[----:B------:R0:W-:Y:S01]  /*117de0*/  STL.64 [R1+0x860], R10 ;  /* 0x0008600a01007387 */ /* 0x0001e20000100a00 */
[----:B----4-:R-:W-:-:S03]  /*117df0*/  PRMT R58, R20, 0x5410, R59 ;  /* 0x00005410143a7816 */ /* 0x010fc6000000003b */
[----:B0-----:R-:W4:Y:S04]  /*117e00*/  LDL.LU R10, [R1+0x108] ;  /* 0x00010800010a7983 */ /* 0x001f280000300800 */
[----:B------:R-:W4:Y:S01]  /*117e10*/  LDL.LU R11, [R1+0x10c] ;  /* 0x00010c00010b7983 */ /* 0x000f220000300800 */
[----:B--2---:R-:W-:-:S03]  /*117e20*/  PRMT R20, R7, 0x5410, R6 ;  /* 0x0000541007147816 */ /* 0x004fc60000000006 */
[----:B------:R-:W2:Y:S04]  /*117e30*/  LDL.LU R6, [R1+0x158] ;  /* 0x0001580001067983 */ /* 0x000ea80000300800 */
[----:B------:R0:W-:Y:S04]  /*117e40*/  STL [R1+0xf0], R58 ;  /* 0x0000f03a01007387 */ /* 0x0001e80000100800 */
[----:B------:R-:W2:Y:S01]  /*117e50*/  LDL.LU R7, [R1+0x140] ;  /* 0x0001400001077983 */ /* 0x000ea20000300800 */
[----:B0-----:R-:W-:-:S03]  /*117e60*/  IADD3 R58, P6, R19, R44, RZ ;  /* 0x0000002c133a7210 */ /* 0x001fc60007fde0ff */
[----:B------:R-:W-:Y:S02]  /*117e70*/  STL [R1+0xf8], R20 ;  /* 0x0000f81401007387 */ /* 0x000fe40000100800 */
[----:B------:R-:W-:-:S05]  /*117e80*/  IMAD.X R59, R4, 0x1, R37, P6 ;  /* 0x00000001043b7824 */ /* 0x000fca00030e0625 */
[----:B------:R0:W-:Y:S01]  /*117e90*/  STL.64 [R1+0x858], R58 ;  /* 0x0008583a01007387 */ /* 0x0001e20000100a00 */
[----:B------:R-:W-:-:S03]  /*117ea0*/  PRMT R21, R15, 0x5410, R21 ;  /* 0x000054100f157816 */ /* 0x000fc60000000015 */
[----:B0-----:R-:W2:Y:S04]  /*117eb0*/  LDL.LU.64 R58, [R1+0x5d90] ;  /* 0x005d9000013a7983 */ /* 0x001ea80000300a00 */
[----:B------:R-:W2:Y:S01]  /*117ec0*/  LDL.LU R15, [R1+0x13c] ;  /* 0x00013c00010f7983 */ /* 0x000ea20000300800 */
[----:B------:R-:W-:-:S03]  /*117ed0*/  PRMT R20, R9, 0x5410, R8 ;  /* 0x0000541009147816 */ /* 0x000fc60000000008 */
[----:B------:R-:W-:Y:S04]  /*117ee0*/  STL [R1+0xec], R21 ;  /* 0x0000ec1501007387 */ /* 0x000fe80000100800 */
[----:B------:R-:W2:Y:S04]  /*117ef0*/  LDL.LU R8, [R1+0x114] ;  /* 0x0001140001087983 */ /* 0x000ea80000300800 */
[----:B------:R-:W2:Y:S04]  /*117f00*/  LDL.LU R9, [R1+0x134] ;  /* 0x0001340001097983 */ /* 0x000ea80000300800 */
[----:B------:R0:W-:Y:S02]  /*117f10*/  STL [R1+0xf4], R20 ;  /* 0x0000f41401007387 */ /* 0x0001e40000100800 */
[----:B0-----:R-:W-:-:S05]  /*117f20*/  IADD3 R20, P6, R19, R42, RZ ;  /* 0x0000002a13147210 */ /* 0x001fca0007fde0ff */
[----:B------:R-:W-:-:S05]  /*117f30*/  IMAD.X R21, R4, 0x1, R38, P6 ;  /* 0x0000000104157824 */ /* 0x000fca00030e0626 */
[----:B------:R0:W-:Y:S02]  /*117f40*/  STL.64 [R1+0x850], R20 ;  /* 0x0008501401007387 */ /* 0x0001e40000100a00 */
[----:B0-----:R-:W-:Y:S02]  /*117f50*/  PRMT R20, R13, 0x5410, R12 ;  /* 0x000054100d147816 */ /* 0x001fe4000000000c */
[----:B------:R-:W2:Y:S04]  /*117f60*/  LDL.LU R12, [R1+0x11c] ;  /* 0x00011c00010c7983 */ /* 0x000ea80000300800 */
[----:B------:R-:W2:Y:S04]  /*117f70*/  LDL.LU R13, [R1+0x124] ;  /* 0x00012400010d7983 */ /* 0x000ea80000300800 */
[----:B------:R0:W-:Y:S01]  /*117f80*/  STL [R1+0xfc], R20 ;  /* 0x0000fc1401007387 */ /* 0x0001e20000100800 */
[----:B------:R-:W-:-:S03]  /*117f90*/  PRMT R18, R50, 0x5410, R18 ;  /* 0x0000541032127816 */ /* 0x000fc60000000012 */
[----:B------:R-:W2:Y:S01]  /*117fa0*/  LDL.LU R50, [R1+0x120] ;  /* 0x0001200001327983 */ /* 0x000ea20000300800 */
[----:B0-----:R-:W-:-:S03]  /*117fb0*/  IADD3 R20, P6, R19, R41, RZ ;  /* 0x0000002913147210 */ /* 0x001fc60007fde0ff */
[----:B------:R0:W-:Y:S02]  /*117fc0*/  STL [R1+0x38], R18 ;  /* 0x0000381201007387 */ /* 0x0001e40000100800 */
[----:B------:R-:W-:Y:S01]  /*117fd0*/  IMAD.X R21, R4, 0x1, R39, P6 ;  /* 0x0000000104157824 */ /* 0x000fe200030e0627 */
[----:B0-----:R-:W-:-:S04]  /*117fe0*/  IADD3 R18, P6, R19, R47, RZ ;  /* 0x0000002f13127210 */ /* 0x001fc80007fde0ff */
[----:B------:R0:W-:Y:S01]  /*117ff0*/  STL.64 [R1+0x838], R20 ;  /* 0x0008381401007387 */ /* 0x0001e20000100a00 */
[----:B------:R-:W-:-:S03]  /*118000*/  IMAD.X R19, R4, 0x1, R40, P6 ;  /* 0x0000000104137824 */ /* 0x000fc600030e0628 */
[----:B0-----:R-:W2:Y:S04]  /*118010*/  LDL.LU.64 R20, [R1+0x5d88] ;  /* 0x005d880001147983 */ /* 0x001ea80000300a00 */
[----:B------:R0:W-:Y:S04]  /*118020*/  STL.64 [R1+0x828], R18 ;  /* 0x0008281201007387 */ /* 0x0001e80000100a00 */
[----:B0-----:R-:W2:Y:S04]  /*118030*/  LDL.LU.64 R18, [R1+0x5d80] ;  /* 0x005d800001127983 */ /* 0x001ea80000300a00 */
[----:B------:R-:W2:Y:S01]  /*118040*/  LDL.LU R4, [R1+0x15c] ;  /* 0x00015c0001047983 */ /* 0x000ea20000300800 */
[----:B---3--:R-:W-:-:S03]  /*118050*/  PRMT R30, R30, 0x5410, R2 ;  /* 0x000054101e1e7816 */ /* 0x008fc60000000002 */
[----:B------:R-:W3:Y:S04]  /*118060*/  LDL.LU R2, [R1+0x5d78] ;  /* 0x005d780001027983 */ /* 0x000ee80000300800 */
[----:B------:R0:W-:Y:S04]  /*118070*/  STL [R1+0x100], R30 ;  /* 0x0001001e01007387 */ /* 0x0001e80000100800 */
[----:B0-----:R-:W3:Y:S01]  /*118080*/  LDL.LU R30, [R1+0x5d74] ;  /* 0x005d7400011e7983 */ /* 0x001ee20000300800 */
[----:B------:R-:W-:Y:S02]  /*118090*/  PRMT R17, R17, 0x5410, R16 ;  /* 0x0000541011117816 */ /* 0x000fe40000000010 */
[----:B------:R-:W-:-:S02]  /*1180a0*/  IADD3 R16, P6, R51, R57, RZ ;  /* 0x0000003933107210 */ /* 0x000fc40007fde0ff */
[----:B----4-:R-:W-:Y:S02]  /*1180b0*/  PRMT R10, R10, 0x5410, R33 ;  /* 0x000054100a0a7816 */ /* 0x010fe40000000021 */
[----:B--2---:R-:W-:Y:S02]  /*1180c0*/  PRMT R4, R4, 0x5410, R32 ;  /* 0x0000541004047816 */ /* 0x004fe40000000020 */
[----:B------:R-:W2:Y:S04]  /*1180d0*/  LDL.LU R32, [R1+0x5d70] ;  /* 0x005d700001207983 */ /* 0x000ea80000300800 */
[----:B------:R0:W-:Y:S04]  /*1180e0*/  STL [R1+0x104], R4 ;  /* 0x0001040401007387 */ /* 0x0001e80000100800 */
[----:B------:R1:W-:Y:S01]  /*1180f0*/  STL [R1+0x3c], R17 ;  /* 0x00003c1101007387 */ /* 0x0003e20000100800 */
[----:B0-----:R-:W-:-:S05]  /*118100*/  SHF.R.S32.HI R4, RZ, 0x1f, R51 ;  /* 0x0000001fff047819 */ /* 0x001fca0000011433 */
[----:B-1----:R-:W-:-:S05]  /*118110*/  IMAD.X R17, R4, 0x1, R61, P6 ;  /* 0x0000000104117824 */ /* 0x002fca00030e063d */
[----:B------:R0:W-:Y:S04]  /*118120*/  STL.64 [R1+0x888], R16 ;  /* 0x0008881001007387 */ /* 0x0001e80000100a00 */
[----:B0-----:R-:W4:Y:S04]  /*118130*/  LDL.LU.64 R16, [R1+0x5d68] ;  /* 0x005d680001107983 */ /* 0x001f280000300a00 */
[----:B------:R-:W3:Y:S04]  /*118140*/  LDL.LU R33, [R1+0x5d60] ;  /* 0x005d600001217983 */ /* 0x000ee80000300800 */
[----:B------:R0:W-:Y:S02]  /*118150*/  STL [R1+0x108], R10 ;  /* 0x0001080a01007387 */ /* 0x0001e40000100800 */
[----:B0-----:R-:W-:-:S02]  /*118160*/  IADD3 R10, P6, R51, R46, RZ ;  /* 0x0000002e330a7210 */ /* 0x001fc40007fde0ff */
[----:B------:R-:W-:Y:S02]  /*118170*/  PRMT R26, R15, 0x5410, R26 ;  /* 0x000054100f1a7816 */ /* 0x000fe4000000001a */
[----:B--2---:R-:W-:Y:S02]  /*118180*/  PRMT R32, R6, 0x5410, R32 ;  /* 0x0000541006207816 */ /* 0x004fe40000000020 */
[----:B---3--:R-:W-:Y:S01]  /*118190*/  PRMT R33, R11, 0x5410, R33 ;  /* 0x000054100b217816 */ /* 0x008fe20000000021 */
[----:B------:R-:W-:Y:S01]  /*1181a0*/  IMAD.X R11, R4, 0x1, R34, P6 ;  /* 0x00000001040b7824 */ /* 0x000fe200030e0622 */
[----:B------:R-:W-:-:S03]  /*1181b0*/  IADD3 R6, P6, R51, R45, RZ ;  /* 0x0000002d33067210 */ /* 0x000fc60007fde0ff */
[----:B------:R0:W-:Y:S02]  /*1181c0*/  STL [R1+0x10c], R33 ;  /* 0x00010c2101007387 */ /* 0x0001e40000100800 */
[----:B0-----:R-:W-:Y:S01]  /*1181d0*/  PRMT R33, R7, 0x5410, R30 ;  /* 0x0000541007217816 */ /* 0x001fe2000000001e */
[----:B------:R-:W-:Y:S02]  /*1181e0*/  IMAD.MOV.U32 R30, RZ, RZ, R14 ;  /* 0x000000ffff1e7224 */ /* 0x000fe400078e000e */
[C---:B------:R-:W-:Y:S01]  /*1181f0*/  IMAD.X R7, R4.reuse, 0x1, R35, P6 ;  /* 0x0000000104077824 */ /* 0x040fe200030e0623 */
[----:B------:R-:W-:Y:S01]  /*118200*/  IADD3 R14, P6, R51, R43, RZ ;  /* 0x0000002b330e7210 */ /* 0x000fe20007fde0ff */
[----:B------:R0:W-:Y:S04]  /*118210*/  STL.64 [R1+0x880], R10 ;  /* 0x0008800a01007387 */ /* 0x0001e80000100a00 */
[----:B------:R-:W-:Y:S01]  /*118220*/  IMAD.X R15, R4, 0x1, R36, P6 ;  /* 0x00000001040f7824 */ /* 0x000fe200030e0624 */
[----:B0-----:R-:W2:Y:S04]  /*118230*/  LDL.LU.64 R10, [R1+0x5d58] ;  /* 0x005d5800010a7983 */ /* 0x001ea80000300a00 */
[----:B------:R0:W-:Y:S04]  /*118240*/  STL.64 [R1+0x890], R6 ;  /* 0x0008900601007387 */ /* 0x0001e80000100a00 */
[----:B0-----:R-:W3:Y:S04]  /*118250*/  LDL.LU.64 R6, [R1+0x5d50] ;  /* 0x005d500001067983 */ /* 0x001ee80000300a00 */
[----:B------:R0:W-:Y:S04]  /*118260*/  STL.64 [R1+0x878], R14 ;  /* 0x0008780e01007387 */ /* 0x0001e80000100a00 */
[----:B0-----:R-:W4:Y:S01]  /*118270*/  LDL.LU.64 R14, [R1+0x5d48] ;  /* 0x005d4800010e7983 */ /* 0x001f220000300a00 */
[----:B------:R-:W-:-:S02]  /*118280*/  PRMT R18, R8, 0x5410, R18 ;  /* 0x0000541008127816 */ /* 0x000fc40000000012 */
[----:B------:R-:W-:-:S03]  /*118290*/  IADD3 R8, P6, R51, R44, RZ ;  /* 0x0000002c33087210 */ /* 0x000fc60007fde0ff */
[----:B------:R-:W-:Y:S01]  /*1182a0*/  STL [R1+0x114], R18 ;  /* 0x0001141201007387 */ /* 0x000fe20000100800 */
[----:B----4-:R-:W-:Y:S01]  /*1182b0*/  PRMT R15, R9, 0x5410, R15 ;  /* 0x00005410090f7816 */ /* 0x010fe2000000000f */
[----:B------:R-:W-:-:S05]  /*1182c0*/  IMAD.X R9, R4, 0x1, R37, P6 ;  /* 0x0000000104097824 */ /* 0x000fca00030e0625 */
[----:B------:R0:W-:Y:S04]  /*1182d0*/  STL.64 [R1+0x8b8], R8 ;  /* 0x0008b80801007387 */ /* 0x0001e80000100a00 */
[----:B0-----:R-:W4:Y:S01]  /*1182e0*/  LDL.LU.64 R8, [R1+0x5d40] ;  /* 0x005d400001087983 */ /* 0x001f220000300a00 */
[----:B------:R-:W-:Y:S02]  /*1182f0*/  PRMT R14, R12, 0x5410, R14 ;  /* 0x000054100c0e7816 */ /* 0x000fe4000000000e */
[----:B------:R-:W-:Y:S02]  /*118300*/  IADD3 R12, P6, R51, R42, RZ ;  /* 0x0000002a330c7210 */ /* 0x000fe40007fde0ff */
[----:B--2---:R-:W-:Y:S01]  /*118310*/  PRMT R10, R13, 0x5410, R10 ;  /* 0x000054100d0a7816 */ /* 0x004fe2000000000a */
[----:B------:R-:W-:Y:S02]  /*118320*/  STL [R1+0x11c], R14 ;  /* 0x00011c0e01007387 */ /* 0x000fe40000100800 */
[----:B------:R-:W-:Y:S01]  /*118330*/  IMAD.X R13, R4, 0x1, R38, P6 ;  /* 0x00000001040d7824 */ /* 0x000fe200030e0626 */
[----:B---3--:R-:W-:Y:S01]  /*118340*/  PRMT R7, R49, 0x5410, R7 ;  /* 0x0000541031077816 */ /* 0x008fe20000000007 */
[----:B------:R-:W-:Y:S04]  /*118350*/  STL [R1+0x118], R10 ;  /* 0x0001180a01007387 */ /* 0x000fe80000100800 */
[----:B------:R-:W2:Y:S04]  /*118360*/  LDL.LU R49, [R1+0x5d38] ;  /* 0x005d380001317983 */ /* 0x000ea80000300800 */
[----:B------:R0:W-:Y:S02]  /*118370*/  STL.64 [R1+0x8e0], R12 ;  /* 0x0008e00c01007387 */ /* 0x0001e40000100a00 */
[----:B0-----:R-:W-:-:S05]  /*118380*/  IADD3 R12, P6, R51, R41, RZ ;  /* 0x00000029330c7210 */ /* 0x001fca0007fde0ff */
[----:B------:R-:W-:Y:S01]  /*118390*/  IMAD.X R13, R4, 0x1, R39, P6 ;  /* 0x00000001040d7824 */ /* 0x000fe200030e0627 */
[----:B----4-:R-:W-:Y:S02]  /*1183a0*/  PRMT R8, R50, 0x5410, R8 ;  /* 0x0000541032087816 */ /* 0x010fe40000000008 */
[----:B------:R-:W-:-:S03]  /*1183b0*/  IADD3 R50, P6, R51, R47, RZ ;  /* 0x0000002f33327210 */ /* 0x000fc60007fde0ff */
[----:B------:R-:W-:Y:S02]  /*1183c0*/  STL [R1+0x124], R8 ;  /* 0x0001240801007387 */ /* 0x000fe40000100800 */
[----:B------:R-:W-:Y:S02]  /*1183d0*/  IMAD.X R51, R4, 0x1, R40, P6 ;  /* 0x0000000104337824 */ /* 0x000fe400030e0628 */
[----:B------:R-:W-:Y:S04]  /*1183e0*/  STL [R1+0x120], R7 ;  /* 0x0001200701007387 */ /* 0x000fe80000100800 */
[----:B------:R0:W-:Y:S04]  /*1183f0*/  STL.64 [R1+0x8d8], R12 ;  /* 0x0008d80c01007387 */ /* 0x0001e80000100a00 */
[----:B0-----:R-:W3:Y:S04]  /*118400*/  LDL.LU.64 R12, [R1+0x5d30] ;  /* 0x005d3000010c7983 */ /* 0x001ee80000300a00 */
[----:B------:R0:W-:Y:S04]  /*118410*/  STL.64 [R1+0x8e8], R50 ;  /* 0x0008e83201007387 */ /* 0x0001e80000100a00 */
[----:B0-----:R-:W3:Y:S04]  /*118420*/  LDL.LU.64 R50, [R1+0x5d28] ;  /* 0x005d280001327983 */ /* 0x001ee80000300a00 */
[----:B------:R-:W4:Y:S01]  /*118430*/  LDL.LU R10, [R1+0x220] ;  /* 0x00022000010a7983 */ /* 0x000f220000300800 */
[----:B--2---:R-:W-:-:S02]  /*118440*/  PRMT R6, R49, 0x5410, R6 ;  /* 0x0000541031067816 */ /* 0x004fc40000000006 */
[----:B---3--:R-:W-:Y:S02]  /*118450*/  PRMT R7, R51, 0x5410, R13 ;  /* 0x0000541033077816 */ /* 0x008fe4000000000d */
[----:B------:R-:W2:Y:S01]  /*118460*/  LDL.LU R51, [R1+0x5d20] ;  /* 0x005d200001337983 */ /* 0x000ea20000300800 */
[----:B------:R-:W-:-:S03]  /*118470*/  PRMT R4, R50, 0x5410, R9 ;  /* 0x0000541032047816 */ /* 0x000fc60000000009 */
[----:B------:R-:W3:Y:S04]  /*118480*/  LDL.LU R50, [R1+0x5d1c] ;  /* 0x005d1c0001327983 */ /* 0x000ee80000300800 */
[----:B------:R-:W-:Y:S04]  /*118490*/  STL [R1+0x128], R7 ;  /* 0x0001280701007387 */ /* 0x000fe80000100800 */
[----:B------:R-:W4:Y:S01]  /*1184a0*/  LDL.LU R49, [R1+0x5d18] ;  /* 0x005d180001317983 */ /* 0x000f220000300800 */
[----:B------:R-:W-:-:S03]  /*1184b0*/  IADD3 R8, P6, R30, R57, RZ ;  /* 0x000000391e087210 */ /* 0x000fc60007fde0ff */
[----:B------:R0:W-:Y:S04]  /*1184c0*/  STL [R1+0x12c], R4 ;  /* 0x00012c0401007387 */ /* 0x0001e80000100800 */
[----:B------:R2:W-:Y:S01]  /*1184d0*/  STL [R1+0x130], R6 ;  /* 0x0001300601007387 */ /* 0x0005e20000100800 */
[----:B0-----:R-:W-:-:S05]  /*1184e0*/  SHF.R.S32.HI R4, RZ, 0x1f, R30 ;  /* 0x0000001fff047819 */ /* 0x001fca000001141e */
[----:B------:R-:W-:Y:S01]  /*1184f0*/  IMAD.X R9, R4, 0x1, R61, P6 ;  /* 0x0000000104097824 */ /* 0x000fe200030e063d */
[----:B--2---:R-:W-:Y:S01]  /*118500*/  PRMT R6, R51, 0x5410, R12 ;  /* 0x0000541033067816 */ /* 0x004fe2000000000c */
[----:B------:R-:W-:Y:S01]  /*118510*/  IMAD.MOV.U32 R12, RZ, RZ, R30 ;  /* 0x000000ffff0c7224 */ /* 0x000fe200078e001e */
[----:B------:R-:W2:Y:S04]  /*118520*/  LDL.LU R51, [R1+0x5d14] ;  /* 0x005d140001337983 */ /* 0x000ea80000300800 */
[----:B------:R-:W-:Y:S04]  /*118530*/  STL.64 [R1+0x8d0], R8 ;  /* 0x0008d00801007387 */ /* 0x000fe80000100a00 */
[----:B------:R0:W-:Y:S02]  /*118540*/  STL [R1+0x134], R6 ;  /* 0x0001340601007387 */ /* 0x0001e40000100800 */
[----:B0-----:R-:W-:-:S02]  /*118550*/  IADD3 R6, P6, R12, R46, RZ ;  /* 0x0000002e0c067210 */ /* 0x001fc40007fde0ff */
[----:B---3--:R-:W-:Y:S02]  /*118560*/  PRMT R8, R50, 0x5410, R11 ;  /* 0x0000541032087816 */ /* 0x008fe4000000000b */
[----:B------:R-:W3:Y:S01]  /*118570*/  LDL.LU R50, [R1+0x5d10] ;  /* 0x005d100001327983 */ /* 0x000ee20000300800 */
[----:B------:R-:W-:-:S03]  /*118580*/  IMAD.X R7, R4, 0x1, R34, P6 ;  /* 0x0000000104077824 */ /* 0x000fc600030e0622 */
[----:B------:R-:W-:Y:S04]  /*118590*/  STL [R1+0x138], R8 ;  /* 0x0001380801007387 */ /* 0x000fe80000100800 */
[----:B------:R4:W-:Y:S02]  /*1185a0*/  STL.64 [R1+0x908], R6 ;  /* 0x0009080601007387 */ /* 0x0009e40000100a00 */
[----:B----4-:R-:W-:Y:S02]  /*1185b0*/  PRMT R6, R49, 0x5410, R17 ;  /* 0x0000541031067816 */ /* 0x010fe40000000011 */
[----:B------:R-:W4:Y:S04]  /*1185c0*/  LDL.LU R49, [R1+0x5d0c] ;  /* 0x005d0c0001317983 */ /* 0x000f280000300800 */
[----:B------:R-:W4:Y:S04]  /*1185d0*/  LDL.LU R9, [R1+0x50] ;  /* 0x0000500001097983 */ /* 0x000f280000300800 */
[----:B------:R0:W-:Y:S01]  /*1185e0*/  STL [R1+0x13c], R6 ;  /* 0x00013c0601007387 */ /* 0x0001e20000100800 */
[----:B------:R-:W-:-:S02]  /*1185f0*/  PRMT R2, R2, 0x5410, R28 ;  /* 0x0000541002027816 */ /* 0x000fc4000000001c */
[----:B--2---:R-:W-:Y:S02]  /*118600*/  PRMT R7, R51, 0x5410, R16 ;  /* 0x0000541033077816 */ /* 0x004fe40000000010 */
[----:B------:R-:W-:Y:S01]  /*118610*/  IADD3 R16, P6, R12, R45, RZ ;  /* 0x0000002d0c107210 */ /* 0x000fe20007fde0ff */
[----:B------:R-:W2:Y:S04]  /*118620*/  LDL.LU R51, [R1+0x5d08] ;  /* 0x005d080001337983 */ /* 0x000ea80000300800 */
[----:B0-----:R-:W2:Y:S01]  /*118630*/  LDL.LU R6, [R1+0x970] ;  /* 0x0009700001067983 */ /* 0x001ea20000300800 */
[----:B------:R-:W-:-:S03]  /*118640*/  IMAD.X R17, R4, 0x1, R35, P6 ;  /* 0x0000000104117824 */ /* 0x000fc600030e0623 */
[----:B------:R-:W2:Y:S04]  /*118650*/  LDL.LU R14, [R1+0x9b8] ;  /* 0x0009b800010e7983 */ /* 0x000ea80000300800 */
[----:B------:R3:W-:Y:S04]  /*118660*/  STL [R1+0x140], R7 ;  /* 0x0001400701007387 */ /* 0x0007e80000100800 */
[----:B------:R-:W2:Y:S04]  /*118670*/  LDL.LU R18, [R1+0x9b4] ;  /* 0x0009b40001127983 */ /* 0x000ea80000300800 */
[----:B------:R-:W2:Y:S01]  /*118680*/  LDL.LU R30, [R1+0xa40] ;  /* 0x000a4000011e7983 */ /* 0x000ea20000300800 */
[----:B---3--:R-:W-:-:S03]  /*118690*/  PRMT R7, R50, 0x5410, R20 ;  /* 0x0000541032077816 */ /* 0x008fc60000000014 */
[----:B------:R-:W3:Y:S04]  /*1186a0*/  LDL.LU R50, [R1+0x5d04] ;  /* 0x005d040001327983 */ /* 0x000ee80000300800 */
[----:B------:R-:W-:Y:S04]  /*1186b0*/  STL.64 [R1+0x900], R16 ;  /* 0x0009001001007387 */ /* 0x000fe80000100a00 */
[----:B------:R-:W3:Y:S04]  /*1186c0*/  LDL.LU R28, [R1+0x974] ;  /* 0x00097400011c7983 */ /* 0x000ee80000300800 */
[----:B------:R4:W-:Y:S02]  /*1186d0*/  STL [R1+0x144], R7 ;  /* 0x0001440701007387 */ /* 0x0009e40000100800 */
[----:B----4-:R-:W-:-:S02]  /*1186e0*/  PRMT R7, R49, 0x5410, R21 ;  /* 0x0000541031077816 */ /* 0x010fc40000000015 */
[----:B------:R-:W4:Y:S01]  /*1186f0*/  LDL.LU R49, [R1+0x5d00] ;  /* 0x005d000001317983 */ /* 0x000f220000300800 */
[----:B------:R-:W-:-:S05]  /*118700*/  IADD3 R16, P6, R12, R43, RZ ;  /* 0x0000002b0c107210 */ /* 0x000fca0007fde0ff */
[----:B------:R-:W-:Y:S01]  /*118710*/  IMAD.X R17, R4, 0x1, R36, P6 ;  /* 0x0000000104117824 */ /* 0x000fe200030e0624 */
[----:B------:R-:W-:-:S04]  /*118720*/  PRMT R59, R59, 0x5410, R5 ;  /* 0x000054103b3b7816 */ /* 0x000fc80000000005 */
[----:B------:R0:W-:Y:S01]  /*118730*/  STL.64 [R1+0x950], R16 ;  /* 0x0009501001007387 */ /* 0x0001e20000100a00 */
[----:B------:R-:W-:-:S03]  /*118740*/  PRMT R5, R10, 0x5410, R23 ;  /* 0x000054100a057816 */ /* 0x000fc60000000017 */
[----:B------:R-:W-:Y:S01]  /*118750*/  STL.64 [R1+0x5cf0], R58 ;  /* 0x005cf03a01007387 */ /* 0x000fe20000100a00 */
[----:B0-----:R-:W-:-:S03]  /*118760*/  IADD3 R16, P6, R12, R44, RZ ;  /* 0x0000002c0c107210 */ /* 0x001fc60007fde0ff */
[----:B------:R0:W-:Y:S02]  /*118770*/  STL [R1+0x14c], R7 ;  /* 0x00014c0701007387 */ /* 0x0001e40000100800 */
[----:B------:R-:W-:Y:S01]  /*118780*/  IMAD.X R17, R4, 0x1, R37, P6 ;  /* 0x0000000104117824 */ /* 0x000fe200030e0625 */
[----:B------:R-:W-:Y:S01]  /*118790*/  IADD3 R10, P6, R12, R42, RZ ;  /* 0x0000002a0c0a7210 */ /* 0x000fe20007fde0ff */
[----:B------:R-:W4:Y:S04]  /*1187a0*/  LDL.LU R13, [R1+0x9b0] ;  /* 0x0009b000010d7983 */ /* 0x000f280000300800 */
[----:B0-----:R-:W4:Y:S01]  /*1187b0*/  LDL.LU R7, [R1+0x2bc] ;  /* 0x0002bc0001077983 */ /* 0x001f220000300800 */
[----:B------:R-:W-:-:S03]  /*1187c0*/  IMAD.X R11, R4, 0x1, R38, P6 ;  /* 0x00000001040b7824 */ /* 0x000fc600030e0626 */
[----:B------:R0:W-:Y:S04]  /*1187d0*/  STL.64 [R1+0x948], R16 ;  /* 0x0009481001007387 */ /* 0x0001e80000100a00 */
[----:B------:R-:W-:Y:S01]  /*1187e0*/  STL [R1+0x154], R5 ;  /* 0x0001540501007387 */ /* 0x000fe20000100800 */
[----:B0-----:R-:W-:-:S05]  /*1187f0*/  IADD3 R16, P6, R12, R41, RZ ;  /* 0x000000290c107210 */ /* 0x001fca0007fde0ff */
[----:B------:R-:W-:Y:S01]  /*118800*/  IMAD.X R17, R4, 0x1, R39, P6 ;  /* 0x0000000104117824 */ /* 0x000fe200030e0627 */
[----:B--2---:R-:W-:Y:S02]  /*118810*/  PRMT R51, R51, 0x5410, R22 ;  /* 0x0000541033337816 */ /* 0x004fe40000000016 */
[----:B------:R-:W-:Y:S02]  /*118820*/  PRMT R6, R6, 0x5410, R27 ;  /* 0x0000541006067816 */ /* 0x000fe4000000001b */
[----:B---3--:R-:W-:-:S05]  /*118830*/  PRMT R50, R50, 0x5410, R25 ;  /* 0x0000541032327816 */ /* 0x008fca0000000019 */
[----:B------:R-:W-:Y:S04]  /*118840*/  STL.64 [R1+0x5cf8], R50 ;  /* 0x005cf83201007387 */ /* 0x000fe80000100a00 */
[----:B------:R0:W-:Y:S04]  /*118850*/  STL.64 [R1+0x980], R10 ;  /* 0x0009800a01007387 */ /* 0x0001e80000100a00 */
[----:B------:R-:W2:Y:S04]  /*118860*/  LDL.LU R8, [R1+0xa3c] ;  /* 0x000a3c0001087983 */ /* 0x000ea80000300800 */
[----:B0-----:R-:W3:Y:S01]  /*118870*/  LDL.LU R10, [R1] ;  /* 0x00000000010a7983 */ /* 0x001ee20000300800 */
[----:B----4-:R-:W-:-:S05]  /*118880*/  PRMT R5, R49, 0x5410, R24 ;  /* 0x0000541031057816 */ /* 0x010fca0000000018 */
[----:B------:R-:W-:Y:S04]  /*118890*/  STL [R1+0x1cc], R5 ;  /* 0x0001cc0501007387 */ /* 0x000fe80000100800 */
[----:B------:R-:W4:Y:S04]  /*1188a0*/  LDL.LU R49, [R1+0x9bc] ;  /* 0x0009bc0001317983 */ /* 0x000f280000300800 */
[----:B------:R0:W-:Y:S02]  /*1188b0*/  STL.64 [R1+0x978], R16 ;  /* 0x0009781001007387 */ /* 0x0001e40000100a00 */
[----:B0-----:R-:W-:-:S05]  /*1188c0*/  IADD3 R16, P6, R12, R47, RZ ;  /* 0x0000002f0c107210 */ /* 0x001fca0007fde0ff */
[----:B------:R-:W-:Y:S01]  /*1188d0*/  IMAD.X R17, R4, 0x1, R40, P6 ;  /* 0x0000000104117824 */ /* 0x000fe200030e0628 */
[----:B------:R-:W-:-:S04]  /*1188e0*/  LOP3.LUT R4, R14, 0xffff, RZ, 0xc0, !PT ;  /* 0x0000ffff0e047812 */ /* 0x000fc800078ec0ff */
[----:B------:R-:W-:Y:S04]  /*1188f0*/  STL.64 [R1+0x9a8], R16 ;  /* 0x0009a81001007387 */ /* 0x000fe80000100a00 */
[----:B------:R0:W-:Y:S01]  /*118900*/  STL [R1+0x1ec], R6 ;  /* 0x0001ec0601007387 */ /* 0x0001e20000100800 */
[----:B------:R-:W-:-:S03]  /*118910*/  LOP3.LUT R5, R18, 0xffff, RZ, 0xc0, !PT ;  /* 0x0000ffff12057812 */ /* 0x000fc600078ec0ff */
[----:B------:R-:W4:Y:S04]  /*118920*/  LDL.LU R14, [R1+0x2c0] ;  /* 0x0002c000010e7983 */ /* 0x000f280000300800 */
[----:B------:R-:W4:Y:S01]  /*118930*/  LDL.LU R18, [R1+0x160] ;  /* 0x0001600001127983 */ /* 0x000f220000300800 */
[----:B0-----:R-:W-:-:S05]  /*118940*/  PRMT R6, R30, 0x4210, R4 ;  /* 0x000042101e067816 */ /* 0x001fca0000000004 */
[----:B------:R0:W-:Y:S04]  /*118950*/  STL [R1+0x270], R6 ;  /* 0x0002700601007387 */ /* 0x0001e80000100800 */
[----:B------:R-:W4:Y:S04]  /*118960*/  LDL.LU R30, [R1+0xa2c] ;  /* 0x000a2c00011e7983 */ /* 0x000f280000300800 */
[----:B------:R-:W4:Y:S01]  /*118970*/  LDL.LU R58, [R1+0x24] ;  /* 0x00002400013a7983 */ /* 0x000f220000300800 */
[----:B0-----:R-:W-:Y:S02]  /*118980*/  PRMT R6, R29, 0x5210, R4 ;  /* 0x000052101d067816 */ /* 0x001fe40000000004 */
[----:B------:R-:W-:-:S03]  /*118990*/  PRMT R4, R28, 0x4210, R5 ;  /* 0x000042101c047816 */ /* 0x000fc60000000005 */
[----:B------:R-:W-:Y:S04]  /*1189a0*/  STL [R1+0x220], R6 ;  /* 0x0002200601007387 */ /* 0x000fe80000100800 */
[----:B------:R-:W4:Y:S04]  /*1189b0*/  LDL.LU R59, [R1+0xa28] ;  /* 0x000a2800013b7983 */ /* 0x000f280000300800 */
[----:B------:R0:W-:Y:S04]  /*1189c0*/  STL [R1+0x274], R4 ;  /* 0x0002740401007387 */ /* 0x0001e80000100800 */
[----:B------:R-:W4:Y:S01]  /*1189d0*/  LDL.LU R28, [R1+0x28] ;  /* 0x00002800011c7983 */ /* 0x000f220000300800 */
[----:B------:R-:W-:-:S02]  /*1189e0*/  IADD3 R16, P6, R9, R57, RZ ;  /* 0x0000003909107210 */ /* 0x000fc40007fde0ff */
[----:B------:R-:W-:Y:S02]  /*1189f0*/  PRMT R5, R31, 0x5210, R5 ;  /* 0x000052101f057816 */ /* 0x000fe40000000005 */
[----:B0-----:R-:W-:-:S03]  /*118a00*/  SHF.R.S32.HI R4, RZ, 0x1f, R9 ;  /* 0x0000001fff047819 */ /* 0x001fc60000011409 */
[----:B------:R0:W-:Y:S02]  /*118a10*/  STL [R1+0x224], R5 ;  /* 0x0002240501007387 */ /* 0x0001e40000100800 */
[----:B------:R-:W-:Y:S02]  /*118a20*/  IMAD.X R17, R4, 0x1, R61, P6 ;  /* 0x0000000104117824 */ /* 0x000fe400030e063d */
[----:B------:R-:W4:Y:S01]  /*118a30*/  LDL.LU R21, [R1+0x164] ;  /* 0x0001640001157983 */ /* 0x000f220000300800 */
[----:B------:R-:W-:-:S03]  /*118a40*/  PRMT R60, R60, 0x5410, R19 ;  /* 0x000054103c3c7816 */ /* 0x000fc60000000013 */
[----:B------:R1:W-:Y:S04]  /*118a50*/  STL.64 [R1+0x970], R16 ;  /* 0x0009701001007387 */ /* 0x0003e80000100a00 */
[----:B------:R-:W4:Y:S04]  /*118a60*/  LDL.LU R19, [R1+0xab8] ;  /* 0x000ab80001137983 */ /* 0x000f280000300800 */
[----:B------:R-:W4:Y:S01]  /*118a70*/  LDL.LU R20, [R1+0x9ec] ;  /* 0x0009ec0001147983 */ /* 0x000f220000300800 */
[----:B0-----:R-:W-:-:S03]  /*118a80*/  LOP3.LUT R5, R13, 0xffff, RZ, 0xc0, !PT ;  /* 0x0000ffff0d057812 */ /* 0x001fc600078ec0ff */
[----:B-1----:R-:W4:Y:S01]  /*118a90*/  LDL.LU R16, [R1+0x2c] ;  /* 0x00002c0001107983 */ /* 0x002f220000300800 */
[----:B------:R-:W-:-:S03]  /*118aa0*/  LOP3.LUT R6, R7, 0xffff, RZ, 0xc0, !PT ;  /* 0x0000ffff07067812 */ /* 0x000fc600078ec0ff */
[----:B------:R-:W4:Y:S01]  /*118ab0*/  LDL.LU R17, [R1+0x9e8] ;  /* 0x0009e80001117983 */ /* 0x000f220000300800 */
[----:B------:R-:W-:-:S03]  /*118ac0*/  PRMT R0, R0, 0x5210, R6 ;  /* 0x0000521000007816 */ /* 0x000fc60000000006 */
[----:B------:R-:W4:Y:S01]  /*118ad0*/  LDL.LU R11, [R1+0x30] ;  /* 0x00003000010b7983 */ /* 0x000f220000300800 */
[----:B------:R-:W-:-:S05]  /*118ae0*/  IADD3 R22, P6, R9, R46, RZ ;  /* 0x0000002e09167210 */ /* 0x000fca0007fde0ff */
[----:B------:R-:W-:Y:S01]  /*118af0*/  IMAD.X R23, R4, 0x1, R34, P6 ;  /* 0x0000000104177824 */ /* 0x000fe200030e0622 */
[--C-:B--2---:R-:W-:Y:S02]  /*118b00*/  PRMT R8, R8, 0x4210, R5.reuse ;  /* 0x0000421008087816 */ /* 0x104fe40000000005 */
[----:B---3--:R-:W-:-:S03]  /*118b10*/  PRMT R7, R10, 0x5210, R5 ;  /* 0x000052100a077816 */ /* 0x008fc60000000005 */
[----:B------:R-:W-:Y:S04]  /*118b20*/  STL [R1+0x278], R8 ;  /* 0x0002780801007387 */ /* 0x000fe80000100800 */
[----:B------:R-:W-:Y:S04]  /*118b30*/  STL [R1+0x228], R7 ;  /* 0x0002280701007387 */ /* 0x000fe80000100800 */
[----:B------:R-:W2:Y:S01]  /*118b40*/  LDL.LU R12, [R1+0xabc] ;  /* 0x000abc00010c7983 */ /* 0x000ea20000300800 */
[----:B----4-:R-:W-:-:S05]  /*118b50*/  PRMT R5, R49, 0x4210, R6 ;  /* 0x0000421031057816 */ /* 0x010fca0000000006 */
[----:B------:R-:W-:Y:S04]  /*118b60*/  STL [R1+0x260], R5 ;  /* 0x0002600501007387 */ /* 0x000fe80000100800 */
[----:B------:R-:W3:Y:S04]  /*118b70*/  LDL.LU R13, [R1+0xa90] ;  /* 0x000a9000010d7983 */ /* 0x000ee80000300800 */
[----:B------:R0:W-:Y:S04]  /*118b80*/  STL [R1+0x200], R0 ;  /* 0x0002000001007387 */ /* 0x0001e80000100800 */
[----:B0-----:R-:W4:Y:S04]  /*118b90*/  LDL.LU R0, [R1+0x9e0] ;  /* 0x0009e00001007983 */ /* 0x001f280000300800 */
[----:B------:R-:W4:Y:S04]  /*118ba0*/  LDL.LU R7, [R1+0x44] ;  /* 0x0000440001077983 */ /* 0x000f280000300800 */
[----:B------:R-:W4:Y:S01]  /*118bb0*/  LDL.LU R49, [R1+0x9e4] ;  /* 0x0009e40001317983 */ /* 0x000f220000300800 */
[----:B------:R-:W-:-:S03]  /*118bc0*/  LOP3.LUT R5, R14, 0xffff, RZ, 0xc0, !PT ;  /* 0x0000ffff0e057812 */ /* 0x000fc600078ec0ff */
[----:B------:R0:W-:Y:S04]  /*118bd0*/  STL.64 [R1+0x9b8], R22 ;  /* 0x0009b81601007387 */ /* 0x0001e80000100a00 */
[----:B------:R-:W4:Y:S01]  /*118be0*/  LDL.LU R8, [R1+0x4c] ;  /* 0x00004c0001087983 */ /* 0x000f220000300800 */
[----:B------:R-:W-:-:S03]  /*118bf0*/  LOP3.LUT R6, R18, 0xffff, RZ, 0xc0, !PT ;  /* 0x0000ffff12067812 */ /* 0x000fc600078ec0ff */
[----:B------:R-:W4:Y:S04]  /*118c00*/  LDL.LU R10, [R1+0x2d8] ;  /* 0x0002d800010a7983 */ /* 0x000f280000300800 */
[----:B------:R-:W4:Y:S01]  /*118c10*/  LDL.LU R14, [R1+0x2d4] ;  /* 0x0002d400010e7983 */ /* 0x000f220000300800 */
[----:B------:R-:W-:-:S05]  /*118c20*/  PRMT R18, R30, 0x4210, R5 ;  /* 0x000042101e127816 */ /* 0x000fca0000000005 */
[----:B------:R1:W-:Y:S01]  /*118c30*/  STL [R1+0x264], R18 ;  /* 0x0002641201007387 */ /* 0x0003e20000100800 */
[----:B0-----:R-:W-:-:S03]  /*118c40*/  PRMT R23, R58, 0x5210, R5 ;  /* 0x000052103a177816 */ /* 0x001fc60000000005 */
[----:B-1----:R-:W4:Y:S04]  /*118c50*/  LDL.LU R18, [R1+0xa14] ;  /* 0x000a140001127983 */ /* 0x002f280000300800 */
[----:B------:R-:W4:Y:S01]  /*118c60*/  LDL.LU R30, [R1+0x58] ;  /* 0x00005800011e7983 */ /* 0x000f220000300800 */
[----:B------:R-:W-:-:S03]  /*118c70*/  PRMT R5, R28, 0x5210, R6 ;  /* 0x000052101c057816 */ /* 0x000fc60000000006 */
[----:B------:R-:W-:Y:S04]  /*118c80*/  STL [R1+0x204], R23 ;  /* 0x0002041701007387 */ /* 0x000fe80000100800 */
[----:B------:R-:W4:Y:S01]  /*118c90*/  LDL.LU R28, [R1+0xa10] ;  /* 0x000a1000011c7983 */ /* 0x000f220000300800 */
[----:B------:R-:W-:-:S05]  /*118ca0*/  PRMT R22, R59, 0x4210, R6 ;  /* 0x000042103b167816 */ /* 0x000fca0000000006 */
[----:B------:R0:W-:Y:S04]  /*118cb0*/  STL [R1+0x268], R22 ;  /* 0x0002681601007387 */ /* 0x0001e80000100800 */
[----:B------:R1:W-:Y:S01]  /*118cc0*/  STL [R1+0x208], R5 ;  /* 0x0002080501007387 */ /* 0x0003e20000100800 */
[----:B0-----:R-:W-:Y:S02]  /*118cd0*/  IADD3 R22, P6, R9, R45, RZ ;  /* 0x0000002d09167210 */ /* 0x001fe40007fde0ff */
[----:B-1----:R-:W-:-:S03]  /*118ce0*/  LOP3.LUT R5, R21, 0xffff, RZ, 0xc0, !PT ;  /* 0x0000ffff15057812 */ /* 0x002fc600078ec0ff */
[----:B------:R-:W-:Y:S01]  /*118cf0*/  IMAD.X R23, R4, 0x1, R35, P6 ;  /* 0x0000000104177824 */ /* 0x000fe200030e0623 */
[--C-:B------:R-:W-:Y:S02]  /*118d00*/  PRMT R20, R20, 0x4210, R5.reuse ;  /* 0x0000421014147816 */ /* 0x100fe40000000005 */
[----:B------:R-:W-:Y:S02]  /*118d10*/  PRMT R16, R16, 0x5210, R5 ;  /* 0x0000521010107816 */ /* 0x000fe40000000005 */
[----:B------:R-:W-:Y:S01]  /*118d20*/  STL.64 [R1+0x9b0], R22 ;  /* 0x0009b01601007387 */ /* 0x000fe20000100a00 */
[----:B------:R-:W-:-:S03]  /*118d30*/  LOP3.LUT R6, R19, 0xffff, RZ, 0xc0, !PT ;  /* 0x0000ffff13067812 */ /* 0x000fc600078ec0ff */
[----:B------:R-:W-:Y:S04]  /*118d40*/  STL [R1+0x26c], R20 ;  /* 0x00026c1401007387 */ /* 0x000fe80000100800 */
[----:B------:R0:W-:Y:S01]  /*118d50*/  STL [R1+0x20c], R16 ;  /* 0x00020c1001007387 */ /* 0x0001e20000100800 */
[--C-:B------:R-:W-:Y:S02]  /*118d60*/  PRMT R19, R17, 0x4210, R6.reuse ;  /* 0x0000421011137816 */ /* 0x100fe40000000006 */
[----:B------:R-:W-:Y:S02]  /*118d70*/  PRMT R5, R11, 0x5210, R6 ;  /* 0x000052100b057816 */ /* 0x000fe40000000006 */
[C---:B0-----:R-:W-:Y:S01]  /*118d80*/  IADD3 R16, P6, R9.reuse, R43, RZ ;  /* 0x0000002b09107210 */ /* 0x041fe20007fde0ff */
[----:B------:R-:W-:Y:S04]  /*118d90*/  STL [R1+0x250], R19 ;  /* 0x0002501301007387 */ /* 0x000fe80000100800 */
[----:B------:R-:W-:Y:S01]  /*118da0*/  IMAD.X R17, R4, 0x1, R36, P6 ;  /* 0x0000000104117824 */ /* 0x000fe200030e0624 */
[----:B------:R-:W-:Y:S04]  /*118db0*/  STL [R1+0x1e0], R5 ;  /* 0x0001e00501007387 */ /* 0x000fe80000100800 */
[----:B------:R0:W-:Y:S01]  /*118dc0*/  STL.64 [R1+0x9e8], R16 ;  /* 0x0009e81001007387 */ /* 0x0001e20000100a00 */
[----:B------:R-:W-:-:S03]  /*118dd0*/  IADD3 R20, P6, R9, R44, RZ ;  /* 0x0000002c09147210 */ /* 0x000fc60007fde0ff */
[----:B0-----:R-:W4:Y:S04]  /*118de0*/  LDL.LU R16, [R1+0x16c] ;  /* 0x00016c0001107983 */ /* 0x001f280000300800 */
[----:B------:R-:W4:Y:S04]  /*118df0*/  LDL.LU R17, [R1+0x168] ;  /* 0x0001680001117983 */ /* 0x000f280000300800 */
[----:B------:R-:W4:Y:S01]  /*118e00*/  LDL.LU R11, [R1+0x9fc] ;  /* 0x0009fc00010b7983 */ /* 0x000f220000300800 */
[----:B------:R-:W-:Y:S01]  /*118e10*/  IMAD.X R21, R4, 0x1, R37, P6 ;  /* 0x0000000104157824 */ /* 0x000fe200030e0625 */
[----:B--2---:R-:W-:-:S02]  /*118e20*/  LOP3.LUT R5, R12, 0xffff, RZ, 0xc0, !PT ;  /* 0x0000ffff0c057812 */ /* 0x004fc400078ec0ff */
[----:B------:R-:W2:Y:S01]  /*118e30*/  LDL.LU R12, [R1+0x9f8] ;  /* 0x0009f800010c7983 */ /* 0x000ea20000300800 */
[----:B---3--:R-:W-:Y:S02]  /*118e40*/  LOP3.LUT R6, R13, 0xffff, RZ, 0xc0, !PT ;  /* 0x0000ffff0d067812 */ /* 0x008fe400078ec0ff */
[--C-:B----4-:R-:W-:Y:S02]  /*118e50*/  PRMT R0, R0, 0x4210, R5.reuse ;  /* 0x0000421000007816 */ /* 0x110fe40000000005 */
[----:B------:R-:W-:Y:S02]  /*118e60*/  PRMT R5, R7, 0x5210, R5 ;  /* 0x0000521007057816 */ /* 0x000fe40000000005 */
[----:B------:R-:W-:-:S05]  /*118e70*/  PRMT R49, R49, 0x4210, R6 ;  /* 0x0000421031317816 */ /* 0x000fca0000000006 */
[----:B------:R-:W-:Y:S04]  /*118e80*/  STL [R1+0x5ce8], R49 ;  /* 0x005ce83101007387 */ /* 0x000fe80000100800 */
[----:B------:R0:W-:Y:S02]  /*118e90*/  STL [R1+0x1e4], R5 ;  /* 0x0001e40501007387 */ /* 0x0001e40000100800 */
[----:B0-----:R-:W-:-:S05]  /*118ea0*/  PRMT R5, R8, 0x5210, R6 ;  /* 0x0000521008057816 */ /* 0x001fca0000000006 */
[----:B------:R0:W-:Y:S01]  /*118eb0*/  STL [R1+0x1e8], R5 ;  /* 0x0001e80501007387 */ /* 0x0001e20000100800 */
[----:B------:R-:W-:-:S03]  /*118ec0*/  LOP3.LUT R6, R14, 0xffff, RZ, 0xc0, !PT ;  /* 0x0000ffff0e067812 */ /* 0x000fc600078ec0ff */
[----:B------:R1:W-:Y:S04]  /*118ed0*/  STL.64 [R1+0x9e0], R20 ;  /* 0x0009e01401007387 */ /* 0x0003e80000100a00 */
[----:B------:R-:W3:Y:S01]  /*118ee0*/  LDL.LU R13, [R1+0x1f90] ;  /* 0x001f9000010d7983 */ /* 0x000ee20000300800 */
[----:B0-----:R-:W-:-:S04]  /*118ef0*/  LOP3.LUT R5, R10, 0xffff, RZ, 0xc0, !PT ;  /* 0x0000ffff0a057812 */ /* 0x001fc800078ec0ff */
[--C-:B------:R-:W-:Y:S02]  /*118f00*/  PRMT R7, R18, 0x4210, R5.reuse ;  /* 0x0000421012077816 */ /* 0x100fe40000000005 */
[----:B------:R-:W-:-:S03]  /*118f10*/  PRMT R5, R30, 0x5210, R5 ;  /* 0x000052101e057816 */ /* 0x000fc60000000005 */
[----:B------:R-:W-:Y:S04]  /*118f20*/  STL [R1+0x240], R7 ;  /* 0x0002400701007387 */ /* 0x000fe80000100800 */
[----:B------:R-:W4:Y:S04]  /*118f30*/  LDL.LU R18, [R1+0xa38] ;  /* 0x000a380001127983 */ /* 0x000f280000300800 */
[----:B------:R0:W-:Y:S04]  /*118f40*/  STL [R1+0x1d0], R5 ;  /* 0x0001d00501007387 */ /* 0x0001e80000100800 */
[----:B------:R-:W4:Y:S04]  /*118f50*/  LDL.LU R30, [R1+0x20] ;  /* 0x00002000011e7983 */ /* 0x000f280000300800 */
[----:B-1----:R-:W4:Y:S01]  /*118f60*/  LDL.LU R21, [R1+0x54] ;  /* 0x0000540001157983 */ /* 0x002f220000300800 */
[----:B0-----:R-:W-:-:S03]  /*118f70*/  PRMT R5, R28, 0x4210, R6 ;  /* 0x000042101c057816 */ /* 0x001fc60000000006 */
[----:B------:R-:W4:Y:S04]  /*118f80*/  LDL.LU R7, [R1+0x1fb4] ;  /* 0x001fb40001077983 */ /* 0x000f280000300800 */
[----:B------:R0:W-:Y:S04]  /*118f90*/  STL [R1+0x244], R5 ;  /* 0x0002440501007387 */ /* 0x0001e80000100800 */
[----:B------:R-:W4:Y:S04]  /*118fa0*/  LDL.LU R8, [R1+0xa94] ;  /* 0x000a940001087983 */ /* 0x000f280000300800 */
[----:B------:R-:W4:Y:S04]  /*118fb0*/  LDL.LU R10, [R1+0x9f4] ;  /* 0x0009f400010a7983 */ /* 0x000f280000300800 */
[----:B------:R-:W4:Y:S01]  /*118fc0*/  LDL.LU R14, [R1+0x8c] ;  /* 0x00008c00010e7983 */ /* 0x000f220000300800 */
[----:B------:R-:W-:-:S05]  /*118fd0*/  PRMT R52, R52, 0x5210, R6 ;  /* 0x0000521034347816 */ /* 0x000fca0000000006 */
[----:B------:R-:W-:Y:S04]  /*118fe0*/  STL [R1+0x5c50], R52 ;  /* 0x005c503401007387 */ /* 0x000fe80000100800 */
[----:B------:R-:W4:Y:S01]  /*118ff0*/  LDL.LU R28, [R1+0x9f0] ;  /* 0x0009f000011c7983 */ /* 0x000f220000300800 */
[----:B------:R-:W-:-:S05]  /*119000*/  IADD3 R22, P6, R9, R42, RZ ;  /* 0x0000002a09167210 */ /* 0x000fca0007fde0ff */
[----:B------:R-:W-:-:S05]  /*119010*/  IMAD.X R23, R4, 0x1, R38, P6 ;  /* 0x0000000104177824 */ /* 0x000fca00030e0626 */
[----:B------:R1:W-:Y:S01]  /*119020*/  STL.64 [R1+0xa10], R22 ;  /* 0x000a101601007387 */ /* 0x0003e20000100a00 */
[----:B0-----:R-:W-:Y:S02]  /*119030*/  LOP3.LUT R5, R16, 0xffff, RZ, 0xc0, !PT ;  /* 0x0000ffff10057812 */ /* 0x001fe400078ec0ff */
[----:B------:R-:W-:Y:S02]  /*119040*/  IADD3 R16, P6, R9, R41, RZ ;  /* 0x0000002909107210 */ /* 0x000fe40007fde0ff */
[----:B------:R-:W-:Y:S02]  /*119050*/  LOP3.LUT R6, R17, 0xffff, RZ, 0xc0, !PT ;  /* 0x0000ffff11067812 */ /* 0x000fe400078ec0ff */
[--C-:B------:R-:W-:Y:S02]  /*119060*/  PRMT R48, R48, 0x5210, R5.reuse ;  /* 0x0000521030307816 */ /* 0x100fe40000000005 */
[----:B------:R-:W-:Y:S02]  /*119070*/  PRMT R11, R11, 0x4210, R5 ;  /* 0x000042100b0b7816 */ /* 0x000fe40000000005 */
[----:B------:R-:W-:Y:S01]  /*119080*/  PRMT R3, R3, 0x5210, R6 ;  /* 0x0000521003037816 */ /* 0x000fe20000000006 */
[----:B------:R-:W-:Y:S01]  /*119090*/  STL [R1+0x5c54], R48 ;  /* 0x005c543001007387 */ /* 0x000fe20000100800 */
[----:B------:R-:W-:-:S03]  /*1190a0*/  IMAD.X R17, R4, 0x1, R39, P6 ;  /* 0x0000000104117824 */ /* 0x000fc600030e0627 */
[----:B------:R-:W-:Y:S04]  /*1190b0*/  STL [R1+0x248], R11 ;  /* 0x0002480b01007387 */ /* 0x000fe80000100800 */
[----:B------:R-:W-:Y:S01]  /*1190c0*/  STL [R1+0x5c58], R3 ;  /* 0x005c580301007387 */ /* 0x000fe20000100800 */
[----:B-1----:R-:W-:-:S05]  /*1190d0*/  IADD3 R22, P6, R9, R47, RZ ;  /* 0x0000002f09167210 */ /* 0x002fca0007fde0ff */
[----:B------:R-:W-:Y:S01]  /*1190e0*/  IMAD.X R23, R4, 0x1, R40, P6 ;  /* 0x0000000104177824 */ /* 0x000fe200030e0628 */
[----:B--2---:R-:W-:-:S05]  /*1190f0*/  PRMT R5, R12, 0x4210, R6 ;  /* 0x000042100c057816 */ /* 0x004fca0000000006 */
[----:B------:R-:W-:Y:S04]  /*119100*/  STL [R1+0x24c], R5 ;  /* 0x00024c0501007387 */ /* 0x000fe80000100800 */
[----:B------:R-:W2:Y:S04]  /*119110*/  LDL.LU R20, [R1+0x2f4] ;  /* 0x0002f40001147983 */ /* 0x000ea80000300800 */
[----:B------:R0:W-:Y:S04]  /*119120*/  STL.64 [R1+0x9f8], R16 ;  /* 0x0009f81001007387 */ /* 0x0001e80000100a00 */
[----:B0-----:R-:W2:Y:S04]  /*119130*/  LDL.LU R16, [R1+0x2f0] ;  /* 0x0002f00001107983 */ /* 0x001ea80000300800 */
[----:B------:R-:W2:Y:S04]  /*119140*/  LDL.LU R17, [R1+0x9a4] ;  /* 0x0009a40001117983 */ /* 0x000ea80000300800 */
[----:B------:R-:W2:Y:S04]  /*119150*/  LDL.LU R11, [R1+0x98] ;  /* 0x00009800010b7983 */ /* 0x000ea80000300800 */
[----:B------:R-:W2:Y:S04]  /*119160*/  LDL.LU R12, [R1+0x9a0] ;  /* 0x0009a000010c7983 */ /* 0x000ea80000300800 */
[----:B------:R-:W2:Y:S04]  /*119170*/  LDL.LU R9, [R1+0xa4] ;  /* 0x0000a40001097983 */ /* 0x000ea80000300800 */
[----:B------:R-:W-:Y:S01]  /*119180*/  STL.64 [R1+0xa28], R22 ;  /* 0x000a281601007387 */ /* 0x000fe20000100a00 */
[----:B---3--:R-:W-:-:S03]  /*119190*/  LOP3.LUT R4, R13, 0xffff, RZ, 0xc0, !PT ;  /* 0x0000ffff0d047812 */ /* 0x008fc600078ec0ff */
[----:B------:R-:W3:Y:S01]  /*1191a0*/  LDL.LU R13, [R1+0x2c8] ;  /* 0x0002c800010d7983 */ /* 0x000ee20000300800 */
[----:B----4-:R-:W-:-:S05]  /*1191b0*/  PRMT R3, R18, 0x4210, R4 ;  /* 0x0000421012037816 */ /* 0x010fca0000000004 */
[----:B------:R0:W-:Y:S01]  /*1191c0*/  STL [R1+0x230], R3 ;  /* 0x0002300301007387 */ /* 0x0001e20000100800 */
[----:B------:R-:W-:-:S03]  /*1191d0*/  PRMT R48, R30, 0x5210, R4 ;  /* 0x000052101e307816 */ /* 0x000fc60000000004 */
[----:B------:R-:W4:Y:S04]  /*1191e0*/  LDL.LU R18, [R1+0x2850] ;  /* 0x0028500001127983 */ /* 0x000f280000300800 */
[----:B------:R-:W4:Y:S01]  /*1191f0*/  LDL.LU R30, [R1+0x8cc] ;  /* 0x0008cc00011e7983 */ /* 0x000f220000300800 */
[----:B------:R-:W-:-:S03]  /*119200*/  LOP3.LUT R4, R7, 0xffff, RZ, 0xc0, !PT ;  /* 0x0000ffff07047812 */ /* 0x000fc600078ec0ff */
[----:B------:R-:W-:Y:S01]  /*119210*/  STL [R1+0x5c5c], R48 ;  /* 0x005c5c3001007387 */ /* 0x000fe20000100800 */
[--C-:B0-----:R-:W-:Y:S02]  /*119220*/  PRMT R3, R10, 0x4210, R4.reuse ;  /* 0x000042100a037816 */ /* 0x101fe40000000004 */
[----:B------:R-:W-:-:S05]  /*119230*/  PRMT R52, R14, 0x5210, R4 ;  /* 0x000052100e347816 */ /* 0x000fca0000000004 */
[----:B------:R-:W-:Y:S04]  /*119240*/  STL [R1+0x5c60], R52 ;  /* 0x005c603401007387 */ /* 0x000fe80000100800 */
[----:B------:R0:W-:Y:S04]  /*119250*/  STL [R1+0x234], R3 ;  /* 0x0002340301007387 */ /* 0x0001e80000100800 */
[----:B------:R-:W4:Y:S04]  /*119260*/  LDL.LU R10, [R1+0x8c8] ;  /* 0x0008c800010a7983 */ /* 0x000f280000300800 */
[----:B------:R-:W4:Y:S01]  /*119270*/  LDL.LU R14, [R1+0xb8] ;  /* 0x0000b800010e7983 */ /* 0x000f220000300800 */
[----:B------:R-:W-:-:S02]  /*119280*/  LOP3.LUT R5, R8, 0xffff, RZ, 0xc0, !PT ;  /* 0x0000ffff08057812 */ /* 0x000fc400078ec0ff */
[----:B------:R-:W-:Y:S02]  /*119290*/  SHF.R.S32.HI R4, RZ, 0x1f, R21 ;  /* 0x0000001fff047819 */ /* 0x000fe40000011415 */
[----:B------:R-:W-:Y:S02]  /*1192a0*/  IADD3 R6, P6, R21, R57, RZ ;  /* 0x0000003915067210 */ /* 0x000fe40007fde0ff */
[--C-:B0-----:R-:W-:Y:S02]  /*1192b0*/  PRMT R3, R28, 0x4210, R5.reuse ;  /* 0x000042101c037816 */ /* 0x101fe40000000005 */
[----:B------:R-:W-:Y:S01]  /*1192c0*/  PRMT R53, R53, 0x5210, R5 ;  /* 0x0000521035357816 */ /* 0x000fe20000000005 */
[----:B------:R-:W-:Y:S02]  /*1192d0*/  IMAD.X R7, R4, 0x1, R61, P6 ;  /* 0x0000000104077824 */ /* 0x000fe400030e063d */
[----:B------:R-:W-:Y:S04]  /*1192e0*/  STL [R1+0x5c64], R3 ;  /* 0x005c640301007387 */ /* 0x000fe80000100800 */
[----:B------:R-:W-:Y:S04]  /*1192f0*/  STL [R1+0x5c68], R53 ;  /* 0x005c683501007387 */ /* 0x000fe80000100800 */
[----:B------:R0:W-:Y:S04]  /*119300*/  STL.64 [R1+0x9f0], R6 ;  /* 0x0009f00601007387 */ /* 0x0001e80000100a00 */
[----:B0-----:R-:W4:Y:S04]  /*119310*/  LDL.LU R7, [R1+0x2854] ;  /* 0x0028540001077983 */ /* 0x001f280000300800 */
[----:B------:R-:W4:Y:S04]  /*119320*/  LDL.LU R8, [R1+0x12f0] ;  /* 0x0012f00001087983 */ /* 0x000f280000300800 */
[----:B------:R-:W4:Y:S01]  /*119330*/  LDL.LU R28, [R1+0x7cc] ;  /* 0x0007cc00011c7983 */ /* 0x000f220000300800 */
[----:B------:R-:W-:-:S05]  /*119340*/  IADD3 R22, P6, R21, R46, RZ ;  /* 0x0000002e15167210 */ /* 0x000fca0007fde0ff */
[----:B------:R-:W-:Y:S01]  /*119350*/  IMAD.X R23, R4, 0x1, R34, P6 ;  /* 0x0000000104177824 */ /* 0x000fe200030e0622 */
[----:B--2---:R-:W-:Y:S02]  /*119360*/  LOP3.LUT R5, R20, 0xffff, RZ, 0xc0, !PT ;  /* 0x0000ffff14057812 */ /* 0x004fe400078ec0ff */
[----:B------:R-:W-:Y:S02]  /*119370*/  LOP3.LUT R6, R16, 0xffff, RZ, 0xc0, !PT ;  /* 0x0000ffff10067812 */ /* 0x000fe400078ec0ff */
[--C-:B------:R-:W-:Y:S02]  /*119380*/  PRMT R3, R17, 0x4210, R5.reuse ;  /* 0x0000421011037816 */ /* 0x100fe40000000005 */
[----:B------:R-:W-:-:S05]  /*119390*/  PRMT R52, R11, 0x5210, R5 ;  /* 0x000052100b347816 */ /* 0x000fca0000000005 */
[----:B------:R-:W-:Y:S04]  /*1193a0*/  STL [R1+0x5c6c], R52 ;  /* 0x005c6c3401007387 */ /* 0x000fe80000100800 */
[----:B------:R0:W-:Y:S01]  /*1193b0*/  STL [R1+0x210], R3 ;  /* 0x0002100301007387 */ /* 0x0001e20000100800 */
[----:B------:R-:W-:-:S03]  /*1193c0*/  PRMT R48, R9, 0x5210, R6 ;  /* 0x0000521009307816 */ /* 0x000fc60000000006 */
[----:B------:R-:W2:Y:S01]  /*1193d0*/  LDL.LU R16, [R1+0x7c8] ;  /* 0x0007c80001107983 */ /* 0x000ea20000300800 */
[----:B0-----:R-:W-:-:S05]  /*1193e0*/  PRMT R3, R12, 0x4210, R6 ;  /* 0x000042100c037816 */ /* 0x001fca0000000006 */
[----:B------:R0:W-:Y:S04]  /*1193f0*/  STL [R1+0x214], R3 ;  /* 0x0002140301007387 */ /* 0x0001e80000100800 */
[----:B------:R-:W-:Y:S01]  /*119400*/  STL [R1+0x5c70], R48 ;  /* 0x005c703001007387 */ /* 0x000fe20000100800 */
[----:B---3--:R-:W-:-:S03]  /*119410*/  LOP3.LUT R5, R13, 0xffff, RZ, 0xc0, !PT ;  /* 0x0000ffff0d057812 */ /* 0x008fc600078ec0ff */
[----:B------:R-:W-:Y:S04]  /*119420*/  STL.64 [R1+0xa40], R22 ;  /* 0x000a401601007387 */ /* 0x000fe80000100a00 */
[----:B------:R-:W3:Y:S01]  /*119430*/  LDL.LU R17, [R1+0x314] ;  /* 0x0003140001117983 */ /* 0x000ee20000300800 */
[--C-:B------:R-:W-:Y:S02]  /*119440*/  PRMT R54, R54, 0x5210, R5.reuse ;  /* 0x0000521036367816 */ /* 0x100fe40000000005 */
[----:B----4-:R-:W-:Y:S02]  /*119450*/  LOP3.LUT R6, R18, 0xffff, RZ, 0xc0, !PT ;  /* 0x0000ffff12067812 */ /* 0x010fe400078ec0ff */
[----:B------:R-:W4:Y:S01]  /*119460*/  LDL.LU R18, [R1+0x310] ;  /* 0x0003100001127983 */ /* 0x000f220000300800 */
[----:B------:R-:W-:-:S03]  /*119470*/  PRMT R52, R30, 0x4210, R5 ;  /* 0x000042101e347816 */ /* 0x000fc60000000005 */
[----:B------:R-:W4:Y:S04]  /*119480*/  LDL.LU R30, [R1+0x42c] ;  /* 0x00042c00011e7983 */ /* 0x000f280000300800 */
[----:B------:R-:W-:Y:S04]  /*119490*/  STL [R1+0x5c74], R52 ;  /* 0x005c743401007387 */ /* 0x000fe80000100800 */
[----:B------:R-:W4:Y:S04]  /*1194a0*/  LDL.LU R11, [R1+0xd8] ;  /* 0x0000d800010b7983 */ /* 0x000f280000300800 */
[----:B------:R-:W-:Y:S01]  /*1194b0*/  STL [R1+0x5c78], R54 ;  /* 0x005c783601007387 */ /* 0x000fe20000100800 */
[----:B------:R-:W-:-:S03]  /*1194c0*/  PRMT R5, R10, 0x4210, R6 ;  /* 0x000042100a057816 */ /* 0x000fc60000000006 */
[----:B------:R-:W4:Y:S01]  /*1194d0*/  LDL.LU R10, [R1+0x420] ;  /* 0x00042000010a7983 */ /* 0x000f220000300800 */
[----:B0-----:R-:W-:-:S03]  /*1194e0*/  PRMT R3, R14, 0x5210, R6 ;  /* 0x000052100e037816 */ /* 0x001fc60000000006 */
[----:B------:R-:W-:Y:S04]  /*1194f0*/  STL [R1+0x1f0], R5 ;  /* 0x0001f00501007387 */ /* 0x000fe80000100800 */
[----:B------:R-:W4:Y:S01]  /*119500*/  LDL.LU R14, [R1+0xdc] ;  /* 0x0000dc00010e7983 */ /* 0x000f220000300800 */
[----:B------:R-:W-:-:S05]  /*119510*/  IADD3 R12, P6, R21, R45, RZ ;  /* 0x0000002d150c7210 */ /* 0x000fca0007fde0ff */
[----:B------:R-:W-:Y:S01]  /*119520*/  IMAD.X R13, R4, 0x1, R35, P6 ;  /* 0x00000001040d7824 */ /* 0x000fe200030e0623 */
[----:B------:R-:W-:Y:S04]  /*119530*/  STL [R1+0x5c7c], R3 ;  /* 0x005c7c0301007387 */ /* 0x000fe80000100800 */
[----:B------:R0:W-:Y:S04]  /*119540*/  STL.64 [R1+0xa38], R12 ;  /* 0x000a380c01007387 */ /* 0x0001e80000100a00 */
[----:B0-----:R-:W4:Y:S01]  /*119550*/  LDL.LU R12, [R1+0x2dc] ;  /* 0x0002dc00010c7983 */ /* 0x001f220000300800 */
[----:B------:R-:W-:-:S03]  /*119560*/  LOP3.LUT R5, R7, 0xffff, RZ, 0xc0, !PT ;  /* 0x0000ffff07057812 */ /* 0x000fc600078ec0ff */
[----:B------:R-:W4:Y:S04]  /*119570*/  LDL.LU R9, [R1+0x2858] ;  /* 0x0028580001097983 */ /* 0x000f280000300800 */
[----:B------:R-:W4:Y:S01]  /*119580*/  LDL.LU R13, [R1+0x410] ;  /* 0x00041000010d7983 */ /* 0x000f220000300800 */
[----:B------:R-:W-:-:S03]  /*119590*/  PRMT R52, R28, 0x4210, R5 ;  /* 0x000042101c347816 */ /* 0x000fc60000000005 */
[----:B------:R-:W4:Y:S01]  /*1195a0*/  LDL.LU R7, [R1+0xd4] ;  /* 0x0000d40001077983 */ /* 0x000f220000300800 */
[----:B------:R-:W-:-:S03]  /*1195b0*/  LOP3.LUT R6, R8, 0xffff, RZ, 0xc0, !PT ;  /* 0x0000ffff08067812 */ /* 0x000fc600078ec0ff */
[----:B------:R-:W-:Y:S04]  /*1195c0*/  STL [R1+0x5c88], R52 ;  /* 0x005c883401007387 */ /* 0x000fe80000100800 */
[----:B------:R-:W4:Y:S04]  /*1195d0*/  LDL.LU R8, [R1+0x408] ;  /* 0x0004080001087983 */ /* 0x000f280000300800 */
[----:B------:R-:W4:Y:S01]  /*1195e0*/  LDL.LU R28, [R1+0xcc] ;  /* 0x0000cc00011c7983 */ /* 0x000f220000300800 */
[----:B------:R-:W-:Y:S02]  /*1195f0*/  IADD3 R22, P6, R21, R43, RZ ;  /* 0x0000002b15167210 */ /* 0x000fe40007fde0ff */
[----:B------:R-:W-:-:S02]  /*119600*/  PRMT R56, R56, 0x5210, R5 ;  /* 0x0000521038387816 */ /* 0x000fc40000000005 */
[----:B------:R-:W-:Y:S01]  /*119610*/  PRMT R55, R55, 0x5210, R6 ;  /* 0x0000521037377816 */ /* 0x000fe20000000006 */
[----:B------:R-:W-:Y:S02]  /*119620*/  IMAD.X R23, R4, 0x1, R36, P6 ;  /* 0x0000000104177824 */ /* 0x000fe400030e0624 */
[----:B------:R-:W-:Y:S01]  /*119630*/  STL [R1+0x5c80], R56 ;  /* 0x005c803801007387 */ /* 0x000fe20000100800 */
[----:B--2---:R-:W-:-:S05]  /*119640*/  PRMT R48, R16, 0x4210, R6 ;  /* 0x0000421010307816 */ /* 0x004fca0000000006 */
[----:B------:R0:W-:Y:S04]  /*119650*/  STL [R1+0x5c84], R48 ;  /* 0x005c843001007387 */ /* 0x0001e80000100800 */
[----:B------:R-:W-:Y:S04]  /*119660*/  STL [R1+0x5c8c], R55 ;  /* 0x005c8c3701007387 */ /* 0x000fe80000100800 */
[----:B------:R-:W-:Y:S01]  /*119670*/  STL.64 [R1+0xa70], R22 ;  /* 0x000a701601007387 */ /* 0x000fe20000100a00 */
[----:B---3--:R-:W-:Y:S02]  /*119680*/  LOP3.LUT R5, R17, 0xffff, RZ, 0xc0, !PT ;  /* 0x0000ffff11057812 */ /* 0x008fe400078ec0ff */
[----:B----4-:R-:W-:-:S02]  /*119690*/  LOP3.LUT R6, R18, 0xffff, RZ, 0xc0, !PT ;  /* 0x0000ffff12067812 */ /* 0x010fc400078ec0ff */
[----:B------:R-:W2:Y:S01]  /*1196a0*/  LDL.LU R18, [R1+0x285c] ;  /* 0x00285c0001127983 */ /* 0x000ea20000300800 */
[----:B------:R-:W-:-:S03]  /*1196b0*/  PRMT R3, R30, 0x4210, R5 ;  /* 0x000042101e037816 */ /* 0x000fc60000000005 */
[----:B------:R-:W3:Y:S04]  /*1196c0*/  LDL.LU R30, [R1+0x12f4] ;  /* 0x0012f400011e7983 */ /* 0x000ee80000300800 */
[----:B------:R1:W-:Y:S01]  /*1196d0*/  STL [R1+0x1b0], R3 ;  /* 0x0001b00301007387 */ /* 0x0003e20000100800 */
[----:B0-----:R-:W-:-:S03]  /*1196e0*/  PRMT R48, R11, 0x5210, R5 ;  /* 0x000052100b307816 */ /* 0x001fc60000000005 */
[----:B------:R-:W4:Y:S04]  /*1196f0*/  LDL.LU R17, [R1+0x390] ;  /* 0x0003900001117983 */ /* 0x000f280000300800 */
[----:B------:R-:W4:Y:S04]  /*119700*/  LDL.LU R11, [R1+0xac] ;  /* 0x0000ac00010b7983 */ /* 0x000f280000300800 */
[----:B------:R-:W-:Y:S01]  /*119710*/  STL [R1+0x5c90], R48 ;  /* 0x005c903001007387 */ /* 0x000fe20000100800 */
[----:B-1----:R-:W-:-:S03]  /*119720*/  PRMT R3, R10, 0x4210, R6 ;  /* 0x000042100a037816 */ /* 0x002fc60000000006 */
[----:B------:R-:W4:Y:S04]  /*119730*/  LDL.LU R10, [R1+0x384] ;  /* 0x00038400010a7983 */ /* 0x000f280000300800 */
[----:B------:R0:W-:Y:S01]  /*119740*/  STL [R1+0x1b4], R3 ;  /* 0x0001b40301007387 */ /* 0x0001e20000100800 */
[----:B------:R-:W-:-:S03]  /*119750*/  PRMT R56, R14, 0x5210, R6 ;  /* 0x000052100e387816 */ /* 0x000fc60000000006 */
[----:B------:R-:W4:Y:S01]  /*119760*/  LDL.LU R14, [R1+0xbc] ;  /* 0x0000bc00010e7983 */ /* 0x000f220000300800 */
[----:B------:R-:W-:-:S05]  /*119770*/  IADD3 R22, P6, R21, R44, RZ ;  /* 0x0000002c15167210 */ /* 0x000fca0007fde0ff */
[----:B------:R-:W-:Y:S01]  /*119780*/  IMAD.X R23, R4, 0x1, R37, P6 ;  /* 0x0000000104177824 */ /* 0x000fe200030e0625 */
[----:B------:R-:W-:Y:S04]  /*119790*/  STL [R1+0x5c94], R56 ;  /* 0x005c943801007387 */ /* 0x000fe80000100800 */
[----:B------:R-:W-:Y:S04]  /*1197a0*/  STL.64 [R1+0xa68], R22 ;  /* 0x000a681601007387 */ /* 0x000fe80000100a00 */
[----:B------:R-:W4:Y:S01]  /*1197b0*/  LDL.LU R19, [R1+0x5c] ;  /* 0x00005c0001137983 */ /* 0x000f220000300800 */
[----:B------:R-:W-:-:S02]  /*1197c0*/  LOP3.LUT R5, R12, 0xffff, RZ, 0xc0, !PT ;  /* 0x0000ffff0c057812 */ /* 0x000fc400078ec0ff */
[----:B------:R-:W-:Y:S02]  /*1197d0*/  LOP3.LUT R6, R9, 0xffff, RZ, 0xc0, !PT ;  /* 0x0000ffff09067812 */ /* 0x000fe400078ec0ff */
[--C-:B------:R-:W-:Y:S02]  /*1197e0*/  PRMT R9, R13, 0x4210, R5.reuse ;  /* 0x000042100d097816 */ /* 0x100fe40000000005 */
[----:B0-----:R-:W-:-:S03]  /*1197f0*/  PRMT R3, R7, 0x5210, R5 ;  /* 0x0000521007037816 */ /* 0x001fc60000000005 */
[----:B------:R-:W-:Y:S04]  /*119800*/  STL [R1+0x1b8], R9 ;  /* 0x0001b80901007387 */ /* 0x000fe80000100800 */
[----:B------:R0:W-:Y:S04]  /*119810*/  STL [R1+0x5c98], R3 ;  /* 0x005c980301007387 */ /* 0x0001e80000100800 */
[----:B------:R-:W4:Y:S01]  /*119820*/  LDL.LU R12, [R1+0x32c] ;  /* 0x00032c00010c7983 */ /* 0x000f220000300800 */
[----:B0-----:R-:W-:-:S05]  /*119830*/  PRMT R3, R8, 0x4210, R6 ;  /* 0x0000421008037816 */ /* 0x001fca0000000006 */
[----:B------:R4:W-:Y:S04]  /*119840*/  STL [R1+0x1a0], R3 ;  /* 0x0001a00301007387 */ /* 0x0009e80000100800 */
[----:B------:R-:W4:Y:S04]  /*119850*/  LDL.LU R20, [R1+0x378] ;  /* 0x0003780001147983 */ /* 0x000f280000300800 */
[----:B------:R-:W4:Y:S01]  /*119860*/  LDL.LU R9, [R1+0xb4] ;  /* 0x0000b40001097983 */ /* 0x000f220000300800 */
[----:B------:R-:W-:-:S03]  /*119870*/  PRMT R48, R28, 0x5210, R6 ;  /* 0x000052101c307816 */ /* 0x000fc60000000006 */
[----:B------:R-:W4:Y:S04]  /*119880*/  LDL.LU R13, [R1+0x330] ;  /* 0x00033000010d7983 */ /* 0x000f280000300800 */
[----:B------:R-:W4:Y:S01]  /*119890*/  LDL.LU R28, [R1+0x2ec] ;  /* 0x0002ec00011c7983 */ /* 0x000f220000300800 */
[----:B------:R-:W-:-:S03]  /*1198a0*/  IADD3 R22, P6, R21, R42, RZ ;  /* 0x0000002a15167210 */ /* 0x000fc60007fde0ff */
[----:B------:R-:W4:Y:S04]  /*1198b0*/  LDL.LU R7, [R1+0x364] ;  /* 0x0003640001077983 */ /* 0x000f280000300800 */
[----:B------:R0:W-:Y:S01]  /*1198c0*/  STL [R1+0x5c9c], R48 ;  /* 0x005c9c3001007387 */ /* 0x0001e20000100800 */
[----:B------:R-:W-:-:S03]  /*1198d0*/  IMAD.X R23, R4, 0x1, R38, P6 ;  /* 0x0000000104177824 */ /* 0x000fc600030e0626 */
[----:B------:R-:W4:Y:S04]  /*1198e0*/  LDL.LU R8, [R1+0x1c] ;  /* 0x00001c0001087983 */ /* 0x000f280000300800 */
[----:B------:R1:W-:Y:S01]  /*1198f0*/  STL.64 [R1+0xa90], R22 ;  /* 0x000a901601007387 */ /* 0x0003e20000100a00 */
[----:B--2---:R-:W-:-:S03]  /*119900*/  LOP3.LUT R5, R18, 0xffff, RZ, 0xc0, !PT ;  /* 0x0000ffff12057812 */ /* 0x004fc600078ec0ff */
[----:B------:R-:W2:Y:S01]  /*119910*/  LDL.LU R18, [R1+0x350] ;  /* 0x0003500001127983 */ /* 0x000ea20000300800 */
[----:B---3--:R-:W-:-:S03]  /*119920*/  LOP3.LUT R6, R30, 0xffff, RZ, 0xc0, !PT ;  /* 0x0000ffff1e067812 */ /* 0x008fc600078ec0ff */
[----:B------:R-:W3:Y:S01]  /*119930*/  LDL.LU R30, [R1+0xa8] ;  /* 0x0000a800011e7983 */ /* 0x000ee20000300800 */
[--C-:B----4-:R-:W-:Y:S02]  /*119940*/  PRMT R3, R17, 0x4210, R5.reuse ;  /* 0x0000421011037816 */ /* 0x110fe40000000005 */
[----:B------:R-:W-:-:S05]  /*119950*/  PRMT R55, R11, 0x5210, R5 ;  /* 0x000052100b377816 */ /* 0x000fca0000000005 */
[----:B------:R-:W-:Y:S04]  /*119960*/  STL [R1+0x5ca0], R55 ;  /* 0x005ca03701007387 */ /* 0x000fe80000100800 */
[----:B------:R-:W-:Y:S01]  /*119970*/  STL [R1+0x1a4], R3 ;  /* 0x0001a40301007387 */ /* 0x000fe20000100800 */
[----:B0-----:R-:W-:-:S05]  /*119980*/  PRMT R48, R10, 0x4210, R6 ;  /* 0x000042100a307816 */ /* 0x001fca0000000006 */
[----:B------:R-:W-:Y:S01]  /*119990*/  STL [R1+0x5ca4], R48 ;  /* 0x005ca43001007387 */ /* 0x000fe20000100800 */
[----:B------:R-:W-:-:S03]  /*1199a0*/  PRMT R52, R14, 0x5210, R6 ;  /* 0x000052100e347816 */ /* 0x000fc60000000006 */
[----:B------:R-:W4:Y:S04]  /*1199b0*/  LDL.LU R10, [R1+0x2864] ;  /* 0x00286400010a7983 */ /* 0x000f280000300800 */
[----:B------:R-:W4:Y:S01]  /*1199c0*/  LDL.LU R14, [R1+0x2860] ;  /* 0x00286000010e7983 */ /* 0x000f220000300800 */
[----:B------:R-:W-:-:S05]  /*1199d0*/  IADD3 R16, P6, R21, R41, RZ ;  /* 0x0000002915107210 */ /* 0x000fca0007fde0ff */
[----:B------:R-:W-:Y:S01]  /*1199e0*/  IMAD.X R17, R4, 0x1, R39, P6 ;  /* 0x0000000104117824 */ /* 0x000fe200030e0627 */
[----:B------:R-:W-:Y:S04]  /*1199f0*/  STL [R1+0x5ca8], R52 ;  /* 0x005ca83401007387 */ /* 0x000fe80000100800 */
[----:B------:R0:W-:Y:S01]  /*119a00*/  STL.64 [R1+0xa88], R16 ;  /* 0x000a881001007387 */ /* 0x0001e20000100a00 */
[----:B-1----:R-:W-:-:S03]  /*119a10*/  IADD3 R22, P6, R21, R47, RZ ;  /* 0x0000002f15167210 */ /* 0x002fc60007fde0ff */
[----:B0-----:R-:W4:Y:S04]  /*119a20*/  LDL.LU R16, [R1+0x338] ;  /* 0x0003380001107983 */ /* 0x001f280000300800 */
[----:B------:R-:W4:Y:S04]  /*119a30*/  LDL.LU R17, [R1+0x9c] ;  /* 0x00009c0001117983 */ /* 0x000f280000300800 */
[----:B------:R-:W4:Y:S01]  /*119a40*/  LDL.LU R11, [R1+0x31c] ;  /* 0x00031c00010b7983 */ /* 0x000f220000300800 */
[----:B------:R-:W-:Y:S01]  /*119a50*/  IMAD.X R23, R4, 0x1, R40, P6 ;  /* 0x0000000104177824 */ /* 0x000fe200030e0628 */
[----:B------:R-:W-:-:S02]  /*119a60*/  LOP3.LUT R4, R12, 0xffff, RZ, 0xc0, !PT ;  /* 0x0000ffff0c047812 */ /* 0x000fc400078ec0ff */
[----:B------:R-:W4:Y:S04]  /*119a70*/  LDL.LU R12, [R1+0x90] ;  /* 0x00009000010c7983 */ /* 0x000f280000300800 */
[----:B------:R-:W-:Y:S01]  /*119a80*/  STL.64 [R1+0xaa8], R22 ;  /* 0x000aa81601007387 */ /* 0x000fe20000100a00 */
[--C-:B------:R-:W-:Y:S02]  /*119a90*/  PRMT R5, R20, 0x4210, R4.reuse ;  /* 0x0000421014057816 */ /* 0x100fe40000000004 */
[----:B------:R-:W-:-:S03]  /*119aa0*/  PRMT R3, R9, 0x5210, R4 ;  /* 0x0000521009037816 */ /* 0x000fc60000000004 */
[----:B------:R0:W-:Y:S04]  /*119ab0*/  STL [R1+0xb0], R5 ;  /* 0x0000b00501007387 */ /* 0x0001e80000100800 */
[----:B------:R1:W-:Y:S04]  /*119ac0*/  STL [R1+0x80], R3 ;  /* 0x0000800301007387 */ /* 0x0003e80000100800 */
[----:B------:R-:W4:Y:S01]  /*119ad0*/  LDL.LU R9, [R1+0x12f8] ;  /* 0x0012f80001097983 */ /* 0x000f220000300800 */
[----:B0-----:R-:W-:-:S03]  /*119ae0*/  LOP3.LUT R5, R28, 0xffff, RZ, 0xc0, !PT ;  /* 0x0000ffff1c057812 */ /* 0x001fc600078ec0ff */
[----:B------:R-:W4:Y:S01]  /*119af0*/  LDL.LU R28, [R1+0x340] ;  /* 0x00034000011c7983 */ /* 0x000f220000300800 */
[----:B------:R-:W-:-:S03]  /*119b00*/  LOP3.LUT R4, R13, 0xffff, RZ, 0xc0, !PT ;  /* 0x0000ffff0d047812 */ /* 0x000fc600078ec0ff */
[----:B------:R-:W4:Y:S01]  /*119b10*/  LDL.LU R13, [R1+0x320] ;  /* 0x00032000010d7983 */ /* 0x000f220000300800 */
[--C-:B-1----:R-:W-:Y:S02]  /*119b20*/  PRMT R3, R7, 0x4210, R4.reuse ;  /* 0x0000421007037816 */ /* 0x102fe40000000004 */
[----:B------:R-:W-:-:S03]  /*119b30*/  PRMT R52, R8, 0x5210, R4 ;  /* 0x0000521008347816 */ /* 0x000fc60000000004 */
[----:B------:R2:W-:Y:S04]  /*119b40*/  STL [R1+0xb4], R3 ;  /* 0x0000b40301007387 */ /* 0x0005e80000100800 */
[----:B------:R-:W4:Y:S01]  /*119b50*/  LDL.LU R8, [R1+0xe4] ;  /* 0x0000e40001087983 */ /* 0x000f220000300800 */
[----:B------:R-:W-:Y:S02]  /*119b60*/  SHF.R.S32.HI R4, RZ, 0x1f, R19 ;  /* 0x0000001fff047819 */ /* 0x000fe40000011413 */
[----:B------:R-:W-:Y:S01]  /*119b70*/  IADD3 R6, P6, R19, R57, RZ ;  /* 0x0000003913067210 */ /* 0x000fe20007fde0ff */
[----:B------:R-:W-:Y:S04]  /*119b80*/  STL [R1+0x5cac], R52 ;  /* 0x005cac3401007387 */ /* 0x000fe80000100800 */
[----:B------:R-:W-:Y:S01]  /*119b90*/  IMAD.X R7, R4, 0x1, R61, P6 ;  /* 0x0000000104077824 */ /* 0x000fe200030e063d */
[----:B--2---:R-:W-:-:S02]  /*119ba0*/  PRMT R3, R18, 0x4210, R5 ;  /* 0x0000421012037816 */ /* 0x004fc40000000005 */
[----:B------:R-:W2:Y:S01]  /*119bb0*/  LDL.LU R18, [R1+0x304] ;  /* 0x0003040001127983 */ /* 0x000ea20000300800 */
[----:B---3--:R-:W-:-:S03]  /*119bc0*/  PRMT R48, R30, 0x5210, R5 ;  /* 0x000052101e307816 */ /* 0x008fc60000000005 */
[----:B------:R-:W-:Y:S04]  /*119bd0*/  STL [R1+0xb8], R3 ;  /* 0x0000b80301007387 */ /* 0x000fe80000100800 */
[----:B------:R-:W3:Y:S04]  /*119be0*/  LDL.LU R30, [R1+0xe0] ;  /* 0x0000e000011e7983 */ /* 0x000ee80000300800 */
[----:B------:R-:W-:Y:S04]  /*119bf0*/  STL [R1+0x5cb0], R48 ;  /* 0x005cb03001007387 */ /* 0x000fe80000100800 */
[----:B------:R0:W-:Y:S04]  /*119c00*/  STL.64 [R1+0xa80], R6 ;  /* 0x000a800601007387 */ /* 0x0001e80000100a00 */
[----:B0-----:R-:W3:Y:S01]  /*119c10*/  LDL.LU R7, [R1+0x348] ;  /* 0x0003480001077983 */ /* 0x001ee20000300800 */
[----:B----4-:R-:W-:-:S03]  /*119c20*/  LOP3.LUT R5, R10, 0xffff, RZ, 0xc0, !PT ;  /* 0x0000ffff0a057812 */ /* 0x010fc600078ec0ff */
[----:B------:R-:W4:Y:S01]  /*119c30*/  LDL.LU R10, [R1+0x308] ;  /* 0x00030800010a7983 */ /* 0x000f220000300800 */
[----:B------:R-:W-:-:S03]  /*119c40*/  LOP3.LUT R6, R14, 0xffff, RZ, 0xc0, !PT ;  /* 0x0000ffff0e067812 */ /* 0x000fc600078ec0ff */
[----:B------:R-:W4:Y:S01]  /*119c50*/  LDL.LU R14, [R1+0x300] ;  /* 0x00030000010e7983 */ /* 0x000f220000300800 */
[----:B------:R-:W-:Y:S02]  /*119c60*/  IADD3 R22, P6, R19, R46, RZ ;  /* 0x0000002e13167210 */ /* 0x000fe40007fde0ff */
[--C-:B------:R-:W-:Y:S02]  /*119c70*/  PRMT R16, R16, 0x4210, R5.reuse ;  /* 0x0000421010107816 */ /* 0x100fe40000000005 */
[----:B------:R-:W-:-:S03]  /*119c80*/  PRMT R5, R17, 0x5210, R5 ;  /* 0x0000521011057816 */ /* 0x000fc60000000005 */
[----:B------:R-:W-:Y:S01]  /*119c90*/  STL [R1+0xa0], R16 ;  /* 0x0000a01001007387 */ /* 0x000fe20000100800 */
[----:B------:R-:W-:-:S03]  /*119ca0*/  PRMT R3, R11, 0x4210, R6 ;  /* 0x000042100b037816 */ /* 0x000fc60000000006 */
[----:B------:R-:W4:Y:S04]  /*119cb0*/  LDL.LU R21, [R1+0xe8] ;  /* 0x0000e80001157983 */ /* 0x000f280000300800 */
[----:B------:R0:W-:Y:S04]  /*119cc0*/  STL [R1+0x60], R5 ;  /* 0x0000600501007387 */ /* 0x0001e80000100800 */
[----:B------:R-:W4:Y:S04]  /*119cd0*/  LDL.LU R17, [R1+0x2e8] ;  /* 0x0002e80001117983 */ /* 0x000f280000300800 */
[----:B------:R1:W-:Y:S04]  /*119ce0*/  STL [R1+0xa4], R3 ;  /* 0x0000a40301007387 */ /* 0x0003e80000100800 */
[----:B------:R-:W4:Y:S01]  /*119cf0*/  LDL.LU R11, [R1+0x78] ;  /* 0x00007800010b7983 */ /* 0x000f220000300800 */
[----:B------:R-:W-:Y:S01]  /*119d00*/  PRMT R48, R12, 0x5210, R6 ;  /* 0x000052100c307816 */ /* 0x000fe20000000006 */
[----:B------:R-:W-:-:S02]  /*119d10*/  IMAD.X R23, R4, 0x1, R34, P6 ;  /* 0x0000000104177824 */ /* 0x000fc400030e0622 */
[----:B------:R-:W4:Y:S04]  /*119d20*/  LDL.LU R12, [R1+0x286c] ;  /* 0x00286c00010c7983 */ /* 0x000f280000300800 */
[----:B------:R-:W-:Y:S01]  /*119d30*/  STL [R1+0x5cb4], R48 ;  /* 0x005cb43001007387 */ /* 0x000fe20000100800 */
[----:B0-----:R-:W-:Y:S02]  /*119d40*/  LOP3.LUT R5, R9, 0xffff, RZ, 0xc0, !PT ;  /* 0x0000ffff09057812 */ /* 0x001fe400078ec0ff */
[----:B------:R-:W-:Y:S02]  /*119d50*/  LOP3.LUT R6, R28, 0xffff, RZ, 0xc0, !PT ;  /* 0x0000ffff1c067812 */ /* 0x000fe400078ec0ff */
[----:B------:R-:W4:Y:S04]  /*119d60*/  LDL.LU R28, [R1+0x2868] ;  /* 0x00286800011c7983 */ /* 0x000f280000300800 */
[----:B------:R0:W-:Y:S01]  /*119d70*/  STL.64 [R1+0xac0], R22 ;  /* 0x000ac01601007387 */ /* 0x0001e20000100a00 */
[----:B-1----:R-:W-:-:S03]  /*119d80*/  PRMT R3, R13, 0x4210, R5 ;  /* 0x000042100d037816 */ /* 0x002fc60000000005 */
[----:B------:R-:W4:Y:S04]  /*119d90*/  LDL.LU R20, [R1+0x2e0] ;  /* 0x0002e00001147983 */ /* 0x000f280000300800 */
[----:B------:R-:W4:Y:S01]  /*119da0*/  LDL.LU R9, [R1+0xf0] ;  /* 0x0000f00001097983 */ /* 0x000f220000300800 */
[----:B------:R-:W-:-:S03]  /*119db0*/  PRMT R52, R8, 0x5210, R5 ;  /* 0x0000521008347816 */ /* 0x000fc60000000005 */
[----:B------:R3:W-:Y:S04]  /*119dc0*/  STL [R1+0xa8], R3 ;  /* 0x0000a80301007387 */ /* 0x0007e80000100800 */
[----:B------:R-:W4:Y:S04]  /*119dd0*/  LDL.LU R16, [R1+0x2cc] ;  /* 0x0002cc0001107983 */ /* 0x000f280000300800 */
[----:B------:R-:W4:Y:S01]  /*119de0*/  LDL.LU R8, [R1+0xec] ;  /* 0x0000ec0001087983 */ /* 0x000f220000300800 */
[----:B0-----:R-:W-:-:S03]  /*119df0*/  IADD3 R22, P6, R19, R45, RZ ;  /* 0x0000002d13167210 */ /* 0x001fc60007fde0ff */
[----:B------:R-:W-:Y:S02]  /*119e00*/  STL [R1+0x5cb8], R52 ;  /* 0x005cb83401007387 */ /* 0x000fe40000100800 */
[----:B------:R-:W-:Y:S01]  /*119e10*/  IMAD.X R23, R4, 0x1, R35, P6 ;  /* 0x0000000104177824 */ /* 0x000fe200030e0623 */
[--C-:B--2---:R-:W-:Y:S02]  /*119e20*/  PRMT R5, R18, 0x4210, R6.reuse ;  /* 0x0000421012057816 */ /* 0x104fe40000000006 */
[----:B------:R-:W2:Y:S04]  /*119e30*/  LDL.LU R18, [R1+0x12fc] ;  /* 0x0012fc0001127983 */ /* 0x000ea80000300800 */
[----:B------:R0:W-:Y:S01]  /*119e40*/  STL [R1+0x90], R5 ;  /* 0x0000900501007387 */ /* 0x0001e20000100800 */
[----:B---3--:R-:W-:-:S05]  /*119e50*/  PRMT R3, R30, 0x5210, R6 ;  /* 0x000052101e037816 */ /* 0x008fca0000000006 */
[----:B------:R1:W-:Y:S04]  /*119e60*/  STL [R1+0x40], R3 ;  /* 0x0000400301007387 */ /* 0x0003e80000100800 */
[----:B------:R-:W3:Y:S04]  /*119e70*/  LDL.LU R13, [R1+0x35c] ;  /* 0x00035c00010d7983 */ /* 0x000ee80000300800 */
[----:B------:R-:W3:Y:S01]  /*119e80*/  LDL.LU R30, [R1+0x2d0] ;  /* 0x0002d000011e7983 */ /* 0x000ee20000300800 */
[----:B0-----:R-:W-:-:S03]  /*119e90*/  LOP3.LUT R5, R7, 0xffff, RZ, 0xc0, !PT ;  /* 0x0000ffff07057812 */ /* 0x001fc600078ec0ff */
[----:B------:R0:W-:Y:S04]  /*119ea0*/  STL.64 [R1+0xab8], R22 ;  /* 0x000ab81601007387 */ /* 0x0001e80000100a00 */
[----:B------:R-:W3:Y:S01]  /*119eb0*/  LDL.LU R7, [R1+0xf8] ;  /* 0x0000f80001077983 */ /* 0x000ee20000300800 */
[----:B----4-:R-:W-:-:S03]  /*119ec0*/  LOP3.LUT R6, R10, 0xffff, RZ, 0xc0, !PT ;  /* 0x0000ffff0a067812 */ /* 0x010fc600078ec0ff */
[----:B------:R-:W4:Y:S01]  /*119ed0*/  LDL.LU R10, [R1+0x2b8] ;  /* 0x0002b800010a7983 */ /* 0x000f220000300800 */
[----:B-1----:R-:W-:-:S05]  /*119ee0*/  PRMT R3, R14, 0x4210, R5 ;  /* 0x000042100e037816 */ /* 0x002fca0000000005 */
[----:B------:R1:W-:Y:S04]  /*119ef0*/  STL [R1+0x94], R3 ;  /* 0x0000940301007387 */ /* 0x0003e80000100800 */
[----:B------:R-:W4:Y:S01]  /*119f00*/  LDL.LU R14, [R1+0xf4] ;  /* 0x0000f400010e7983 */ /* 0x000f220000300800 */
[----:B0-----:R-:W-:-:S05]  /*119f10*/  IADD3 R22, P6, R19, R43, RZ ;  /* 0x0000002b13167210 */ /* 0x001fca0007fde0ff */
[----:B------:R-:W-:Y:S01]  /*119f20*/  IMAD.X R23, R4, 0x1, R36, P6 ;  /* 0x0000000104177824 */ /* 0x000fe200030e0624 */
[----:B------:R-:W-:Y:S02]  /*119f30*/  PRMT R21, R21, 0x5210, R5 ;  /* 0x0000521015157816 */ /* 0x000fe40000000005 */
[----:B------:R-:W-:-:S03]  /*119f40*/  PRMT R5, R17, 0x4210, R6 ;  /* 0x0000421011057816 */ /* 0x000fc60000000006 */
[----:B------:R0:W-:Y:S01]  /*119f50*/  STL [R1+0x44], R21 ;  /* 0x0000441501007387 */ /* 0x0001e20000100800 */
[----:B-1----:R-:W-:-:S03]  /*119f60*/  PRMT R3, R11, 0x5210, R6 ;  /* 0x000052100b037816 */ /* 0x002fc60000000006 */
[----:B------:R1:W-:Y:S04]  /*119f70*/  STL [R1+0x98], R5 ;  /* 0x0000980501007387 */ /* 0x0003e80000100800 */
[----:B------:R1:W-:Y:S04]  /*119f80*/  STL [R1+0x48], R3 ;  /* 0x0000480301007387 */ /* 0x0003e80000100800 */
[----:B0-----:R-:W4:Y:S04]  /*119f90*/  LDL.LU R21, [R1+0x368] ;  /* 0x0003680001157983 */ /* 0x001f280000300800 */
[----:B------:R-:W4:Y:S01]  /*119fa0*/  LDL.LU R17, [R1+0x328] ;  /* 0x0003280001117983 */ /* 0x000f220000300800 */
[----:B-1----:R-:W-:-:S03]  /*119fb0*/  LOP3.LUT R5, R12, 0xffff, RZ, 0xc0, !PT ;  /* 0x0000ffff0c057812 */ /* 0x002fc600078ec0ff */
[----:B------:R-:W-:Y:S04]  /*119fc0*/  STL.64 [R1+0xaf0], R22 ;  /* 0x000af01601007387 */ /* 0x000fe80000100a00 */
[----:B------:R-:W4:Y:S01]  /*119fd0*/  LDL.LU R11, [R1+0x2b0] ;  /* 0x0002b000010b7983 */ /* 0x000f220000300800 */
[----:B------:R-:W-:-:S03]  /*119fe0*/  LOP3.LUT R6, R28, 0xffff, RZ, 0xc0, !PT ;  /* 0x0000ffff1c067812 */ /* 0x000fc600078ec0ff */
[----:B------:R-:W4:Y:S04]  /*119ff0*/  LDL.LU R12, [R1+0x38] ;  /* 0x00003800010c7983 */ /* 0x000f280000300800 */
[----:B------:R-:W4:Y:S01]  /*11a000*/  LDL.LU R28, [R1+0x2ac] ;  /* 0x0002ac00011c7983 */ /* 0x000f220000300800 */
[--C-:B------:R-:W-:Y:S02]  /*11a010*/  PRMT R20, R20, 0x4210, R5.reuse ;  /* 0x0000421014147816 */ /* 0x100fe40000000005 */
[----:B------:R-:W-:Y:S02]  /*11a020*/  PRMT R3, R9, 0x5210, R5 ;  /* 0x0000521009037816 */ /* 0x000fe40000000005 */
[----:B------:R-:W4:Y:S04]  /*11a030*/  LDL.LU R9, [R1+0xfc] ;  /* 0x0000fc0001097983 */ /* 0x000f280000300800 */
[----:B------:R-:W-:Y:S01]  /*11a040*/  STL [R1+0x70], R20 ;  /* 0x0000701401007387 */ /* 0x000fe20000100800 */
[----:B------:R-:W-:-:S03]  /*11a050*/  PRMT R5, R16, 0x4210, R6 ;  /* 0x0000421010057816 */ /* 0x000fc60000000006 */
[----:B------:R0:W-:Y:S04]  /*11a060*/  STL [R1+0x20], R3 ;  /* 0x0000200301007387 */ /* 0x0001e80000100800 */
[----:B------:R-:W4:Y:S01]  /*11a070*/  LDL.LU R56, [R1+0x6c] ;  /* 0x00006c0001387983 */ /* 0x000f220000300800 */
[----:B0-----:R-:W-:-:S03]  /*11a080*/  PRMT R3, R8, 0x5210, R6 ;  /* 0x0000521008037816 */ /* 0x001fc60000000006 */
[----:B------:R2:W-:Y:S04]  /*11a090*/  STL [R1+0x74], R5 ;  /* 0x0000740501007387 */ /* 0x0005e80000100800 */
[----:B------:R0:W-:Y:S04]  /*11a0a0*/  STL [R1+0x24], R3 ;  /* 0x0000240301007387 */ /* 0x0001e80000100800 */
[----:B------:R-:W4:Y:S01]  /*11a0b0*/  LDL.LU R8, [R1+0x2878] ;  /* 0x0028780001087983 */ /* 0x000f220000300800 */
[----:B------:R-:W-:-:S05]  /*11a0c0*/  IADD3 R22, P6, R19, R44, RZ ;  /* 0x0000002c13167210 */ /* 0x000fca0007fde0ff */
[----:B------:R-:W-:Y:S01]  /*11a0d0*/  IMAD.X R23, R4, 0x1, R37, P6 ;  /* 0x0000000104177824 */ /* 0x000fe200030e0625 */
[----:B--2---:R-:W-:Y:S02]  /*11a0e0*/  LOP3.LUT R5, R18, 0xffff, RZ, 0xc0, !PT ;  /* 0x0000ffff12057812 */ /* 0x004fe400078ec0ff */
[----:B------:R-:W2:Y:S04]  /*11a0f0*/  LDL.LU R18, [R1+0x2a4] ;  /* 0x0002a40001127983 */ /* 0x000ea80000300800 */
[----:B------:R-:W-:Y:S04]  /*11a100*/  STL.64 [R1+0xad8], R22 ;  /* 0x000ad81601007387 */ /* 0x000fe80000100a00 */
[----:B------:R-:W2:Y:S04]  /*11a110*/  LDL.LU R20, [R1+0x100] ;  /* 0x0001000001147983 */ /* 0x000ea80000300800 */
[----:B------:R-:W2:Y:S01]  /*11a120*/  LDL.LU R16, [R1+0x2874] ;  /* 0x0028740001107983 */ /* 0x000ea20000300800 */
[----:B---3--:R-:W-:-:S02]  /*11a130*/  LOP3.LUT R6, R13, 0xffff, RZ, 0xc0, !PT ;  /* 0x0000ffff0d067812 */ /* 0x008fc400078ec0ff */
[----:B0-----:R-:W-:-:S05]  /*11a140*/  PRMT R3, R30, 0x4210, R5 ;  /* 0x000042101e037816 */ /* 0x001fca0000000005 */
[----:B------:R-:W-:Y:S04]  /*11a150*/  STL [R1+0x78], R3 ;  /* 0x0000780301007387 */ /* 0x000fe80000100800 */
[----:B------:R-:W3:Y:S01]  /*11a160*/  LDL.LU R30, [R1+0x1308] ;  /* 0x00130800011e7983 */ /* 0x000ee20000300800 */
[----:B------:R-:W-:-:S05]  /*11a170*/  PRMT R7, R7, 0x5210, R5 ;  /* 0x0000521007077816 */ /* 0x000fca0000000005 */
[----:B------:R0:W-:Y:S04]  /*11a180*/  STL [R1+0x28], R7 ;  /* 0x0000280701007387 */ /* 0x0001e80000100800 */
[----:B------:R-:W3:Y:S01]  /*11a190*/  LDL.LU R13, [R1+0x2a0] ;  /* 0x0002a000010d7983 */ /* 0x000ee20000300800 */
[----:B----4-:R-:W-:-:S05]  /*11a1a0*/  PRMT R5, R10, 0x4210, R6 ;  /* 0x000042100a057816 */ /* 0x010fca0000000006 */
[----:B------:R1:W-:Y:S04]  /*11a1b0*/  STL [R1+0x50], R5 ;  /* 0x0000500501007387 */ /* 0x0003e80000100800 */
[----:B0-----:R-:W4:Y:S01]  /*11a1c0*/  LDL.LU R7, [R1+0x3c] ;  /* 0x00003c0001077983 */ /* 0x001f220000300800 */
[----:B------:R-:W-:-:S05]  /*11a1d0*/  PRMT R3, R14, 0x5210, R6 ;  /* 0x000052100e037816 */ /* 0x000fca0000000006 */
[----:B------:R0:W-:Y:S04]  /*11a1e0*/  STL [R1+0x10], R3 ;  /* 0x0000100301007387 */ /* 0x0001e80000100800 */
[----:B------:R-:W4:Y:S04]  /*11a1f0*/  LDL.LU R10, [R1+0x29c] ;  /* 0x00029c00010a7983 */ /* 0x000f280000300800 */
[----:B------:R-:W4:Y:S01]  /*11a200*/  LDL.LU R14, [R1+0x104] ;  /* 0x00010400010e7983 */ /* 0x000f220000300800 */
[----:B------:R-:W-:-:S05]  /*11a210*/  IADD3 R22, P6, R19, R42, RZ ;  /* 0x0000002a13167210 */ /* 0x000fca0007fde0ff */
[----:B------:R-:W-:-:S05]  /*11a220*/  IMAD.X R23, R4, 0x1, R38, P6 ;  /* 0x0000000104177824 */ /* 0x000fca00030e0626 */
[----:B------:R0:W-:Y:S01]  /*11a230*/  STL.64 [R1+0xb08], R22 ;  /* 0x000b081601007387 */ /* 0x0001e20000100a00 */
[----:B-1----:R-:W-:Y:S02]  /*11a240*/  LOP3.LUT R5, R21, 0xffff, RZ, 0xc0, !PT ;  /* 0x0000ffff15057812 */ /* 0x002fe400078ec0ff */
[----:B------:R-:W-:Y:S02]  /*11a250*/  LOP3.LUT R6, R17, 0xffff, RZ, 0xc0, !PT ;  /* 0x0000ffff11067812 */ /* 0x000fe400078ec0ff */
[----:B------:R-:W4:Y:S01]  /*11a260*/  LDL.LU R17, [R1+0x38c] ;  /* 0x00038c0001117983 */ /* 0x000f220000300800 */
[--C-:B0-----:R-:W-:Y:S02]  /*11a270*/  PRMT R3, R11, 0x4210, R5.reuse ;  /* 0x000042100b037816 */ /* 0x101fe40000000005 */
[----:B------:R-:W-:-:S03]  /*11a280*/  PRMT R5, R12, 0x5210, R5 ;  /* 0x000052100c057816 */ /* 0x000fc60000000005 */
[----:B------:R0:W-:Y:S01]  /*11a290*/  STL [R1+0x54], R3 ;  /* 0x0000540301007387 */ /* 0x0001e20000100800 */
[----:B------:R-:W-:-:S03]  /*11a2a0*/  IADD3 R22, P6, R19, R41, RZ ;  /* 0x0000002913167210 */ /* 0x000fc60007fde0ff */
[----:B------:R-:W-:Y:S04]  /*11a2b0*/  STL [R1+0x14], R5 ;  /* 0x0000140501007387 */ /* 0x000fe80000100800 */
[----:B------:R-:W4:Y:S01]  /*11a2c0*/  LDL.LU R11, [R1+0x388] ;  /* 0x00038800010b7983 */ /* 0x000f220000300800 */
[----:B0-----:R-:W-:-:S03]  /*11a2d0*/  PRMT R3, R28, 0x4210, R6 ;  /* 0x000042101c037816 */ /* 0x001fc60000000006 */
[----:B------:R-:W4:Y:S01]  /*11a2e0*/  LDL.LU R28, [R1+0x294] ;  /* 0x00029400011c7983 */ /* 0x000f220000300800 */
[----:B------:R-:W-:-:S03]  /*11a2f0*/  IMAD.X R23, R4, 0x1, R39, P6 ;  /* 0x0000000104177824 */ /* 0x000fc600030e0627 */
[----:B------:R0:W-:Y:S04]  /*11a300*/  STL [R1+0x58], R3 ;  /* 0x0000580301007387 */ /* 0x0001e80000100800 */
[----:B------:R-:W4:Y:S01]  /*11a310*/  LDL.LU R12, [R1+0x108] ;  /* 0x00010800010c7983 */ /* 0x000f220000300800 */
[----:B0-----:R-:W-:-:S03]  /*11a320*/  PRMT R3, R9, 0x5210, R6 ;  /* 0x0000521009037816 */ /* 0x001fc60000000006 */
[----:B------:R-:W4:Y:S04]  /*11a330*/  LDL.LU R9, [R1+0x28c] ;  /* 0x00028c0001097983 */ /* 0x000f280000300800 */
[----:B------:R-:W-:Y:S04]  /*11a340*/  STL [R1+0x18], R3 ;  /* 0x0000180301007387 */ /* 0x000fe80000100800 */
[----:B------:R0:W-:Y:S02]  /*11a350*/  STL.64 [R1+0xb00], R22 ;  /* 0x000b001601007387 */ /* 0x0001e40000100a00 */
[----:B0-----:R-:W-:-:S05]  /*11a360*/  IADD3 R22, P6, R19, R47, RZ ;  /* 0x0000002f13167210 */ /* 0x001fca0007fde0ff */
[----:B------:R-:W-:Y:S01]  /*11a370*/  IMAD.X R23, R4, 0x1, R40, P6 ;  /* 0x0000000104177824 */ /* 0x000fe200030e0628 */
[----:B------:R-:W-:-:S04]  /*11a380*/  LOP3.LUT R4, R8, 0xffff, RZ, 0xc0, !PT ;  /* 0x0000ffff08047812 */ /* 0x000fc800078ec0ff */
[--C-:B--2---:R-:W-:Y:S02]  /*11a390*/  PRMT R3, R18, 0x4210, R4.reuse ;  /* 0x0000421012037816 */ /* 0x104fe40000000004 */
[----:B------:R-:W2:Y:S04]  /*11a3a0*/  LDL.LU R18, [R1+0x344] ;  /* 0x0003440001127983 */ /* 0x000ea80000300800 */
[----:B------:R-:W-:Y:S04]  /*11a3b0*/  STL.64 [R1+0xb38], R22 ;  /* 0x000b381601007387 */ /* 0x000fe80000100a00 */
[----:B------:R-:W2:Y:S04]  /*11a3c0*/  LDL.LU R8, [R1+0x2890] ;  /* 0x0028900001087983 */ /* 0x000ea80000300800 */
[----:B------:R0:W-:Y:S02]  /*11a3d0*/  STL [R1+0x30], R3 ;  /* 0x0000300301007387 */ /* 0x0001e40000100800 */
[----:B0-----:R-:W-:-:S02]  /*11a3e0*/  PRMT R3, R20, 0x5210, R4 ;  /* 0x0000521014037816 */ /* 0x001fc40000000004 */
[----:B------:R-:W-:Y:S02]  /*11a3f0*/  LOP3.LUT R4, R16, 0xffff, RZ, 0xc0, !PT ;  /* 0x0000ffff10047812 */ /* 0x000fe400078ec0ff */
[----:B---3--:R-:W-:Y:S01]  /*11a400*/  LOP3.LUT R5, R30, 0xffff, RZ, 0xc0, !PT ;  /* 0x0000ffff1e057812 */ /* 0x008fe200078ec0ff */
[----:B------:R0:W-:Y:S04]  /*11a410*/  STL [R1], R3 ;  /* 0x0000000301007387 */ /* 0x0001e80000100800 */
[----:B------:R-:W3:Y:S04]  /*11a420*/  LDL.LU R30, [R1+0x284] ;  /* 0x00028400011e7983 */ /* 0x000ee80000300800 */
[----:B------:R-:W3:Y:S01]  /*11a430*/  LDL.LU R21, [R1+0x10c] ;  /* 0x00010c0001157983 */ /* 0x000ee20000300800 */
[----:B0-----:R-:W-:-:S03]  /*11a440*/  PRMT R3, R13, 0x4210, R4 ;  /* 0x000042100d037816 */ /* 0x001fc60000000004 */
[----:B------:R-:W3:Y:S04]  /*11a450*/  LDL.LU R19, [R1+0x280] ;  /* 0x0002800001137983 */ /* 0x000ee80000300800 */
[----:B------:R0:W-:Y:S01]  /*11a460*/  STL [R1+0x34], R3 ;  /* 0x0000340301007387 */ /* 0x0001e20000100800 */
[----:B----4-:R-:W-:-:S05]  /*11a470*/  PRMT R6, R7, 0x5210, R4 ;  /* 0x0000521007067816 */ /* 0x010fca0000000004 */
[----:B------:R-:W-:Y:S04]  /*11a480*/  STL [R1+0x4], R6 ;  /* 0x0000040601007387 */ /* 0x000fe80000100800 */
[----:B------:R-:W4:Y:S01]  /*11a490*/  LDL.LU R13, [R1+0x2898] ;  /* 0x00289800010d7983 */ /* 0x000f220000300800 */
[--C-:B------:R-:W-:Y:S02]  /*11a4a0*/  PRMT R4, R10, 0x4210, R5.reuse ;  /* 0x000042100a047816 */ /* 0x100fe40000000005 */
[----:B0-----:R-:W-:-:S03]  /*11a4b0*/  PRMT R3, R14, 0x5210, R5 ;  /* 0x000052100e037816 */ /* 0x001fc60000000005 */
[----:B------:R0:W-:Y:S04]  /*11a4c0*/  STL [R1+0x38], R4 ;  /* 0x0000380401007387 */ /* 0x0001e80000100800 */
[----:B------:R-:W4:Y:S04]  /*11a4d0*/  LDL.LU R14, [R1+0x130c] ;  /* 0x00130c00010e7983 */ /* 0x000f280000300800 */
[----:B------:R-:W-:Y:S04]  /*11a4e0*/  STL [R1+0x8], R3 ;  /* 0x0000080301007387 */ /* 0x000fe80000100800 */
[----:B------:R-:W4:Y:S01]  /*11a4f0*/  LDL.LU R10, [R1+0x27c] ;  /* 0x00027c00010a7983 */ /* 0x000f220000300800 */
[----:B------:R-:W-:-:S02]  /*11a500*/  SHF.R.S32.HI R7, RZ, 0x1f, R56 ;  /* 0x0000001fff077819 */ /* 0x000fc40000011438 */
[C---:B------:R-:W-:Y:S01]  /*11a510*/  IADD3 R22, P6, R56.reuse, R57, RZ ;  /* 0x0000003938167210 */ /* 0x040fe20007fde0ff */
[----:B------:R-:W4:Y:S04]  /*11a520*/  LDL.LU R20, [R1+0x25c] ;  /* 0x00025c0001147983 */ /* 0x000f280000300800 */
[----:B------:R-:W-:Y:S01]  /*11a530*/  IMAD.X R23, R7, 0x1, R61, P6 ;  /* 0x0000000107177824 */ /* 0x000fe200030e063d */
[----:B0-----:R-:W-:-:S04]  /*11a540*/  IADD3 R4, P6, R56, R46, RZ ;  /* 0x0000002e38047210 */ /* 0x001fc80007fde0ff */
[----:B------:R-:W-:Y:S01]  /*11a550*/  STL.64 [R1+0xaf8], R22 ;  /* 0x000af81601007387 */ /* 0x000fe20000100a00 */
[----:B------:R-:W-:Y:S01]  /*11a560*/  IMAD.X R5, R7, 0x1, R34, P6 ;  /* 0x0000000107057824 */ /* 0x000fe200030e0622 */
[----:B------:R-:W-:Y:S02]  /*11a570*/  LOP3.LUT R16, R17, 0xffff, RZ, 0xc0, !PT ;  /* 0x0000ffff11107812 */ /* 0x000fe400078ec0ff */
[----:B------:R-:W-:Y:S02]  /*11a580*/  LOP3.LUT R17, R11, 0xffff, RZ, 0xc0, !PT ;  /* 0x0000ffff0b117812 */ /* 0x000fe400078ec0ff */
[--C-:B------:R-:W-:Y:S02]  /*11a590*/  PRMT R28, R28, 0x4210, R16.reuse ;  /* 0x000042101c1c7816 */ /* 0x100fe40000000010 */
[----:B------:R-:W-:-:S03]  /*11a5a0*/  PRMT R16, R12, 0x5210, R16 ;  /* 0x000052100c107816 */ /* 0x000fc60000000010 */
[----:B------:R-:W-:Y:S01]  /*11a5b0*/  STL [R1+0x5cc4], R28 ;  /* 0x005cc41c01007387 */ /* 0x000fe20000100800 */
[--C-:B------:R-:W-:Y:S02]  /*11a5c0*/  PRMT R29, R9, 0x4210, R17.reuse ;  /* 0x00004210091d7816 */ /* 0x100fe40000000011 */
[----:B------:R-:W-:Y:S01]  /*11a5d0*/  PRMT R17, R32, 0x5210, R17 ;  /* 0x0000521020117816 */ /* 0x000fe20000000011 */
[----:B------:R-:W-:Y:S04]  /*11a5e0*/  STL [R1+0x5cbc], R16 ;  /* 0x005cbc1001007387 */ /* 0x000fe80000100800 */
[----:B------:R-:W-:Y:S04]  /*11a5f0*/  STL [R1+0x5cd8], R29 ;  /* 0x005cd81d01007387 */ /* 0x000fe80000100800 */
[----:B------:R-:W-:Y:S01]  /*11a600*/  STL [R1+0x5cc0], R17 ;  /* 0x005cc01101007387 */ /* 0x000fe20000100800 */
[----:B--2---:R-:W-:-:S03]  /*11a610*/  LOP3.LUT R12, R8, 0xffff, RZ, 0xc0, !PT ;  /* 0x0000ffff080c7812 */ /* 0x004fc600078ec0ff */
[----:B------:R-:W2:Y:S04]  /*11a620*/  LDL.LU R8, [R1+0x3c4] ;  /* 0x0003c40001087983 */ /* 0x000ea80000300800 */
[----:B------:R0:W-:Y:S04]  /*11a630*/  STL.64 [R1+0xb58], R4 ;  /* 0x000b580401007387 */ /* 0x0001e80000100a00 */
[----:B------:R-:W2:Y:S04]  /*11a640*/  LDL.LU R9, [R1+0x3c0] ;  /* 0x0003c00001097983 */ /* 0x000ea80000300800 */
[----:B------:R-:W2:Y:S01]  /*11a650*/  LDL.LU R11, [R1+0x23c] ;  /* 0x00023c00010b7983 */ /* 0x000ea20000300800 */
[----:B------:R-:W-:-:S02]  /*11a660*/  LOP3.LUT R18, R18, 0xffff, RZ, 0xc0, !PT ;  /* 0x0000ffff12127812 */ /* 0x000fc400078ec0ff */
[----:B0-----:R-:W-:-:S05]  /*11a670*/  IADD3 R4, P6, R56, R45, RZ ;  /* 0x0000002d38047210 */ /* 0x001fca0007fde0ff */
[----:B------:R-:W-:Y:S01]  /*11a680*/  IMAD.X R5, R7, 0x1, R35, P6 ;  /* 0x0000000107057824 */ /* 0x000fe200030e0623 */
[--C-:B---3--:R-:W-:Y:S02]  /*11a690*/  PRMT R30, R30, 0x4210, R18.reuse ;  /* 0x000042101e1e7816 */ /* 0x108fe40000000012 */
[----:B------:R-:W-:Y:S02]  /*11a6a0*/  PRMT R18, R21, 0x5210, R18 ;  /* 0x0000521015127816 */ /* 0x000fe40000000012 */
[----:B------:R-:W3:Y:S04]  /*11a6b0*/  LDL.LU R21, [R1+0x21c] ;  /* 0x00021c0001157983 */ /* 0x000ee80000300800 */
[----:B------:R-:W3:Y:S04]  /*11a6c0*/  LDL.LU R58, [R1+0x114] ;  /* 0x00011400013a7983 */ /* 0x000ee80000300800 */
[----:B------:R0:W-:Y:S01]  /*11a6d0*/  STL.64 [R1+0xad0], R4 ;  /* 0x000ad00401007387 */ /* 0x0001e20000100a00 */
[----:B------:R-:W-:-:S02]  /*11a6e0*/  PRMT R24, R19, 0x4210, R12 ;  /* 0x0000421013187816 */ /* 0x000fc4000000000c */
[----:B----4-:R-:W-:-:S04]  /*11a6f0*/  LOP3.LUT R13, R13, 0xffff, RZ, 0xc0, !PT ;  /* 0x0000ffff0d0d7812 */ /* 0x010fc800078ec0ff */
[----:B------:R-:W-:Y:S02]  /*11a700*/  PRMT R25, R10, 0x4210, R13 ;  /* 0x000042100a197816 */ /* 0x000fe4000000000d */
[----:B------:R-:W4:Y:S04]  /*11a710*/  LDL.LU R10, [R1+0x360] ;  /* 0x00036000010a7983 */ /* 0x000f280000300800 */
[----:B------:R-:W4:Y:S04]  /*11a720*/  LDL.LU R19, [R1+0x18c] ;  /* 0x00018c0001137983 */ /* 0x000f280000300800 */
[----:B0-----:R-:W4:Y:S04]  /*11a730*/  LDL.LU R4, [R1+0x11c] ;  /* 0x00011c0001047983 */ /* 0x001f280000300800 */
[----:B------:R-:W4:Y:S04]  /*11a740*/  LDL.LU R6, [R1+0x2ab8] ;  /* 0x002ab80001067983 */ /* 0x000f280000300800 */
[----:B------:R-:W4:Y:S01]  /*11a750*/  LDL.LU R59, [R1+0x118] ;  /* 0x00011800013b7983 */ /* 0x000f220000300800 */
[----:B------:R-:W-:-:S02]  /*11a760*/  LOP3.LUT R14, R14, 0xffff, RZ, 0xc0, !PT ;  /* 0x0000ffff0e0e7812 */ /* 0x000fc400078ec0ff */
[----:B------:R-:W-:Y:S01]  /*11a770*/  PRMT R13, R26, 0x5210, R13 ;  /* 0x000052101a0d7816 */ /* 0x000fe2000000000d */
[----:B------:R-:W4:Y:S01]  /*11a780*/  LDL.LU R52, [R1+0x2ac0] ;  /* 0x002ac00001347983 */ /* 0x000f220000300800 */
[----:B------:R-:W-:-:S03]  /*11a790*/  PRMT R26, R20, 0x4210, R14 ;  /* 0x00004210141a7816 */ /* 0x000fc6000000000e */
[----:B------:R-:W4:Y:S01]  /*11a7a0*/  LDL.LU R48, [R1+0x124] ;  /* 0x0001240001307983 */ /* 0x000f220000300800 */
[----:B------:R-:W-:-:S03]  /*11a7b0*/  PRMT R14, R2, 0x5210, R14 ;  /* 0x00005210020e7816 */ /* 0x000fc6000000000e */
        /* <DEDUP_REMOVED lines=8> */
[----:B0-----:R-:W-:-:S05]  /*11a840*/  IADD3 R16, P6, R56, R44, RZ ;  /* 0x0000002c38107210 */ /* 0x001fca0007fde0ff */
[----:B------:R-:W-:Y:S01]  /*11a850*/  IMAD.X R17, R7, 0x1, R37, P6 ;  /* 0x0000000107117824 */ /* 0x000fe200030e0625 */
[----:B--2---:R-:W-:-:S04]  /*11a860*/  LOP3.LUT R8, R8, 0xffff, RZ, 0xc0, !PT ;  /* 0x0000ffff08087812 */ /* 0x004fc800078ec0ff */
[----:B------:R-:W-:Y:S02]  /*11a870*/  PRMT R20, R11, 0x4210, R8 ;  /* 0x000042100b147816 */ /* 0x000fe40000000008 */
[----:B------:R-:W2:Y:S04]  /*11a880*/  LDL.LU R11, [R1+0x36c] ;  /* 0x00036c00010b7983 */ /* 0x000ea80000300800 */
[----:B------:R-:W2:Y:S01]  /*11a890*/  LDL.LU R51, [R1+0x2870] ;  /* 0x0028700001337983 */ /* 0x000ea20000300800 */
[----:B------:R-:W-:-:S03]  /*11a8a0*/  LOP3.LUT R9, R9, 0xffff, RZ, 0xc0, !PT ;  /* 0x0000ffff09097812 */ /* 0x000fc600078ec0ff */
[----:B------:R-:W2:Y:S04]  /*11a8b0*/  LDL.LU R23, [R1+0x22c] ;  /* 0x00022c0001177983 */ /* 0x000ea80000300800 */
[----:B------:R-:W2:Y:S04]  /*11a8c0*/  LDL.LU R49, [R1+0xc4] ;  /* 0x0000c40001317983 */ /* 0x000ea80000300800 */
[----:B------:R-:W2:Y:S04]  /*11a8d0*/  LDL.LU R53, [R1+0x12c] ;  /* 0x00012c0001357983 */ /* 0x000ea80000300800 */
[----:B------:R-:W2:Y:S01]  /*11a8e0*/  LDL.LU R27, [R1+0x290] ;  /* 0x00029000011b7983 */ /* 0x000ea20000300800 */
[----:B---3--:R-:W-:-:S03]  /*11a8f0*/  PRMT R21, R21, 0x4210, R9 ;  /* 0x0000421015157816 */ /* 0x008fc60000000009 */
[----:B------:R-:W3:Y:S01]  /*11a900*/  LDL.LU R31, [R1+0x130] ;  /* 0x00013000011f7983 */ /* 0x000ee20000300800 */
[----:B------:R-:W-:Y:S02]  /*11a910*/  PRMT R9, R58, 0x5210, R9 ;  /* 0x000052103a097816 */ /* 0x000fe40000000009 */
[----:B----4-:R-:W-:-:S04]  /*11a920*/  LOP3.LUT R10, R10, 0xffff, RZ, 0xc0, !PT ;  /* 0x0000ffff0a0a7812 */ /* 0x010fc800078ec0ff */
[--C-:B------:R-:W-:Y:S02]  /*11a930*/  PRMT R22, R19, 0x4210, R10.reuse ;  /* 0x0000421013167816 */ /* 0x100fe4000000000a */
[----:B------:R-:W4:Y:S04]  /*11a940*/  LDL.LU R19, [R1+0x370] ;  /* 0x0003700001137983 */ /* 0x000f280000300800 */
[----:B------:R0:W-:Y:S01]  /*11a950*/  STL.64 [R1+0x9a0], R16 ;  /* 0x0009a01001007387 */ /* 0x0001e20000100a00 */
[----:B------:R-:W-:-:S03]  /*11a960*/  PRMT R10, R4, 0x5210, R10 ;  /* 0x00005210040a7816 */ /* 0x000fc6000000000a */
[----:B------:R-:W4:Y:S01]  /*11a970*/  LDL.LU R58, [R1+0x2a8] ;  /* 0x0002a800013a7983 */ /* 0x000f220000300800 */
[----:B------:R-:W-:-:S03]  /*11a980*/  PRMT R4, R59, 0x5210, R6 ;  /* 0x000052103b047816 */ /* 0x000fc60000000006 */
[----:B------:R-:W4:Y:S01]  /*11a990*/  LDL.LU R59, [R1+0x134] ;  /* 0x00013400013b7983 */ /* 0x000f220000300800 */
[----:B0-----:R-:W-:-:S05]  /*11a9a0*/  IADD3 R16, P6, R56, R42, RZ ;  /* 0x0000002a38107210 */ /* 0x001fca0007fde0ff */
[----:B------:R-:W-:-:S05]  /*11a9b0*/  IMAD.X R17, R7, 0x1, R38, P6 ;  /* 0x0000000107117824 */ /* 0x000fca00030e0626 */
[----:B------:R0:W-:Y:S02]  /*11a9c0*/  STL.64 [R1+0x8c8], R16 ;  /* 0x0008c81001007387 */ /* 0x0001e40000100a00 */
[----:B0-----:R-:W-:-:S05]  /*11a9d0*/  IADD3 R16, P6, R56, R41, RZ ;  /* 0x0000002938107210 */ /* 0x001fca0007fde0ff */
[----:B------:R-:W-:-:S05]  /*11a9e0*/  IMAD.X R17, R7, 0x1, R39, P6 ;  /* 0x0000000107117824 */ /* 0x000fca00030e0627 */
[----:B------:R0:W-:Y:S01]  /*11a9f0*/  STL.64 [R1+0x7c8], R16 ;  /* 0x0007c81001007387 */ /* 0x0001e20000100a00 */
[----:B------:R-:W-:Y:S02]  /*11aa00*/  PRMT R6, R3, 0x5210, R55 ;  /* 0x0000521003067816 */ /* 0x000fe40000000037 */
[----:B------:R-:W-:Y:S01]  /*11aa10*/  PRMT R5, R48, 0x5210, R52 ;  /* 0x0000521030057816 */ /* 0x000fe20000000034 */
[----:B------:R-:W4:Y:S01]  /*11aa20*/  LDL.LU R55, [R1+0x287c] ;  /* 0x00287c0001377983 */ /* 0x000f220000300800 */
[----:B0-----:R-:W-:-:S05]  /*11aa30*/  IADD3 R16, P6, R56, R47, RZ ;  /* 0x0000002f38107210 */ /* 0x001fca0007fde0ff */
[----:B------:R-:W-:Y:S01]  /*11aa40*/  IMAD.X R17, R7, 0x1, R40, P6 ;  /* 0x0000000107117824 */ /* 0x000fe200030e0628 */
[----:B------:R-:W-:-:S05]  /*11aa50*/  PRMT R7, R50, 0x5210, R54 ;  /* 0x0000521032077816 */ /* 0x000fca0000000036 */
[----:B------:R-:W-:Y:S04]  /*11aa60*/  STL.64 [R1+0x5cd0], R6 ;  /* 0x005cd00601007387 */ /* 0x000fe80000100a00 */
[----:B------:R-:W-:Y:S04]  /*11aa70*/  STL.64 [R1+0x430], R16 ;  /* 0x0004301001007387 */ /* 0x000fe80000100a00 */
[----:B------:R0:W-:Y:S01]  /*11aa80*/  STL.64 [R1+0x5cc8], R4 ;  /* 0x005cc80401007387 */ /* 0x0001e20000100a00 */
[----:B------:R-:W-:-:S03]  /*11aa90*/  PRMT R8, R15, 0x5210, R8 ;  /* 0x000052100f087816 */ /* 0x000fc60000000008 */
[----:B------:R-:W4:Y:S04]  /*11aaa0*/  LDL.LU R3, [R1+0x374] ;  /* 0x0003740001037983 */ /* 0x000f280000300800 */
[----:B------:R-:W4:Y:S04]  /*11aab0*/  LDL.LU R56, [R1+0x2b4] ;  /* 0x0002b40001387983 */ /* 0x000f280000300800 */
[----:B------:R-:W4:Y:S04]  /*11aac0*/  LDL.LU R54, [R1+0x138] ;  /* 0x0001380001367983 */ /* 0x000f280000300800 */
[----:B------:R-:W4:Y:S01]  /*11aad0*/  LDL.LU R50, [R1+0x2c4] ;  /* 0x0002c40001327983 */ /* 0x000f220000300800 */
[----:B------:R-:W-:-:S02]  /*11aae0*/  SHF.R.S32.HI R32, RZ, 0x1f, R2 ;  /* 0x0000001fff207819 */ /* 0x000fc40000011402 */
[----:B0-----:R-:W-:-:S05]  /*11aaf0*/  IADD3 R4, P6, R2, R57, RZ ;  /* 0x0000003902047210 */ /* 0x001fca0007fde0ff */
[----:B------:R-:W-:Y:S01]  /*11ab00*/  IMAD.X R5, R32, 0x1, R61, P6 ;  /* 0x0000000120057824 */ /* 0x000fe200030e063d */
[----:B--2---:R-:W-:Y:S02]  /*11ab10*/  LOP3.LUT R15, R51, 0xffff, RZ, 0xc0, !PT ;  /* 0x0000ffff330f7812 */ /* 0x004fe400078ec0ff */
[----:B------:R-:W2:Y:S01]  /*11ab20*/  LDL.LU R51, [R1+0x13c] ;  /* 0x00013c0001337983 */ /* 0x000ea20000300800 */
[----:B------:R-:W-:-:S03]  /*11ab30*/  LOP3.LUT R11, R11, 0xffff, RZ, 0xc0, !PT ;  /* 0x0000ffff0b0b7812 */ /* 0x000fc600078ec0ff */
[----:B------:R-:W2:Y:S01]  /*11ab40*/  LDL.LU R7, [R1+0x2880] ;  /* 0x0028800001077983 */ /* 0x000ea20000300800 */
[----:B------:R-:W-:-:S03]  /*11ab50*/  PRMT R23, R23, 0x4210, R11 ;  /* 0x0000421017177816 */ /* 0x000fc6000000000b */
[----:B------:R0:W-:Y:S01]  /*11ab60*/  STL.64 [R1+0x428], R4 ;  /* 0x0004280401007387 */ /* 0x0001e20000100a00 */
[----:B------:R-:W-:-:S03]  /*11ab70*/  PRMT R11, R53, 0x5210, R11 ;  /* 0x00005210350b7816 */ /* 0x000fc6000000000b */
[----:B------:R-:W2:Y:S01]  /*11ab80*/  LDL.LU R29, [R1+0x37c] ;  /* 0x00037c00011d7983 */ /* 0x000ea20000300800 */
[----:B------:R-:W-:-:S03]  /*11ab90*/  PRMT R27, R27, 0x4210, R15 ;  /* 0x000042101b1b7816 */ /* 0x000fc6000000000f */
[----:B------:R-:W2:Y:S01]  /*11aba0*/  LDL.LU R52, [R1+0x318] ;  /* 0x0003180001347983 */ /* 0x000ea20000300800 */
[----:B---3--:R-:W-:-:S03]  /*11abb0*/  PRMT R15, R31, 0x5210, R15 ;  /* 0x000052101f0f7816 */ /* 0x008fc6000000000f */
[----:B------:R-:W3:Y:S01]  /*11abc0*/  LDL.LU R53, [R1+0x140] ;  /* 0x0001400001357983 */ /* 0x000ee20000300800 */
[----:B----4-:R-:W-:-:S04]  /*11abd0*/  LOP3.LUT R19, R19, 0xffff, RZ, 0xc0, !PT ;  /* 0x0000ffff13137812 */ /* 0x010fc800078ec0ff */
[--C-:B------:R-:W-:Y:S02]  /*11abe0*/  PRMT R31, R58, 0x4210, R19.reuse ;  /* 0x000042103a1f7816 */ /* 0x100fe40000000013 */
[----:B------:R-:W4:Y:S01]  /*11abf0*/  LDL.LU R58, [R1+0x358] ;  /* 0x00035800013a7983 */ /* 0x000f220000300800 */
[----:B------:R-:W-:-:S03]  /*11ac00*/  PRMT R19, R59, 0x5210, R19 ;  /* 0x000052103b137816 */ /* 0x000fc60000000013 */
[----:B------:R-:W4:Y:S01]  /*11ac10*/  LDL.LU R59, [R1+0x144] ;  /* 0x00014400013b7983 */ /* 0x000f220000300800 */
[----:B------:R-:W-:Y:S02]  /*11ac20*/  PRMT R12, R33, 0x5210, R12 ;  /* 0x00005210210c7816 */ /* 0x000fe4000000000c */
[----:B------:R-:W-:Y:S02]  /*11ac30*/  SHF.R.S32.HI R33, RZ, 0x1f, R49 ;  /* 0x0000001fff217819 */ /* 0x000fe40000011431 */
[----:B0-----:R-:W-:Y:S01]  /*11ac40*/  IADD3 R4, P6, R49, R57, RZ ;  /* 0x0000003931047210 */ /* 0x001fe20007fde0ff */
[----:B------:R0:W-:Y:S04]  /*11ac50*/  STL [R1+0x5a40], R57 ;  /* 0x005a403901007387 */ /* 0x0001e80000100800 */
[----:B------:R-:W-:Y:S01]  /*11ac60*/  IMAD.X R5, R33, 0x1, R61, P6 ;  /* 0x0000000121057824 */ /* 0x000fe200030e063d */
[----:B------:R-:W-:Y:S04]  /*11ac70*/  STL [R1+0x5a60], R61 ;  /* 0x005a603d01007387 */ /* 0x000fe80000100800 */
[----:B0-----:R-:W4:Y:S04]  /*11ac80*/  LDL.LU R57, [R1+0x2884] ;  /* 0x0028840001397983 */ /* 0x001f280000300800 */
[----:B------:R0:W-:Y:S04]  /*11ac90*/  STL.64 [R1+0x420], R4 ;  /* 0x0004200401007387 */ /* 0x0001e80000100a00 */
[----:B0-----:R-:W4:Y:S04]  /*11aca0*/  LDL.LU R4, [R1+0x380] ;  /* 0x0003800001047983 */ /* 0x001f280000300800 */
[----:B------:R-:W4:Y:S01]  /*11acb0*/  LDL.LU R48, [R1+0x288] ;  /* 0x0002880001307983 */ /* 0x000f220000300800 */
[----:B------:R-:W-:-:S03]  /*11acc0*/  LOP3.LUT R6, R55, 0xffff, RZ, 0xc0, !PT ;  /* 0x0000ffff37067812 */ /* 0x000fc600078ec0ff */
[----:B------:R-:W4:Y:S04]  /*11acd0*/  LDL.LU R5, [R1+0xb6c] ;  /* 0x000b6c0001057983 */ /* 0x000f280000300800 */
[----:B------:R-:W4:Y:S01]  /*11ace0*/  LDL.LU R55, [R1+0x14c] ;  /* 0x00014c0001377983 */ /* 0x000f220000300800 */
[----:B------:R-:W-:Y:S02]  /*11acf0*/  LOP3.LUT R3, R3, 0xffff, RZ, 0xc0, !PT ;  /* 0x0000ffff03037812 */ /* 0x000fe400078ec0ff */
[--C-:B------:R-:W-:Y:S02]  /*11ad00*/  PRMT R28, R56, 0x4210, R6.reuse ;  /* 0x00004210381c7816 */ /* 0x100fe40000000006 */
[----:B------:R-:W-:Y:S02]  /*11ad10*/  PRMT R17, R54, 0x5210, R6 ;  /* 0x0000521036117816 */ /* 0x000fe40000000006 */
[----:B------:R-:W4:Y:S01]  /*11ad20*/  LDL.LU R6, [R1+0x2888] ;  /* 0x0028880001067983 */ /* 0x000f220000300800 */
[----:B------:R-:W-:-:S02]  /*11ad30*/  PRMT R16, R50, 0x4210, R3 ;  /* 0x0000421032107816 */ /* 0x000fc40000000003 */
[----:B--2---:R-:W-:Y:S02]  /*11ad40*/  PRMT R50, R51, 0x5210, R3 ;  /* 0x0000521033327816 */ /* 0x004fe40000000003 */
[----:B------:R-:W2:Y:S04]  /*11ad50*/  LDL.LU R3, [R1+0x1190] ;  /* 0x0011900001037983 */ /* 0x000ea80000300800 */
[----:B------:R0:W-:Y:S04]  /*11ad60*/  STL [R1+0x1c], R50 ;  /* 0x00001c3201007387 */ /* 0x0001e80000100800 */
[----:B------:R-:W2:Y:S04]  /*11ad70*/  LDL.LU R56, [R1+0x11b8] ;  /* 0x0011b80001387983 */ /* 0x000ea80000300800 */
[----:B------:R-:W2:Y:S01]  /*11ad80*/  LDL.LU R54, [R1+0x154] ;  /* 0x0001540001367983 */ /* 0x000ea20000300800 */
[----:B0-----:R-:W-:-:S05]  /*11ad90*/  IADD3 R50, P6, R2, R46, RZ ;  /* 0x0000002e02327210 */ /* 0x001fca0007fde0ff */
[----:B------:R-:W-:-:S05]  /*11ada0*/  IMAD.X R51, R32, 0x1, R34, P6 ;  /* 0x0000000120337824 */ /* 0x000fca00030e0622 */
[----:B------:R0:W-:Y:S02]  /*11adb0*/  STL.64 [R1+0x410], R50 ;  /* 0x0004103201007387 */ /* 0x0001e40000100a00 */
[----:B0-----:R-:W-:-:S05]  /*11adc0*/  IADD3 R50, P6, R49, R46, RZ ;  /* 0x0000002e31327210 */ /* 0x001fca0007fde0ff */
[----:B------:R-:W-:Y:S01]  /*11add0*/  IMAD.X R51, R33, 0x1, R34, P6 ;  /* 0x0000000121337824 */ /* 0x000fe200030e0622 */
[----:B------:R-:W-:Y:S02]  /*11ade0*/  LOP3.LUT R34, R7, 0xffff, RZ, 0xc0, !PT ;  /* 0x0000ffff07227812 */ /* 0x000fe400078ec0ff */
[----:B------:R-:W-:Y:S02]  /*11adf0*/  LOP3.LUT R46, R29, 0xffff, RZ, 0xc0, !PT ;  /* 0x0000ffff1d2e7812 */ /* 0x000fe400078ec0ff */
[--C-:B------:R-:W-:Y:S01]  /*11ae00*/  PRMT R61, R52, 0x4210, R34.reuse ;  /* 0x00004210343d7816 */ /* 0x100fe20000000022 */
[----:B------:R0:W-:Y:S01]  /*11ae10*/  STL.64 [R1+0x408], R50 ;  /* 0x0004083201007387 */ /* 0x0001e20000100a00 */
[----:B---3--:R-:W-:-:S03]  /*11ae20*/  PRMT R52, R53, 0x5210, R34 ;  /* 0x0000521035347816 */ /* 0x008fc60000000022 */
[----:B0-----:R-:W3:Y:S01]  /*11ae30*/  LDL.LU.64 R50, [R1+0x5cf8] ;  /* 0x005cf80001327983 */ /* 0x001ee20000300a00 */
[----:B----4-:R-:W-:-:S03]  /*11ae40*/  PRMT R34, R58, 0x4210, R46 ;  /* 0x000042103a227816 */ /* 0x010fc6000000002e */
[----:B------:R-:W4:Y:S01]  /*11ae50*/  LDL.LU R7, [R1+0x2894] ;  /* 0x0028940001077983 */ /* 0x000f220000300800 */
[----:B------:R-:W-:-:S03]  /*11ae60*/  IADD3 R58, P6, R2, R45, RZ ;  /* 0x0000002d023a7210 */ /* 0x000fc60007fde0ff */
[----:B------:R-:W3:Y:S04]  /*11ae70*/  LDL.LU R29, [R1+0xb68] ;  /* 0x000b6800011d7983 */ /* 0x000ee80000300800 */
[----:B------:R-:W-:Y:S04]  /*11ae80*/  STL [R1+0x7c], R61 ;  /* 0x00007c3d01007387 */ /* 0x000fe80000100800 */
[----:B------:R-:W4:Y:S04]  /*11ae90*/  LDL.LU R53, [R1+0x11d4] ;  /* 0x0011d40001357983 */ /* 0x000f280000300800 */
[----:B------:R0:W-:Y:S04]  /*11aea0*/  STL [R1+0x2c], R52 ;  /* 0x00002c3401007387 */ /* 0x0001e80000100800 */
[----:B------:R-:W-:Y:S01]  /*11aeb0*/  STL [R1+0x9c], R34 ;  /* 0x00009c2201007387 */ /* 0x000fe20000100800 */
[----:B0-----:R-:W-:Y:S01]  /*11aec0*/  PRMT R52, R59, 0x5210, R46 ;  /* 0x000052103b347816 */ /* 0x001fe2000000002e */
[----:B------:R-:W-:-:S05]  /*11aed0*/  IMAD.X R59, R32, 0x1, R35, P6 ;  /* 0x00000001203b7824 */ /* 0x000fca00030e0623 */
[----:B------:R0:W-:Y:S02]  /*11aee0*/  STL.64 [R1+0x400], R58 ;  /* 0x0004003a01007387 */ /* 0x0001e40000100a00 */
[----:B0-----:R-:W-:-:S05]  /*11aef0*/  IADD3 R58, P6, R49, R45, RZ ;  /* 0x0000002d313a7210 */ /* 0x001fca0007fde0ff */
[----:B------:R-:W-:-:S05]  /*11af00*/  IMAD.X R59, R33, 0x1, R35, P6 ;  /* 0x00000001213b7824 */ /* 0x000fca00030e0623 */
[----:B------:R0:W-:Y:S04]  /*11af10*/  STL.64 [R1+0x3f0], R58 ;  /* 0x0003f03a01007387 */ /* 0x0001e80000100a00 */
[----:B0-----:R-:W3:Y:S01]  /*11af20*/  LDL.LU.64 R58, [R1+0x5cf0] ;  /* 0x005cf000013a7983 */ /* 0x001ee20000300a00 */
[----:B------:R-:W-:Y:S02]  /*11af30*/  LOP3.LUT R34, R57, 0xffff, RZ, 0xc0, !PT ;  /* 0x0000ffff39227812 */ /* 0x000fe400078ec0ff */
[----:B------:R-:W-:Y:S02]  /*11af40*/  LOP3.LUT R35, R4, 0xffff, RZ, 0xc0, !PT ;  /* 0x0000ffff04237812 */ /* 0x000fe400078ec0ff */
[----:B------:R-:W-:Y:S02]  /*11af50*/  IADD3 R4, P6, R2, R43, RZ ;  /* 0x0000002b02047210 */ /* 0x000fe40007fde0ff */
[----:B------:R-:W-:-:S02]  /*11af60*/  PRMT R48, R48, 0x4210, R34 ;  /* 0x0000421030307816 */ /* 0x000fc40000000022 */
[----:B------:R-:W-:Y:S02]  /*11af70*/  PRMT R60, R60, 0x5210, R34 ;  /* 0x000052103c3c7816 */ /* 0x000fe40000000022 */
[----:B------:R-:W-:Y:S01]  /*11af80*/  PRMT R34, R5, 0x4210, R35 ;  /* 0x0000421005227816 */ /* 0x000fe20000000023 */
[----:B------:R-:W-:-:S04]  /*11af90*/  IMAD.X R5, R32, 0x1, R36, P6 ;  /* 0x0000000120057824 */ /* 0x000fc800030e0624 */
[----:B------:R0:W-:Y:S04]  /*11afa0*/  STL [R1+0xbc], R34 ;  /* 0x0000bc2201007387 */ /* 0x0001e80000100800 */
[----:B------:R1:W-:Y:S01]  /*11afb0*/  STL.64 [R1+0x3c0], R4 ;  /* 0x0003c00401007387 */ /* 0x0003e20000100a00 */
[----:B------:R-:W-:Y:S02]  /*11afc0*/  PRMT R55, R55, 0x5210, R35 ;  /* 0x0000521037377816 */ /* 0x000fe40000000023 */
[----:B0-----:R-:W-:Y:S02]  /*11afd0*/  LOP3.LUT R34, R6, 0xffff, RZ, 0xc0, !PT ;  /* 0x0000ffff06227812 */ /* 0x001fe400078ec0ff */
[----:B-1----:R-:W-:-:S05]  /*11afe0*/  IADD3 R4, P6, R49, R43, RZ ;  /* 0x0000002b31047210 */ /* 0x002fca0007fde0ff */
[----:B------:R-:W-:-:S05]  /*11aff0*/  IMAD.X R5, R33, 0x1, R36, P6 ;  /* 0x0000000121057824 */ /* 0x000fca00030e0624 */
[----:B------:R0:W-:Y:S01]  /*11b000*/  STL.64 [R1+0x390], R4 ;  /* 0x0003900401007387 */ /* 0x0001e20000100a00 */
[----:B--2---:R-:W-:Y:S02]  /*11b010*/  LOP3.LUT R35, R3, 0xffff, RZ, 0xc0, !PT ;  /* 0x0000ffff03237812 */ /* 0x004fe400078ec0ff */
[----:B---3--:R-:W-:Y:S02]  /*11b020*/  PRMT R3, R58, 0x4210, R34 ;  /* 0x000042103a037816 */ /* 0x008fe40000000022 */
[----:B------:R-:W2:Y:S01]  /*11b030*/  LDL.LU R58, [R1+0x5cec] ;  /* 0x005cec00013a7983 */ /* 0x000ea20000300800 */
[----:B0-----:R-:W-:-:S05]  /*11b040*/  IADD3 R4, P6, R2, R44, RZ ;  /* 0x0000002c02047210 */ /* 0x001fca0007fde0ff */
[----:B------:R-:W-:-:S05]  /*11b050*/  IMAD.X R5, R32, 0x1, R37, P6 ;  /* 0x0000000120057824 */ /* 0x000fca00030e0625 */
[----:B------:R0:W-:Y:S02]  /*11b060*/  STL.64 [R1+0x388], R4 ;  /* 0x0003880401007387 */ /* 0x0001e40000100a00 */
[----:B0-----:R-:W-:-:S05]  /*11b070*/  IADD3 R4, P6, R49, R44, RZ ;  /* 0x0000002c31047210 */ /* 0x001fca0007fde0ff */
[----:B------:R-:W-:-:S05]  /*11b080*/  IMAD.X R5, R33, 0x1, R37, P6 ;  /* 0x0000000121057824 */ /* 0x000fca00030e0625 */
[----:B------:R0:W-:Y:S01]  /*11b090*/  STL.64 [R1+0x380], R4 ;  /* 0x0003800401007387 */ /* 0x0001e20000100a00 */
[--C-:B------:R-:W-:Y:S02]  /*11b0a0*/  PRMT R56, R56, 0x4210, R35.reuse ;  /* 0x0000421038387816 */ /* 0x100fe40000000023 */
[----:B------:R-:W-:Y:S02]  /*11b0b0*/  PRMT R54, R54, 0x5210, R35 ;  /* 0x0000521036367816 */ /* 0x000fe40000000023 */
[----:B------:R-:W-:Y:S02]  /*11b0c0*/  LOP3.LUT R35, R29, 0xffff, RZ, 0xc0, !PT ;  /* 0x0000ffff1d237812 */ /* 0x000fe400078ec0ff */
[----:B------:R-:W3:Y:S04]  /*11b0d0*/  LDL.LU R29, [R1+0x1270] ;  /* 0x00127000011d7983 */ /* 0x000ee80000300800 */
[----:B------:R-:W3:Y:S01]  /*11b0e0*/  LDL.LU R37, [R1+0x1268] ;  /* 0x0012680001257983 */ /* 0x000ee20000300800 */
[----:B0-----:R-:W-:-:S03]  /*11b0f0*/  IADD3 R4, P6, R2, R42, RZ ;  /* 0x0000002a02047210 */ /* 0x001fc60007fde0ff */
[----:B------:R-:W3:Y:S02]  /*11b100*/  LDL.LU R43, [R1+0x28a4] ;  /* 0x0028a400012b7983 */ /* 0x000ee40000300800 */
[----:B------:R-:W-:-:S05]  /*11b110*/  IMAD.X R5, R32, 0x1, R38, P6 ;  /* 0x0000000120057824 */ /* 0x000fca00030e0626 */
[----:B------:R0:W-:Y:S01]  /*11b120*/  STL.64 [R1+0x378], R4 ;  /* 0x0003780401007387 */ /* 0x0001e20000100a00 */
[----:B------:R-:W-:Y:S02]  /*11b130*/  PRMT R59, R59, 0x5210, R34 ;  /* 0x000052103b3b7816 */ /* 0x000fe40000000022 */
[----:B0-----:R-:W-:-:S05]  /*11b140*/  IADD3 R4, P6, R49, R42, RZ ;  /* 0x0000002a31047210 */ /* 0x001fca0007fde0ff */
[----:B------:R-:W-:Y:S01]  /*11b150*/  IMAD.X R5, R33, 0x1, R38, P6 ;  /* 0x0000000121057824 */ /* 0x000fe200030e0626 */
[----:B------:R-:W-:Y:S02]  /*11b160*/  IADD3 R6, P6, R2, R41, RZ ;  /* 0x0000002902067210 */ /* 0x000fe40007fde0ff */
[----:B----4-:R-:W-:-:S03]  /*11b170*/  LOP3.LUT R34, R7, 0xffff, RZ, 0xc0, !PT ;  /* 0x0000ffff07227812 */ /* 0x010fc600078ec0ff */
[----:B------:R-:W-:Y:S01]  /*11b180*/  IMAD.X R7, R32, 0x1, R39, P6 ;  /* 0x0000000120077824 */ /* 0x000fe200030e0627 */
[----:B------:R-:W-:Y:S01]  /*11b190*/  IADD3 R44, P6, R49, R41, RZ ;  /* 0x00000029312c7210 */ /* 0x000fe20007fde0ff */
[----:B------:R0:W-:Y:S01]  /*11b1a0*/  STL.64 [R1+0x370], R4 ;  /* 0x0003700401007387 */ /* 0x0001e20000100a00 */
[----:B------:R-:W-:-:S03]  /*11b1b0*/  PRMT R51, R51, 0x5210, R34 ;  /* 0x0000521033337816 */ /* 0x000fc60000000022 */
[----:B------:R-:W-:Y:S01]  /*11b1c0*/  IMAD.X R45, R33, 0x1, R39, P6 ;  /* 0x00000001212d7824 */ /* 0x000fe200030e0627 */
[--C-:B------:R-:W-:Y:S02]  /*11b1d0*/  PRMT R53, R53, 0x4210, R35.reuse ;  /* 0x0000421035357816 */ /* 0x100fe40000000023 */
[----:B------:R-:W-:Y:S01]  /*11b1e0*/  PRMT R50, R50, 0x5210, R35 ;  /* 0x0000521032327816 */ /* 0x000fe20000000023 */
[----:B0-----:R-:W4:Y:S04]  /*11b1f0*/  LDL.LU R4, [R1+0x1cc] ;  /* 0x0001cc0001047983 */ /* 0x001f280000300800 */
[----:B------:R-:W4:Y:S01]  /*11b200*/  LDL.LU R5, [R1+0x28a0] ;  /* 0x0028a00001057983 */ /* 0x000f220000300800 */
[----:B--2---:R-:W-:-:S03]  /*11b210*/  PRMT R58, R58, 0x4210, R34 ;  /* 0x000042103a3a7816 */ /* 0x004fc60000000022 */
[----:B------:R-:W2:Y:S04]  /*11b220*/  LDL.LU R34, [R1+0x289c] ;  /* 0x00289c0001227983 */ /* 0x000ea80000300800 */
[----:B------:R0:W-:Y:S04]  /*11b230*/  STL.64 [R1+0x368], R6 ;  /* 0x0003680601007387 */ /* 0x0001e80000100a00 */
[----:B0-----:R-:W4:Y:S04]  /*11b240*/  LDL.LU R6, [R1+0x1264] ;  /* 0x0012640001067983 */ /* 0x001f280000300800 */
[----:B------:R-:W4:Y:S04]  /*11b250*/  LDL.LU R35, [R1+0x1ec] ;  /* 0x0001ec0001237983 */ /* 0x000f280000300800 */
[----:B------:R-:W4:Y:S04]  /*11b260*/  LDL.LU R7, [R1+0x126c] ;  /* 0x00126c0001077983 */ /* 0x000f280000300800 */
[----:B------:R0:W-:Y:S02]  /*11b270*/  STL.64 [R1+0x360], R44 ;  /* 0x0003602c01007387 */ /* 0x0001e40000100a00 */
[----:B0-----:R-:W-:-:S02]  /*11b280*/  IADD3 R44, P6, R49, R47, RZ ;  /* 0x0000002f312c7210 */ /* 0x001fc40007fde0ff */
[----:B------:R-:W3:Y:S03]  /*11b290*/  LDL.LU R49, [R1+0x5ce8] ;  /* 0x005ce80001317983 */ /* 0x000ee60000300800 */
[----:B------:R-:W-:Y:S01]  /*11b2a0*/  IMAD.X R45, R33, 0x1, R40, P6 ;  /* 0x00000001212d7824 */ /* 0x000fe200030e0628 */
[----:B------:R-:W-:Y:S02]  /*11b2b0*/  IADD3 R38, P6, R2, R47, RZ ;  /* 0x0000002f02267210 */ /* 0x000fe40007fde0ff */
[----:B------:R-:W2:Y:S04]  /*11b2c0*/  LDL.LU R2, [R1+0x5ce4] ;  /* 0x005ce40001027983 */ /* 0x000ea80000300800 */
[----:B------:R-:W4:Y:S04]  /*11b2d0*/  LDL.LU R57, [R1+0x12b0] ;  /* 0x0012b00001397983 */ /* 0x000f280000300800 */
[----:B------:R0:W-:Y:S04]  /*11b2e0*/  STL.64 [R1+0x358], R44 ;  /* 0x0003582c01007387 */ /* 0x0001e80000100a00 */
[----:B------:R-:W4:Y:S04]  /*11b2f0*/  LDL.LU R42, [R1+0x11a4] ;  /* 0x0011a400012a7983 */ /* 0x000f280000300800 */
[----:B------:R-:W4:Y:S04]  /*11b300*/  LDL.LU R61, [R1+0x1280] ;  /* 0x00128000013d7983 */ /* 0x000f280000300800 */
[----:B0-----:R-:W4:Y:S01]  /*11b310*/  LDL.LU R44, [R1+0x250] ;  /* 0x00025000012c7983 */ /* 0x001f220000300800 */
[----:B------:R-:W-:-:S03]  /*11b320*/  IMAD.MOV.U32 R45, RZ, RZ, R0 ;  /* 0x000000ffff2d7224 */ /* 0x000fc600078e0000 */
[----:B------:R-:W4:Y:S01]  /*11b330*/  LDL.LU R0, [R1+0x5ce0] ;  /* 0x005ce00001007983 */ /* 0x000f220000300800 */
[----:B---3--:R-:W-:-:S03]  /*11b340*/  IMAD.MOV.U32 R46, RZ, RZ, R49 ;  /* 0x000000ffff2e7224 */ /* 0x008fc600078e0031 */
[----:B------:R-:W3:Y:S01]  /*11b350*/  LDL.LU R49, [R1+0x5cdc] ;  /* 0x005cdc0001317983 */ /* 0x000ee20000300800 */
[----:B------:R-:W-:Y:S01]  /*11b360*/  IMAD.X R39, R32, 0x1, R40, P6 ;  /* 0x0000000120277824 */ /* 0x000fe200030e0628 */
[----:B------:R-:W-:-:S04]  /*11b370*/  SHF.R.U32.HI R32, RZ, 0x8, R29 ;  /* 0x00000008ff207819 */ /* 0x000fc8000001161d */
[----:B------:R-:W-:Y:S02]  /*11b380*/  LOP3.LUT R32, R32, 0xffff, RZ, 0xc0, !PT ;  /* 0x0000ffff20207812 */ /* 0x000fe400078ec0ff */
[----:B------:R-:W-:Y:S01]  /*11b390*/  LOP3.LUT R33, R43, 0xffff, RZ, 0xc0, !PT ;  /* 0x0000ffff2b217812 */ /* 0x000fe200078ec0ff */
[----:B--2---:R0:W-:Y:S01]  /*11b3a0*/  STL [R1+0x5b20], R2 ;  /* 0x005b200201007387 */ /* 0x0041e20000100800 */
[----:B------:R-:W-:Y:S02]  /*11b3b0*/  LOP3.LUT R34, R34, 0xffff, RZ, 0xc0, !PT ;  /* 0x0000ffff22227812 */ /* 0x000fe400078ec0ff */
[----:B----4-:R-:W-:Y:S01]  /*11b3c0*/  PRMT R43, R4, 0x5210, R33 ;  /* 0x00005210042b7816 */ /* 0x010fe20000000021 */
[----:B------:R1:W-:Y:S01]  /*11b3d0*/  STL.64 [R1+0x350], R38 ;  /* 0x0003502601007387 */ /* 0x0003e20000100a00 */
[----:B------:R-:W-:Y:S02]  /*11b3e0*/  LOP3.LUT R41, R57, 0xffff, RZ, 0xc0, !PT ;  /* 0x0000ffff39297812 */ /* 0x000fe400078ec0ff */
[----:B------:R-:W-:Y:S01]  /*11b3f0*/  LOP3.LUT R42, R42, 0xffff, RZ, 0xc0, !PT ;  /* 0x0000ffff2a2a7812 */ /* 0x000fe200078ec0ff */
[----:B------:R-:W2:Y:S01]  /*11b400*/  LDL.LU R36, [R1+0x12d4] ;  /* 0x0012d40001247983 */ /* 0x000ea20000300800 */
[----:B------:R-:W-:-:S02]  /*11b410*/  LOP3.LUT P6, RZ, R2, 0x1, RZ, 0xc0, !PT ;  /* 0x0000000102ff7812 */ /* 0x000fc400078cc0ff */
[----:B------:R-:W-:Y:S01]  /*11b420*/  LOP3.LUT R40, R61, 0xffff, RZ, 0xc0, !PT ;  /* 0x0000ffff3d287812 */ /* 0x000fe200078ec0ff */
[----:B------:R-:W4:Y:S01]  /*11b430*/  LDL.LU R29, [R1+0x1294] ;  /* 0x00129400011d7983 */ /* 0x000f220000300800 */
[----:B------:R-:W-:-:S04]  /*11b440*/  PRMT R32, R32, 0x3340, R0 ;  /* 0x0000334020207816 */ /* 0x000fc80000000000 */
[----:B------:R-:W-:Y:S02]  /*11b450*/  PRMT R32, R37, 0x5410, R32 ;  /* 0x0000541025207816 */ /* 0x000fe40000000020 */
[----:B------:R-:W4:Y:S02]  /*11b460*/  LDL.LU R37, [R1+0x1290] ;  /* 0x0012900001257983 */ /* 0x000f240000300800 */
[----:B0-----:R-:W-:Y:S02]  /*11b470*/  PRMT R2, R32, 0x5210, R34 ;  /* 0x0000521020027816 */ /* 0x001fe40000000022 */
[----:B------:R-:W-:Y:S02]  /*11b480*/  PRMT R32, R42, 0x3340, R0 ;  /* 0x000033402a207816 */ /* 0x000fe40000000000 */
[----:B---3--:R-:W-:Y:S02]  /*11b490*/  PRMT R49, R49, 0x4210, R33 ;  /* 0x0000421031317816 */ /* 0x008fe40000000021 */
[----:B------:R-:W-:-:S02]  /*11b4a0*/  LOP3.LUT R33, R5, 0xffff, RZ, 0xc0, !PT ;  /* 0x0000ffff05217812 */ /* 0x000fc400078ec0ff */
[----:B------:R-:W3:Y:S02]  /*11b4b0*/  LDL.LU R5, [R1+0x12b8] ;  /* 0x0012b80001057983 */ /* 0x000ee40000300800 */
[--C-:B------:R-:W-:Y:S02]  /*11b4c0*/  PRMT R47, R6, 0x4210, R33.reuse ;  /* 0x00004210062f7816 */ /* 0x100fe40000000021 */
[----:B-1----:R-:W-:Y:S01]  /*11b4d0*/  PRMT R39, R35, 0x5210, R33 ;  /* 0x0000521023277816 */ /* 0x002fe20000000021 */
[----:B------:R-:W3:Y:S01]  /*11b4e0*/  LDL.LU R38, [R1+0x11c0] ;  /* 0x0011c00001267983 */ /* 0x000ee20000300800 */
[----:B------:R-:W-:Y:S02]  /*11b4f0*/  PRMT R33, R41, 0x3340, R40 ;  /* 0x0000334029217816 */ /* 0x000fe40000000028 */
[----:B------:R-:W-:Y:S01]  /*11b500*/  PRMT R35, R7, 0x4210, R34 ;  /* 0x0000421007237816 */ /* 0x000fe20000000022 */
[----:B------:R-:W3:Y:S01]  /*11b510*/  LDL.LU R4, [R1+0x12b4] ;  /* 0x0012b40001047983 */ /* 0x000ee20000300800 */
[----:B------:R-:W-:-:S03]  /*11b520*/  PRMT R61, R33, 0x5410, R32 ;  /* 0x00005410213d7816 */ /* 0x000fc60000000020 */
[----:B------:R-:W3:Y:S04]  /*11b530*/  LDL.LU R6, [R1+0x1194] ;  /* 0x0011940001067983 */ /* 0x000ee80000300800 */
[----:B------:R-:W3:Y:S04]  /*11b540*/  LDL.LU R7, [R1+0x11bc] ;  /* 0x0011bc0001077983 */ /* 0x000ee80000300800 */
[----:B------:R-:W3:Y:S04]  /*11b550*/  LDL.LU R34, [R1+0x1198] ;  /* 0x0011980001227983 */ /* 0x000ee80000300800 */
[----:B------:R-:W3:Y:S04]  /*11b560*/  LDL R57, [R1+0x1b78] ;  /* 0x001b780001397983 */ /* 0x000ee80000100800 */
[----:B------:R-:W3:Y:S04]  /*11b570*/  LDL.LU R32, [R1+0x11ac] ;  /* 0x0011ac0001207983 */ /* 0x000ee80000300800 */
[----:B------:R-:W3:Y:S04]  /*11b580*/  LDL.LU R33, [R1+0x12d0] ;  /* 0x0012d00001217983 */ /* 0x000ee80000300800 */
[----:B------:R0:W-:Y:S04]  /*11b590*/  STL [R1+0x5b24], R61 ;  /* 0x005b243d01007387 */ /* 0x0001e80000100800 */
[----:B0-----:R-:W3:Y:S01]  /*11b5a0*/  LDL.LU R61, [R1+0x11a8] ;  /* 0x0011a800013d7983 */ /* 0x001ee20000300800 */
[----:B--2---:R-:W-:-:S02]  /*11b5b0*/  LOP3.LUT R36, R36, 0xffff, RZ, 0xc0, !PT ;  /* 0x0000ffff24247812 */ /* 0x004fc400078ec0ff */
[----:B----4-:R-:W-:Y:S02]  /*11b5c0*/  LOP3.LUT R29, R29, 0xffff, RZ, 0xc0, !PT ;  /* 0x0000ffff1d1d7812 */ /* 0x010fe400078ec0ff */
[----:B------:R-:W-:Y:S01]  /*11b5d0*/  LOP3.LUT R37, R37, 0xffff, RZ, 0xc0, !PT ;  /* 0x0000ffff25257812 */ /* 0x000fe200078ec0ff */
[----:B------:R0:W-:Y:S02]  /*11b5e0*/  STL [R1+0x11a4], R36 ;  /* 0x0011a42401007387 */ /* 0x0001e40000100800 */
[----:B0-----:R-:W-:Y:S02]  /*11b5f0*/  PRMT R36, R36, 0x3340, R29 ;  /* 0x0000334024247816 */ /* 0x001fe4000000001d */
[----:B---3--:R-:W-:Y:S02]  /*11b600*/  LOP3.LUT R5, R5, 0xffff, RZ, 0xc0, !PT ;  /* 0x0000ffff05057812 */ /* 0x008fe400078ec0ff */
[----:B------:R-:W-:Y:S02]  /*11b610*/  LOP3.LUT R4, R4, 0xffff, RZ, 0xc0, !PT ;  /* 0x0000ffff04047812 */ /* 0x000fe400078ec0ff */
[----:B------:R-:W-:-:S02]  /*11b620*/  LOP3.LUT R32, R32, 0xffff, RZ, 0xc0, !PT ;  /* 0x0000ffff20207812 */ /* 0x000fc400078ec0ff */
[----:B------:R-:W-:-:S03]  /*11b630*/  LOP3.LUT R33, R33, 0xffff, RZ, 0xc0, !PT ;  /* 0x0000ffff21217812 */ /* 0x000fc600078ec0ff */
[----:B------:R0:W-:Y:S04]  /*11b640*/  STL [R1+0x13c4], R32 ;  /* 0x0013c42001007387 */ /* 0x0001e80000100800 */
[----:B------:R1:W-:Y:S01]  /*11b650*/  STL [R1+0x28c], R29 ;  /* 0x00028c1d01007387 */ /* 0x0003e20000100800 */
[----:B0-----:R-:W-:Y:S02]  /*11b660*/  PRMT R32, R32, 0x3340, R0 ;  /* 0x0000334020207816 */ /* 0x001fe40000000000 */
[----:B------:R-:W-:Y:S01]  /*11b670*/  LOP3.LUT R61, R61, 0xffff, RZ, 0xc0, !PT ;  /* 0x0000ffff3d3d7812 */ /* 0x000fe200078ec0ff */
[----:B-1----:R-:W2:Y:S01]  /*11b680*/  LDL.LU R29, [R1+0x5cd8] ;  /* 0x005cd800011d7983 */ /* 0x002ea20000300800 */
[----:B------:R-:W-:-:S03]  /*11b690*/  PRMT R36, R36, 0x5410, R32 ;  /* 0x0000541024247816 */ /* 0x000fc60000000020 */
[----:B------:R-:W-:Y:S01]  /*11b6a0*/  STL [R1+0x12f4], R33 ;  /* 0x0012f42101007387 */ /* 0x000fe20000100800 */
[----:B------:R-:W-:-:S03]  /*11b6b0*/  PRMT R32, R61, 0x3340, R0 ;  /* 0x000033403d207816 */ /* 0x000fc60000000000 */
[----:B------:R-:W-:Y:S04]  /*11b6c0*/  STL [R1+0x12f8], R61 ;  /* 0x0012f83d01007387 */ /* 0x000fe80000100800 */
[----:B------:R0:W-:Y:S02]  /*11b6d0*/  STL [R1+0x12f0], R37 ;  /* 0x0012f02501007387 */ /* 0x0001e40000100800 */
[----:B0-----:R-:W-:Y:S02]  /*11b6e0*/  PRMT R37, R33, 0x3340, R37 ;  /* 0x0000334021257816 */ /* 0x001fe40000000025 */
[----:B------:R-:W-:Y:S02]  /*11b6f0*/  LOP3.LUT R33, R38, 0xffff, RZ, 0xc0, !PT ;  /* 0x0000ffff26217812 */ /* 0x000fe400078ec0ff */
[----:B------:R-:W-:-:S02]  /*11b700*/  PRMT R37, R37, 0x5410, R32 ;  /* 0x0000541025257816 */ /* 0x000fc40000000020 */
[----:B------:R-:W-:Y:S01]  /*11b710*/  LOP3.LUT R32, R34, 0xffff, RZ, 0xc0, !PT ;  /* 0x0000ffff22207812 */ /* 0x000fe200078ec0ff */
[----:B------:R0:W-:Y:S01]  /*11b720*/  STL [R1+0x12fc], R5 ;  /* 0x0012fc0501007387 */ /* 0x0001e20000100800 */
[----:B------:R-:W-:Y:S02]  /*11b730*/  LOP3.LUT R6, R6, 0xffff, RZ, 0xc0, !PT ;  /* 0x0000ffff06067812 */ /* 0x000fe400078ec0ff */
[----:B------:R-:W-:Y:S01]  /*11b740*/  PRMT R38, R5, 0x3340, R33 ;  /* 0x0000334005267816 */ /* 0x000fe20000000021 */
[----:B------:R1:W-:Y:S04]  /*11b750*/  STL [R1+0x13c8], R32 ;  /* 0x0013c82001007387 */ /* 0x0003e80000100800 */
[----:B------:R3:W-:Y:S01]  /*11b760*/  STL [R1+0x1198], R33 ;  /* 0x0011982101007387 */ /* 0x0007e20000100800 */
[----:B0-----:R-:W-:-:S02]  /*11b770*/  LOP3.LUT R5, R7, 0xffff, RZ, 0xc0, !PT ;  /* 0x0000ffff07057812 */ /* 0x001fc400078ec0ff */
[----:B-1----:R-:W-:Y:S01]  /*11b780*/  PRMT R32, R32, 0x3340, R0 ;  /* 0x0000334020207816 */ /* 0x002fe20000000000 */
[----:B------:R-:W-:Y:S03]  /*11b790*/  STL [R1+0x1308], R4 ;  /* 0x0013080401007387 */ /* 0x000fe60000100800 */
[----:B------:R-:W-:Y:S01]  /*11b7a0*/  PRMT R38, R38, 0x5410, R32 ;  /* 0x0000541026267816 */ /* 0x000fe20000000020 */
[----:B------:R-:W-:Y:S01]  /*11b7b0*/  STL [R1+0x130c], R6 ;  /* 0x00130c0601007387 */ /* 0x000fe20000100800 */
[----:B------:R-:W-:Y:S02]  /*11b7c0*/  PRMT R32, R6, 0x3340, R0 ;  /* 0x0000334006207816 */ /* 0x000fe40000000000 */
[----:B---3--:R-:W-:Y:S01]  /*11b7d0*/  PRMT R33, R4, 0x3340, R5 ;  /* 0x0000334004217816 */ /* 0x008fe20000000005 */
[----:B------:R-:W-:Y:S04]  /*11b7e0*/  STL [R1+0x1194], R5 ;  /* 0x0011940501007387 */ /* 0x000fe80000100800 */
[----:B------:R-:W0:Y:S01]  /*11b7f0*/  LDS.128 R4, [R57] ;  /* 0x0000000039047984 */ /* 0x000e220000000c00 */
[----:B------:R-:W-:-:S03]  /*11b800*/  NOP ;  /* 0x0000000000007918 */ /* 0x000fc60000000000 */
[----:B0-----:R-:W-:Y:S04]  /*11b810*/  STL.64 [R1+0x330], R4 ;  /* 0x0003300401007387 */ /* 0x001fe80000100a00 */
[----:B------:R0:W-:Y:S04]  /*11b820*/  STL.64 [R1+0x338], R6 ;  /* 0x0003380601007387 */ /* 0x0001e80000100a00 */
[----:B0-----:R-:W3:Y:S04]  /*11b830*/  LDL.LU.64 R6, [R1+0x5cd0] ;  /* 0x005cd00001067983 */ /* 0x001ee80000300a00 */
[----:B------:R-:W3:Y:S04]  /*11b840*/  LDL.LU.64 R4, [R1+0x5cc8] ;  /* 0x005cc80001047983 */ /* 0x000ee80000300a00 */
[----:B------:R-:W-:Y:S01]  /*11b850*/  STSM.16.M88.4 [R57], R20 ;  /* 0x0000001439007844 */ /* 0x000fe20000000200 */
[----:B------:R-:W-:-:S03]  /*11b860*/  NOP ;  /* 0x0000000000007918 */ /* 0x000fc60000000000 */
[----:B------:R-:W0:Y:S01]  /*11b870*/  LDS.128 R20, [R57] ;  /* 0x0000000039147984 */ /* 0x000e220000000c00 */
[----:B------:R-:W-:-:S03]  /*11b880*/  NOP ;  /* 0x0000000000007918 */ /* 0x000fc60000000000 */
[----:B0-----:R0:W-:Y:S04]  /*11b890*/  STL.64 [R1+0x320], R20 ;  /* 0x0003201401007387 */ /* 0x0011e80000100a00 */
[----:B------:R1:W-:Y:S04]  /*11b8a0*/  STL.64 [R1+0x328], R22 ;  /* 0x0003281601007387 */ /* 0x0003e80000100a00 */
[----:B0-----:R-:W4:Y:S01]  /*11b8b0*/  LDL.LU R20, [R1+0x30] ;  /* 0x0000300001147983 */ /* 0x001f220000300800 */
[----:B-1----:R-:W-:-:S03]  /*11b8c0*/  IMAD.MOV.U32 R23, RZ, RZ, R28 ;  /* 0x000000ffff177224 */ /* 0x002fc600078e001c */
[----:B---3--:R-:W-:Y:S01]  /*11b8d0*/  STSM.16.M88.4 [R57], R4 ;  /* 0x0000000439007844 */ /* 0x008fe20000000200 */
[----:B------:R-:W-:-:S03]  /*11b8e0*/  NOP ;  /* 0x0000000000007918 */ /* 0x000fc60000000000 */
[----:B------:R-:W0:Y:S01]  /*11b8f0*/  LDS.128 R4, [R57] ;  /* 0x0000000039047984 */ /* 0x000e220000000c00 */
[----:B------:R-:W-:-:S03]  /*11b900*/  NOP ;  /* 0x0000000000007918 */ /* 0x000fc60000000000 */
[----:B0-----:R-:W-:Y:S04]  /*11b910*/  STL.64 [R1+0x310], R4 ;  /* 0x0003100401007387 */ /* 0x001fe80000100a00 */
[----:B------:R-:W-:Y:S04]  /*11b920*/  STL.64 [R1+0x318], R6 ;  /* 0x0003180601007387 */ /* 0x000fe80000100a00 */
[----:B------:R-:W4:Y:S04]  /*11b930*/  LDL.LU R21, [R1+0x34] ;  /* 0x0000340001157983 */ /* 0x000f280000300800 */
[----:B------:R-:W4:Y:S04]  /*11b940*/  LDL.LU R22, [R1+0x38] ;  /* 0x0000380001167983 */ /* 0x000f280000300800 */
[----:B------:R-:W2:Y:S04]  /*11b950*/  LDL.LU R28, [R1+0x5cc4] ;  /* 0x005cc400011c7983 */ /* 0x000ea80000300800 */
[----:B------:R-:W-:Y:S01]  /*11b960*/  STSM.16.M88.4 [R57], R8 ;  /* 0x0000000839007844 */ /* 0x000fe20000000200 */
[----:B------:R-:W-:-:S03]  /*11b970*/  NOP ;  /* 0x0000000000007918 */ /* 0x000fc60000000000 */
[----:B------:R-:W0:Y:S01]  /*11b980*/  LDS.128 R4, [R57] ;  /* 0x0000000039047984 */ /* 0x000e220000000c00 */
[----:B------:R-:W-:-:S03]  /*11b990*/  NOP ;  /* 0x0000000000007918 */ /* 0x000fc60000000000 */
[----:B------:R-:W-:Y:S01]  /*11b9a0*/  STSM.16.M88.4 [R57], R24 ;  /* 0x0000001839007844 */ /* 0x000fe20000000200 */
[----:B------:R-:W-:-:S03]  /*11b9b0*/  NOP ;  /* 0x0000000000007918 */ /* 0x000fc60000000000 */
[----:B0-----:R-:W-:Y:S04]  /*11b9c0*/  STL.64 [R1+0x300], R4 ;  /* 0x0003000401007387 */ /* 0x001fe80000100a00 */
[----:B------:R-:W-:Y:S04]  /*11b9d0*/  STL.64 [R1+0x308], R6 ;  /* 0x0003080601007387 */ /* 0x000fe80000100a00 */
[----:B------:R-:W0:Y:S01]  /*11b9e0*/  LDS.128 R4, [R57] ;  /* 0x0000000039047984 */ /* 0x000e220000000c00 */
[----:B------:R-:W-:Y:S01]  /*11b9f0*/  IMAD.MOV.U32 R11, RZ, RZ, R17 ;  /* 0x000000ffff0b7224 */ /* 0x000fe200078e0011 */
[----:B------:R-:W-:-:S02]  /*11ba00*/  NOP ;  /* 0x0000000000007918 */ /* 0x000fc40000000000 */
[----:B------:R-:W3:Y:S04]  /*11ba10*/  LDL.LU R8, [R1] ;  /* 0x0000000001087983 */ /* 0x000ee80000300800 */
[----:B0-----:R-:W-:Y:S04]  /*11ba20*/  STL.64 [R1+0x2f0], R4 ;  /* 0x0002f00401007387 */ /* 0x001fe80000100a00 */
[----:B------:R-:W-:Y:S04]  /*11ba30*/  STL.64 [R1+0x2f8], R6 ;  /* 0x0002f80601007387 */ /* 0x000fe80000100a00 */
[----:B------:R-:W3:Y:S04]  /*11ba40*/  LDL.LU R9, [R1+0x4] ;  /* 0x0000040001097983 */ /* 0x000ee80000300800 */
[----:B------:R-:W3:Y:S04]  /*11ba50*/  LDL.LU R10, [R1+0x8] ;  /* 0x00000800010a7983 */ /* 0x000ee80000300800 */
[----:B------:R-:W4:Y:S04]  /*11ba60*/  LDL.LU R17, [R1+0x5cc0] ;  /* 0x005cc00001117983 */ /* 0x000f280000300800 */
[----:B--2---:R0:W-:Y:S01]  /*11ba70*/  STSM.16.M88.4 [R57], R28 ;  /* 0x0000001c39007844 */ /* 0x0041e20000000200 */
[----:B------:R-:W-:-:S03]  /*11ba80*/  NOP ;  /* 0x0000000000007918 */ /* 0x000fc60000000000 */
[----:B------:R-:W1:Y:S01]  /*11ba90*/  LDS.128 R24, [R57] ;  /* 0x0000000039187984 */ /* 0x000e620000000c00 */
[----:B------:R-:W-:-:S03]  /*11baa0*/  NOP ;  /* 0x0000000000007918 */ /* 0x000fc60000000000 */
[----:B0-----:R-:W2:Y:S01]  /*11bab0*/  LDL.LU R28, [R1+0x50] ;  /* 0x00005000011c7983 */ /* 0x001ea20000300800 */
[----:B------:R-:W-:-:S03]  /*11bac0*/  IMAD.MOV.U32 R31, RZ, RZ, R16 ;  /* 0x000000ffff1f7224 */ /* 0x000fc600078e0010 */
[----:B------:R-:W2:Y:S04]  /*11bad0*/  LDL.LU R29, [R1+0x54] ;  /* 0x00005400011d7983 */ /* 0x000ea80000300800 */
[----:B------:R-:W2:Y:S04]  /*11bae0*/  LDL.LU R30, [R1+0x58] ;  /* 0x00005800011e7983 */ /* 0x000ea80000300800 */
[----:B------:R-:W4:Y:S04]  /*11baf0*/  LDL.LU R16, [R1+0x5cbc] ;  /* 0x005cbc0001107983 */ /* 0x000f280000300800 */
[----:B------:R-:W3:Y:S04]  /*11bb00*/  LDL.LU R4, [R1+0x10] ;  /* 0x0000100001047983 */ /* 0x000ee80000300800 */
[----:B-1----:R-:W-:Y:S04]  /*11bb10*/  STL.64 [R1+0x2e0], R24 ;  /* 0x0002e01801007387 */ /* 0x002fe80000100a00 */
[----:B------:R-:W-:Y:S04]  /*11bb20*/  STL.64 [R1+0x2e8], R26 ;  /* 0x0002e81a01007387 */ /* 0x000fe80000100a00 */
[----:B------:R-:W3:Y:S04]  /*11bb30*/  LDL.LU R5, [R1+0x14] ;  /* 0x0000140001057983 */ /* 0x000ee80000300800 */
[----:B------:R-:W3:Y:S04]  /*11bb40*/  LDL.LU R6, [R1+0x18] ;  /* 0x0000180001067983 */ /* 0x000ee80000300800 */
[----:B------:R-:W3:Y:S04]  /*11bb50*/  LDL.LU R7, [R1+0x1c] ;  /* 0x00001c0001077983 */ /* 0x000ee80000300800 */
[----:B------:R-:W-:Y:S01]  /*11bb60*/  STSM.16.M88.4 [R57], R12 ;  /* 0x0000000c39007844 */ /* 0x000fe20000000200 */
[----:B------:R-:W-:-:S03]  /*11bb70*/  NOP ;  /* 0x0000000000007918 */ /* 0x000fc60000000000 */
[----:B------:R-:W0:Y:S01]  /*11bb80*/  LDS.128 R12, [R57] ;  /* 0x00000000390c7984 */ /* 0x000e220000000c00 */
[----:B------:R-:W-:-:S03]  /*11bb90*/  NOP ;  /* 0x0000000000007918 */ /* 0x000fc60000000000 */
[----:B0-----:R-:W-:Y:S04]  /*11bba0*/  STL.64 [R1+0x2d0], R12 ;  /* 0x0002d00c01007387 */ /* 0x001fe80000100a00 */
[----:B------:R-:W-:Y:S04]  /*11bbb0*/  STL.64 [R1+0x2d8], R14 ;  /* 0x0002d80e01007387 */ /* 0x000fe80000100a00 */
[----:B----4-:R-:W-:Y:S01]  /*11bbc0*/  STSM.16.M88.4 [R57], R16 ;  /* 0x0000001039007844 */ /* 0x010fe20000000200 */
[----:B------:R-:W-:-:S03]  /*11bbd0*/  NOP ;  /* 0x0000000000007918 */ /* 0x000fc60000000000 */
[----:B------:R-:W0:Y:S01]  /*11bbe0*/  LDS.128 R12, [R57] ;  /* 0x00000000390c7984 */ /* 0x000e220000000c00 */
[----:B------:R-:W-:-:S03]  /*11bbf0*/  NOP ;  /* 0x0000000000007918 */ /* 0x000fc60000000000 */
[----:B------:R1:W-:Y:S04]  /*11bc00*/  STSM.16.M88.4 [R57], R20 ;  /* 0x0000001439007844 */ /* 0x0003e80000000200 */
[----:B0-----:R-:W-:Y:S04]  /*11bc10*/  STL.64 [R1+0x150], R12 ;  /* 0x0001500c01007387 */ /* 0x001fe80000100a00 */
[----:B------:R-:W-:Y:S01]  /*11bc20*/  STL.64 [R1+0x158], R14 ;  /* 0x0001580e01007387 */ /* 0x000fe20000100a00 */
[----:B------:R-:W-:-:S03]  /*11bc30*/  NOP ;  /* 0x0000000000007918 */ /* 0x000fc60000000000 */
[----:B------:R-:W0:Y:S01]  /*11bc40*/  LDS.128 R12, [R57] ;  /* 0x00000000390c7984 */ /* 0x000e220000000c00 */
[----:B------:R-:W-:-:S03]  /*11bc50*/  NOP ;  /* 0x0000000000007918 */ /* 0x000fc60000000000 */
        /* <DEDUP_REMOVED lines=8> */
[----:B--2---:R-:W-:Y:S04]  /*11bce0*/  STSM.16.M88.4 [R57], R28 ;  /* 0x0000001c39007844 */ /* 0x004fe80000000200 */
[----:B0-----:R-:W-:Y:S04]  /*11bcf0*/  STL.64 [R1+0x140], R12 ;  /* 0x0001400c01007387 */ /* 0x001fe80000100a00 */
[----:B------:R-:W-:Y:S01]  /*11bd00*/  STL.64 [R1+0x148], R14 ;  /* 0x0001480e01007387 */ /* 0x000fe20000100a00 */
[----:B------:R-:W-:-:S03]  /*11bd10*/  NOP ;  /* 0x0000000000007918 */ /* 0x000fc60000000000 */
[----:B------:R-:W0:Y:S01]  /*11bd20*/  LDS.128 R12, [R57] ;  /* 0x00000000390c7984 */ /* 0x000e220000000c00 */
[----:B------:R-:W-:-:S03]  /*11bd30*/  NOP ;  /* 0x0000000000007918 */ /* 0x000fc60000000000 */
[----:B---3--:R1:W-:Y:S04]  /*11bd40*/  STSM.16.M88.4 [R57], R8 ;  /* 0x0000000839007844 */ /* 0x0083e80000000200 */
[----:B0-----:R-:W-:Y:S04]  /*11bd50*/  STL.64 [R1+0x130], R12 ;  /* 0x0001300c01007387 */ /* 0x001fe80000100a00 */
[----:B------:R-:W-:Y:S01]  /*11bd60*/  STL.64 [R1+0x138], R14 ;  /* 0x0001380e01007387 */ /* 0x000fe20000100a00 */
[----:B------:R-:W-:-:S03]  /*11bd70*/  NOP ;  /* 0x0000000000007918 */ /* 0x000fc60000000000 */
[----:B------:R-:W0:Y:S01]  /*11bd80*/  LDS.128 R12, [R57] ;  /* 0x00000000390c7984 */ /* 0x000e220000000c00 */
[----:B------:R-:W-:-:S03]  /*11bd90*/  NOP ;  /* 0x0000000000007918 */ /* 0x000fc60000000000 */
[----:B------:R-:W-:Y:S01]  /*11bda0*/  STSM.16.M88.4 [R57], R4 ;  /* 0x0000000439007844 */ /* 0x000fe20000000200 */
[----:B------:R-:W-:-:S03]  /*11bdb0*/  NOP ;  /* 0x0000000000007918 */ /* 0x000fc60000000000 */
[----:B------:R-:W2:Y:S01]  /*11bdc0*/  LDS.128 R4, [R57] ;  /* 0x0000000039047984 */ /* 0x000ea20000000c00 */
[----:B------:R-:W-:Y:S01]  /*11bdd0*/  IMAD.MOV.U32 R31, RZ, RZ, R52 ;  /* 0x000000ffff1f7224 */ /* 0x000fe200078e0034 */
[----:B------:R-:W-:Y:S02]  /*11bde0*/  NOP ;  /* 0x0000000000007918 */ /* 0x000fe40000000000 */
[----:B-1----:R-:W3:Y:S04]  /*11bdf0*/  LDL.LU R8, [R1+0x20] ;  /* 0x0000200001087983 */ /* 0x002ee80000300800 */
[----:B------:R-:W3:Y:S04]  /*11be00*/  LDL.LU R9, [R1+0x24] ;  /* 0x0000240001097983 */ /* 0x000ee80000300800 */
[----:B------:R-:W3:Y:S04]  /*11be10*/  LDL.LU R10, [R1+0x28] ;  /* 0x00002800010a7983 */ /* 0x000ee80000300800 */
[----:B------:R-:W3:Y:S04]  /*11be20*/  LDL.LU R11, [R1+0x2c] ;  /* 0x00002c00010b7983 */ /* 0x000ee80000300800 */
[----:B0-----:R-:W-:Y:S04]  /*11be30*/  STL.64 [R1+0x120], R12 ;  /* 0x0001200c01007387 */ /* 0x001fe80000100a00 */
[----:B------:R-:W-:Y:S04]  /*11be40*/  STL.64 [R1+0x128], R14 ;  /* 0x0001280e01007387 */ /* 0x000fe80000100a00 */
[----:B------:R-:W3:Y:S04]  /*11be50*/  LDL.LU R28, [R1+0x40] ;  /* 0x00004000011c7983 */ /* 0x000ee80000300800 */
[----:B--2---:R-:W-:Y:S04]  /*11be60*/  STL.64 [R1+0x110], R4 ;  /* 0x0001100401007387 */ /* 0x004fe80000100a00 */
[----:B------:R0:W-:Y:S04]  /*11be70*/  STL.64 [R1+0x118], R6 ;  /* 0x0001180601007387 */ /* 0x0001e80000100a00 */
[----:B------:R-:W2:Y:S04]  /*11be80*/  LDL.LU R29, [R1+0x44] ;  /* 0x00004400011d7983 */ /* 0x000ea80000300800 */
[----:B------:R-:W2:Y:S04]  /*11be90*/  LDL.LU R30, [R1+0x48] ;  /* 0x00004800011e7983 */ /* 0x000ea80000300800 */
[----:B------:R-:W3:Y:S01]  /*11bea0*/  LDL.LU R52, [R1+0x5cb8] ;  /* 0x005cb80001347983 */ /* 0x000ee20000300800 */
[----:B0-----:R-:W-:-:S03]  /*11beb0*/  IMAD.MOV.U32 R7, RZ, RZ, R48 ;  /* 0x000000ffff077224 */ /* 0x001fc600078e0030 */
[----:B------:R-:W2:Y:S04]  /*11bec0*/  LDL.LU R4, [R1+0xa0] ;  /* 0x0000a00001047983 */ /* 0x000ea80000300800 */
[----:B------:R-:W2:Y:S04]  /*11bed0*/  LDL.LU R5, [R1+0xa4] ;  /* 0x0000a40001057983 */ /* 0x000ea80000300800 */
[----:B------:R-:W2:Y:S04]  /*11bee0*/  LDL.LU R6, [R1+0xa8] ;  /* 0x0000a80001067983 */ /* 0x000ea80000300800 */
[----:B------:R-:W2:Y:S04]  /*11bef0*/  LDL.LU R48, [R1+0x5cb4] ;  /* 0x005cb40001307983 */ /* 0x000ea80000300800 */
[----:B----4-:R-:W-:Y:S01]  /*11bf00*/  STSM.16.M88.4 [R57], R24 ;  /* 0x0000001839007844 */ /* 0x010fe20000000200 */
[----:B------:R-:W-:-:S03]  /*11bf10*/  NOP ;  /* 0x0000000000007918 */ /* 0x000fc60000000000 */
[----:B------:R-:W0:Y:S01]  /*11bf20*/  LDS.128 R12, [R57] ;  /* 0x00000000390c7984 */ /* 0x000e220000000c00 */
[----:B------:R-:W-:-:S03]  /*11bf30*/  NOP ;  /* 0x0000000000007918 */ /* 0x000fc60000000000 */
[----:B------:R-:W-:Y:S04]  /*11bf40*/  STSM.16.M88.4 [R57], R20 ;  /* 0x0000001439007844 */ /* 0x000fe80000000200 */
[----:B0-----:R-:W-:Y:S04]  /*11bf50*/  STL.64 [R1+0x100], R12 ;  /* 0x0001000c01007387 */ /* 0x001fe80000100a00 */
[----:B------:R-:W-:Y:S01]  /*11bf60*/  STL.64 [R1+0x108], R14 ;  /* 0x0001080e01007387 */ /* 0x000fe20000100a00 */
[----:B------:R-:W-:-:S03]  /*11bf70*/  NOP ;  /* 0x0000000000007918 */ /* 0x000fc60000000000 */
[----:B------:R-:W0:Y:S01]  /*11bf80*/  LDS.128 R12, [R57] ;  /* 0x00000000390c7984 */ /* 0x000e220000000c00 */
[----:B------:R-:W-:-:S03]  /*11bf90*/  NOP ;  /* 0x0000000000007918 */ /* 0x000fc60000000000 */
[----:B------:R-:W4:Y:S04]  /*11bfa0*/  LDL.LU R24, [R1+0xb0] ;  /* 0x0000b00001187983 */ /* 0x000f280000300800 */
[----:B0-----:R-:W-:Y:S04]  /*11bfb0*/  STL.64 [R1+0xf0], R12 ;  /* 0x0000f00c01007387 */ /* 0x001fe80000100a00 */
[----:B------:R-:W-:Y:S04]  /*11bfc0*/  STL.64 [R1+0xf8], R14 ;  /* 0x0000f80e01007387 */ /* 0x000fe80000100a00 */
[----:B------:R-:W4:Y:S04]  /*11bfd0*/  LDL.LU R25, [R1+0xb4] ;  /* 0x0000b40001197983 */ /* 0x000f280000300800 */
[----:B------:R-:W4:Y:S04]  /*11bfe0*/  LDL.LU R26, [R1+0xb8] ;  /* 0x0000b800011a7983 */ /* 0x000f280000300800 */
[----:B------:R-:W4:Y:S04]  /*11bff0*/  LDL.LU R27, [R1+0xbc] ;  /* 0x0000bc00011b7983 */ /* 0x000f280000300800 */
[----:B------:R-:W4:Y:S01]  /*11c000*/  LDL.LU R20, [R1+0x60] ;  /* 0x0000600001147983 */ /* 0x000f220000300800 */
[----:B---3--:R-:W-:-:S02]  /*11c010*/  IMAD.MOV.U32 R22, RZ, RZ, R52 ;  /* 0x000000ffff167224 */ /* 0x008fc400078e0034 */
[----:B--2---:R-:W-:Y:S02]  /*11c020*/  IMAD.MOV.U32 R21, RZ, RZ, R48 ;  /* 0x000000ffff157224 */ /* 0x004fe400078e0030 */
[----:B------:R-:W2:Y:S04]  /*11c030*/  LDL.LU R48, [R1+0x5cb0] ;  /* 0x005cb00001307983 */ /* 0x000ea80000300800 */
[----:B------:R-:W3:Y:S04]  /*11c040*/  LDL.LU R52, [R1+0x5cac] ;  /* 0x005cac0001347983 */ /* 0x000ee80000300800 */
[----:B------:R-:W-:Y:S01]  /*11c050*/  STSM.16.M88.4 [R57], R8 ;  /* 0x0000000839007844 */ /* 0x000fe20000000200 */
[----:B------:R-:W-:-:S03]  /*11c060*/  NOP ;  /* 0x0000000000007918 */ /* 0x000fc60000000000 */
[----:B------:R-:W0:Y:S01]  /*11c070*/  LDS.128 R8, [R57] ;  /* 0x0000000039087984 */ /* 0x000e220000000c00 */
[----:B------:R-:W-:-:S03]  /*11c080*/  NOP ;  /* 0x0000000000007918 */ /* 0x000fc60000000000 */
[----:B0-----:R0:W-:Y:S04]  /*11c090*/  STL.64 [R1+0xe0], R8 ;  /* 0x0000e00801007387 */ /* 0x0011e80000100a00 */
[----:B------:R2:W-:Y:S04]  /*11c0a0*/  STL [R1+0xe8], R10 ;  /* 0x0000e80a01007387 */ /* 0x0005e80000100800 */
[----:B0-----:R-:W4:Y:S01]  /*11c0b0*/  LDL.LU R8, [R1+0x80] ;  /* 0x0000800001087983 */ /* 0x001f220000300800 */
[----:B--2---:R-:W-:Y:S02]  /*11c0c0*/  IMAD.MOV.U32 R10, RZ, RZ, R48 ;  /* 0x000000ffff0a7224 */ /* 0x004fe400078e0030 */
[----:B---3--:R-:W-:-:S02]  /*11c0d0*/  IMAD.MOV.U32 R9, RZ, RZ, R52 ;  /* 0x000000ffff097224 */ /* 0x008fc400078e0034 */
[----:B------:R-:W2:Y:S04]  /*11c0e0*/  LDL.LU R52, [R1+0x5ca8] ;  /* 0x005ca80001347983 */ /* 0x000ea80000300800 */
[----:B------:R-:W3:Y:S04]  /*11c0f0*/  LDL.LU R48, [R1+0x5ca4] ;  /* 0x005ca40001307983 */ /* 0x000ee80000300800 */
[----:B------:R-:W-:Y:S01]  /*11c100*/  STSM.16.M88.4 [R57], R28 ;  /* 0x0000001c39007844 */ /* 0x000fe20000000200 */
[----:B------:R-:W-:-:S03]  /*11c110*/  NOP ;  /* 0x0000000000007918 */ /* 0x000fc60000000000 */
[----:B------:R-:W0:Y:S01]  /*11c120*/  LDS.128 R12, [R57] ;  /* 0x00000000390c7984 */ /* 0x000e220000000c00 */
[----:B------:R-:W-:-:S03]  /*11c130*/  NOP ;  /* 0x0000000000007918 */ /* 0x000fc60000000000 */
[----:B------:R-:W-:Y:S01]  /*11c140*/  STSM.16.M88.4 [R57], R4 ;  /* 0x0000000439007844 */ /* 0x000fe20000000200 */
[----:B------:R-:W-:-:S03]  /*11c150*/  NOP ;  /* 0x0000000000007918 */ /* 0x000fc60000000000 */
[----:B------:R-:W1:Y:S01]  /*11c160*/  LDS.128 R4, [R57] ;  /* 0x0000000039047984 */ /* 0x000e620000000c00 */
[----:B------:R-:W-:Y:S01]  /*11c170*/  IMAD.MOV.U32 R23, RZ, RZ, R60 ;  /* 0x000000ffff177224 */ /* 0x000fe200078e003c */
[----:B------:R-:W-:Y:S01]  /*11c180*/  NOP ;  /* 0x0000000000007918 */ /* 0x000fe20000000000 */
[----:B------:R-:W-:Y:S02]  /*11c190*/  IMAD.MOV.U32 R60, RZ, RZ, R11 ;  /* 0x000000ffff3c7224 */ /* 0x000fe400078e000b */
[----:B------:R-:W-:Y:S02]  /*11c1a0*/  IMAD.MOV.U32 R11, RZ, RZ, R55 ;  /* 0x000000ffff0b7224 */ /* 0x000fe400078e0037 */
[----:B------:R-:W2:Y:S04]  /*11c1b0*/  LDL.LU R55, [R1+0x5ca0] ;  /* 0x005ca00001377983 */ /* 0x000ea80000300800 */
[----:B------:R-:W-:Y:S04]  /*11c1c0*/  STL [R1+0x5b28], R60 ;  /* 0x005b283c01007387 */ /* 0x000fe80000100800 */
[----:B0-----:R-:W-:Y:S04]  /*11c1d0*/  STL.64 [R1+0xd0], R12 ;  /* 0x0000d00c01007387 */ /* 0x001fe80000100a00 */
[----:B------:R-:W-:Y:S04]  /*11c1e0*/  STL.64 [R1+0xd8], R14 ;  /* 0x0000d80e01007387 */ /* 0x000fe80000100a00 */
[----:B------:R-:W2:Y:S04]  /*11c1f0*/  LDL.LU R28, [R1+0x1a0] ;  /* 0x0001a000011c7983 */ /* 0x000ea80000300800 */
[----:B-1----:R-:W-:Y:S04]  /*11c200*/  STL.64 [R1+0xc0], R4 ;  /* 0x0000c00401007387 */ /* 0x002fe80000100a00 */
[----:B------:R0:W-:Y:S04]  /*11c210*/  STL.64 [R1+0xc8], R6 ;  /* 0x0000c80601007387 */ /* 0x0001e80000100a00 */
[----:B------:R-:W2:Y:S01]  /*11c220*/  LDL.LU R29, [R1+0x1a4] ;  /* 0x0001a400011d7983 */ /* 0x000ea20000300800 */
[----:B---3--:R-:W-:-:S03]  /*11c230*/  IMAD.MOV.U32 R30, RZ, RZ, R48 ;  /* 0x000000ffff1e7224 */ /* 0x008fc600078e0030 */
[----:B------:R-:W3:Y:S04]  /*11c240*/  LDL.LU R48, [R1+0x5c9c] ;  /* 0x005c9c0001307983 */ /* 0x000ee80000300800 */
[----:B----4-:R-:W-:Y:S01]  /*11c250*/  STSM.16.M88.4 [R57], R24 ;  /* 0x0000001839007844 */ /* 0x010fe20000000200 */
[----:B------:R-:W-:-:S03]  /*11c260*/  NOP ;  /* 0x0000000000007918 */ /* 0x000fc60000000000 */
[----:B------:R-:W1:Y:S01]  /*11c270*/  LDS.128 R12, [R57] ;  /* 0x00000000390c7984 */ /* 0x000e620000000c00 */
[----:B------:R-:W-:Y:S01]  /*11c280*/  IMAD.MOV.U32 R31, RZ, RZ, R3 ;  /* 0x000000ffff1f7224 */ /* 0x000fe200078e0003 */
[----:B------:R-:W-:Y:S02]  /*11c290*/  NOP ;  /* 0x0000000000007918 */ /* 0x000fe40000000000 */
[----:B------:R-:W4:Y:S01]  /*11c2a0*/  LDL.LU R3, [R1+0x5c98] ;  /* 0x005c980001037983 */ /* 0x000f220000300800 */
[----:B0-----:R-:W-:-:S03]  /*11c2b0*/  IMAD.MOV.U32 R7, RZ, RZ, R56 ;  /* 0x000000ffff077224 */ /* 0x001fc600078e0038 */
[----:B------:R-:W4:Y:S04]  /*11c2c0*/  LDL.LU R4, [R1+0x1b0] ;  /* 0x0001b00001047983 */ /* 0x000f280000300800 */
[----:B------:R-:W4:Y:S04]  /*11c2d0*/  LDL.LU R5, [R1+0x1b4] ;  /* 0x0001b40001057983 */ /* 0x000f280000300800 */
[----:B------:R-:W4:Y:S04]  /*11c2e0*/  LDL.LU R6, [R1+0x1b8] ;  /* 0x0001b80001067983 */ /* 0x000f280000300800 */
[----:B------:R-:W4:Y:S04]  /*11c2f0*/  LDL.LU R56, [R1+0x5c94] ;  /* 0x005c940001387983 */ /* 0x000f280000300800 */
[----:B------:R2:W-:Y:S04]  /*11c300*/  STSM.16.M88.4 [R57], R20 ;  /* 0x0000001439007844 */ /* 0x0005e80000000200 */
[----:B-1----:R-:W-:Y:S04]  /*11c310*/  STL.64 [R1+0xb0], R12 ;  /* 0x0000b00c01007387 */ /* 0x002fe80000100a00 */
[----:B------:R-:W-:Y:S01]  /*11c320*/  STL.64 [R1+0xb8], R14 ;  /* 0x0000b80e01007387 */ /* 0x000fe20000100a00 */
[----:B--2---:R-:W-:Y:S01]  /*11c330*/  IMAD.MOV.U32 R21, RZ, RZ, R55 ;  /* 0x000000ffff157224 */ /* 0x004fe200078e0037 */
[----:B------:R-:W-:Y:S01]  /*11c340*/  NOP ;  /* 0x0000000000007918 */ /* 0x000fe20000000000 */
[----:B------:R-:W-:Y:S01]  /*11c350*/  IMAD.MOV.U32 R22, RZ, RZ, R52 ;  /* 0x000000ffff167224 */ /* 0x000fe200078e0034 */
[----:B------:R-:W0:Y:S01]  /*11c360*/  LDS.128 R12, [R57] ;  /* 0x00000000390c7984 */ /* 0x000e220000000c00 */
[----:B------:R-:W-:Y:S01]  /*11c370*/  NOP ;  /* 0x0000000000007918 */ /* 0x000fe20000000000 */
[----:B---3--:R-:W-:-:S02]  /*11c380*/  IMAD.MOV.U32 R20, RZ, RZ, R48 ;  /* 0x000000ffff147224 */ /* 0x008fc400078e0030 */
[----:B------:R-:W2:Y:S04]  /*11c390*/  LDL.LU R48, [R1+0x5c90] ;  /* 0x005c900001307983 */ /* 0x000ea80000300800 */
[----:B------:R-:W3:Y:S04]  /*11c3a0*/  LDL.LU R55, [R1+0x5c8c] ;  /* 0x005c8c0001377983 */ /* 0x000ee80000300800 */
[----:B------:R-:W3:Y:S04]  /*11c3b0*/  LDL.LU R52, [R1+0x5c88] ;  /* 0x005c880001347983 */ /* 0x000ee80000300800 */
[----:B------:R-:W-:Y:S01]  /*11c3c0*/  STSM.16.M88.4 [R57], R8 ;  /* 0x0000000839007844 */ /* 0x000fe20000000200 */
[----:B------:R-:W-:-:S03]  /*11c3d0*/  NOP ;  /* 0x0000000000007918 */ /* 0x000fc60000000000 */
[----:B------:R-:W1:Y:S01]  /*11c3e0*/  LDS.128 R8, [R57] ;  /* 0x0000000039087984 */ /* 0x000e620000000c00 */
[----:B----4-:R-:W-:Y:S01]  /*11c3f0*/  IMAD.MOV.U32 R26, RZ, RZ, R3 ;  /* 0x000000ffff1a7224 */ /* 0x010fe200078e0003 */
[----:B------:R-:W-:Y:S02]  /*11c400*/  NOP ;  /* 0x0000000000007918 */ /* 0x000fe40000000000 */
[----:B0-----:R-:W-:Y:S04]  /*11c410*/  STL.64 [R1+0xa0], R12 ;  /* 0x0000a00c01007387 */ /* 0x001fe80000100a00 */
[----:B------:R-:W-:Y:S01]  /*11c420*/  STL.64 [R1+0xa8], R14 ;  /* 0x0000a80e01007387 */ /* 0x000fe20000100a00 */
[----:B------:R-:W-:Y:S02]  /*11c430*/  IMAD.MOV.U32 R25, RZ, RZ, R56 ;  /* 0x000000ffff197224 */ /* 0x000fe400078e0038 */
[----:B------:R-:W-:-:S02]  /*11c440*/  IMAD.MOV.U32 R23, RZ, RZ, R59 ;  /* 0x000000ffff177224 */ /* 0x000fc400078e003b */
[----:B------:R-:W-:Y:S01]  /*11c450*/  IMAD.MOV.U32 R27, RZ, RZ, R54 ;  /* 0x000000ffff1b7224 */ /* 0x000fe200078e0036 */
[----:B-1----:R0:W-:Y:S04]  /*11c460*/  STL [R1+0x90], R8 ;  /* 0x0000900801007387 */ /* 0x0021e80000100800 */
[----:B------:R1:W-:Y:S01]  /*11c470*/  STL.64 [R1+0x98], R10 ;  /* 0x0000980a01007387 */ /* 0x0003e20000100a00 */
[----:B------:R-:W-:Y:S02]  /*11c480*/  IMAD.MOV.U32 R59, RZ, RZ, R9 ;  /* 0x000000ffff3b7224 */ /* 0x000fe400078e0009 */
[----:B--2---:R-:W-:Y:S02]  /*11c490*/  IMAD.MOV.U32 R24, RZ, RZ, R48 ;  /* 0x000000ffff187224 */ /* 0x004fe400078e0030 */
[----:B------:R-:W2:Y:S04]  /*11c4a0*/  LDL.LU R48, [R1+0x5c84] ;  /* 0x005c840001307983 */ /* 0x000ea80000300800 */
[----:B------:R-:W4:Y:S01]  /*11c4b0*/  LDL.LU R56, [R1+0x5c80] ;  /* 0x005c800001387983 */ /* 0x000f220000300800 */
[----:B---3--:R-:W-:-:S03]  /*11c4c0*/  IMAD.MOV.U32 R9, RZ, RZ, R52 ;  /* 0x000000ffff097224 */ /* 0x008fc600078e0034 */
[----:B------:R-:W3:Y:S04]  /*11c4d0*/  LDL.LU R3, [R1+0x5c7c] ;  /* 0x005c7c0001037983 */ /* 0x000ee80000300800 */
[----:B------:R-:W4:Y:S04]  /*11c4e0*/  LDL.LU R54, [R1+0x5c78] ;  /* 0x005c780001367983 */ /* 0x000f280000300800 */
[----:B0-----:R-:W4:Y:S04]  /*11c4f0*/  LDL.LU R8, [R1+0x1f0] ;  /* 0x0001f00001087983 */ /* 0x001f280000300800 */
[----:B------:R-:W3:Y:S04]  /*11c500*/  LDL.LU R52, [R1+0x5c74] ;  /* 0x005c740001347983 */ /* 0x000ee80000300800 */
[----:B------:R-:W-:Y:S01]  /*11c510*/  STSM.16.M88.4 [R57], R28 ;  /* 0x0000001c39007844 */ /* 0x000fe20000000200 */
[----:B------:R-:W-:-:S03]  /*11c520*/  NOP ;  /* 0x0000000000007918 */ /* 0x000fc60000000000 */
[----:B------:R-:W-:Y:S01]  /*11c530*/  LDS.128 R12, [R57] ;  /* 0x00000000390c7984 */ /* 0x000fe20000000c00 */
[----:B------:R-:W-:-:S03]  /*11c540*/  NOP ;  /* 0x0000000000007918 */ /* 0x000fc60000000000 */
[----:B------:R-:W-:Y:S01]  /*11c550*/  STSM.16.M88.4 [R57], R4 ;  /* 0x0000000439007844 */ /* 0x000fe20000000200 */
[----:B------:R-:W-:-:S03]  /*11c560*/  NOP ;  /* 0x0000000000007918 */ /* 0x000fc60000000000 */
[----:B------:R-:W0:Y:S01]  /*11c570*/  LDS.128 R4, [R57] ;  /* 0x0000000039047984 */ /* 0x000e220000000c00 */
[----:B-1----:R-:W-:Y:S01]  /*11c580*/  IMAD.MOV.U32 R11, RZ, RZ, R58 ;  /* 0x000000ffff0b7224 */ /* 0x002fe200078e003a */
[----:B------:R-:W-:Y:S01]  /*11c590*/  NOP ;  /* 0x0000000000007918 */ /* 0x000fe20000000000 */
[----:B0-----:R-:W-:Y:S02]  /*11c5a0*/  IMAD.MOV.U32 R58, RZ, RZ, R4 ;  /* 0x000000ffff3a7224 */ /* 0x001fe400078e0004 */
[----:B--2---:R-:W-:Y:S02]  /*11c5b0*/  IMAD.MOV.U32 R10, RZ, RZ, R48 ;  /* 0x000000ffff0a7224 */ /* 0x004fe400078e0030 */
[----:B------:R-:W2:Y:S04]  /*11c5c0*/  LDL.LU R48, [R1+0x5c70] ;  /* 0x005c700001307983 */ /* 0x000ea80000300800 */
[----:B------:R-:W-:Y:S04]  /*11c5d0*/  STL [R1+0x5b2c], R59 ;  /* 0x005b2c3b01007387 */ /* 0x000fe80000100800 */
[----:B------:R-:W-:Y:S04]  /*11c5e0*/  STL.64 [R1+0x80], R12 ;  /* 0x0000800c01007387 */ /* 0x000fe80000100a00 */
[----:B------:R-:W-:Y:S04]  /*11c5f0*/  STL.64 [R1+0x88], R14 ;  /* 0x0000880e01007387 */ /* 0x000fe80000100a00 */
[----:B------:R0:W-:Y:S04]  /*11c600*/  STL [R1+0x74], R5 ;  /* 0x0000740501007387 */ /* 0x0001e80000100800 */
[----:B------:R3:W-:Y:S04]  /*11c610*/  STL.64 [R1+0x78], R6 ;  /* 0x0000780601007387 */ /* 0x0007e80000100a00 */
[----:B------:R-:W2:Y:S04]  /*11c620*/  LDL.LU R4, [R1+0x210] ;  /* 0x0002100001047983 */ /* 0x000ea80000300800 */
[----:B0-----:R-:W2:Y:S01]  /*11c630*/  LDL.LU R5, [R1+0x214] ;  /* 0x0002140001057983 */ /* 0x001ea20000300800 */
[----:B---3--:R-:W-:-:S03]  /*11c640*/  IMAD.MOV.U32 R6, RZ, RZ, R52 ;  /* 0x000000ffff067224 */ /* 0x008fc600078e0034 */
[----:B------:R-:W3:Y:S04]  /*11c650*/  LDL.LU R52, [R1+0x5c6c] ;  /* 0x005c6c0001347983 */ /* 0x000ee80000300800 */
[----:B------:R0:W-:Y:S01]  /*11c660*/  STSM.16.M88.4 [R57], R20 ;  /* 0x0000001439007844 */ /* 0x0001e20000000200 */
[----:B------:R-:W-:-:S03]  /*11c670*/  NOP ;  /* 0x0000000000007918 */ /* 0x000fc60000000000 */
[----:B------:R-:W1:Y:S01]  /*11c680*/  LDS.128 R12, [R57] ;  /* 0x00000000390c7984 */ /* 0x000e620000000c00 */
[----:B------:R-:W-:Y:S01]  /*11c690*/  IMAD.MOV.U32 R7, RZ, RZ, R53 ;  /* 0x000000ffff077224 */ /* 0x000fe200078e0035 */
[----:B------:R-:W-:Y:S02]  /*11c6a0*/  NOP ;  /* 0x0000000000007918 */ /* 0x000fe40000000000 */
[----:B------:R-:W3:Y:S01]  /*11c6b0*/  LDL.LU R53, [R1+0x5c68] ;  /* 0x005c680001357983 */ /* 0x000ee20000300800 */
[----:B0-----:R-:W-:-:S03]  /*11c6c0*/  IMAD.MOV.U32 R20, RZ, RZ, R3 ;  /* 0x000000ffff147224 */ /* 0x001fc600078e0003 */
[----:B------:R-:W-:Y:S01]  /*11c6d0*/  STL [R1+0x5b30], R58 ;  /* 0x005b303a01007387 */ /* 0x000fe20000100800 */
[----:B----4-:R-:W-:Y:S02]  /*11c6e0*/  IMAD.MOV.U32 R21, RZ, RZ, R56 ;  /* 0x000000ffff157224 */ /* 0x010fe400078e0038 */
[----:B------:R-:W-:Y:S01]  /*11c6f0*/  IMAD.MOV.U32 R22, RZ, RZ, R55 ;  /* 0x000000ffff167224 */ /* 0x000fe200078e0037 */
[----:B------:R-:W4:Y:S04]  /*11c700*/  LDL.LU R3, [R1+0x5c64] ;  /* 0x005c640001037983 */ /* 0x000f280000300800 */
[----:B------:R-:W-:Y:S04]  /*11c710*/  STSM.16.M88.4 [R57], R24 ;  /* 0x0000001839007844 */ /* 0x000fe80000000200 */
[----:B-1----:R-:W-:Y:S01]  /*11c720*/  STL [R1+0x60], R12 ;  /* 0x0000600c01007387 */ /* 0x002fe20000100800 */
[----:B------:R-:W-:-:S02]  /*11c730*/  IMAD.MOV.U32 R56, RZ, RZ, R13 ;  /* 0x000000ffff387224 */ /* 0x000fc400078e000d */
[----:B------:R-:W-:Y:S01]  /*11c740*/  IMAD.MOV.U32 R55, RZ, RZ, R15 ;  /* 0x000000ffff377224 */ /* 0x000fe200078e000f */
[----:B------:R-:W-:Y:S01]  /*11c750*/  STL [R1+0x68], R14 ;  /* 0x0000680e01007387 */ /* 0x000fe20000100800 */
[----:B------:R-:W-:-:S03]  /*11c760*/  NOP ;  /* 0x0000000000007918 */ /* 0x000fc60000000000 */
[----:B------:R-:W0:Y:S01]  /*11c770*/  LDS.128 R12, [R57] ;  /* 0x00000000390c7984 */ /* 0x000e220000000c00 */
[----:B------:R-:W-:-:S03]  /*11c780*/  NOP ;  /* 0x0000000000007918 */ /* 0x000fc60000000000 */
[----:B------:R-:W-:Y:S04]  /*11c790*/  STL [R1+0x5b34], R56 ;  /* 0x005b343801007387 */ /* 0x000fe80000100800 */
[----:B0-----:R-:W-:Y:S04]  /*11c7a0*/  STL.64 [R1+0x50], R12 ;  /* 0x0000500c01007387 */ /* 0x001fe80000100a00 */
[----:B------:R-:W-:Y:S01]  /*11c7b0*/  STL [R1+0x58], R14 ;  /* 0x0000580e01007387 */ /* 0x000fe20000100800 */
        /* <DEDUP_REMOVED lines=15> */
[----:B------:R-:W-:Y:S01]  /*11c8b0*/  IMAD.MOV.U32 R26, RZ, RZ, R54 ;  /* 0x000000ffff1a7224 */ /* 0x000fe200078e0036 */
[----:B------:R-:W-:Y:S01]  /*11c8c0*/  STSM.16.M88.4 [R57], R20 ;  /* 0x0000001439007844 */ /* 0x000fe20000000200 */
[----:B------:R-:W-:-:S03]  /*11c8d0*/  NOP ;  /* 0x0000000000007918 */ /* 0x000fc60000000000 */
[----:B------:R-:W4:Y:S01]  /*11c8e0*/  LDS.128 R12, [R57] ;  /* 0x00000000390c7984 */ /* 0x000f220000000c00 */
[----:B------:R-:W-:Y:S01]  /*11c8f0*/  NOP ;  /* 0x0000000000007918 */ /* 0x000fe20000000000 */
[----:B0-----:R-:W-:Y:S02]  /*11c900*/  IMAD.MOV.U32 R50, RZ, RZ, R8 ;  /* 0x000000ffff327224 */ /* 0x001fe400078e0008 */
[----:B------:R-:W-:Y:S01]  /*11c910*/  IMAD.MOV.U32 R54, RZ, RZ, R10 ;  /* 0x000000ffff367224 */ /* 0x000fe200078e000a */
[----:B------:R0:W-:Y:S04]  /*11c920*/  STL [R1+0x44], R9 ;  /* 0x0000440901007387 */ /* 0x0001e80000100800 */
[----:B------:R1:W-:Y:S04]  /*11c930*/  STL [R1+0x4c], R11 ;  /* 0x00004c0b01007387 */ /* 0x0003e80000100800 */
[----:B------:R-:W-:Y:S04]  /*11c940*/  STL.64 [R1+0x5a20], R50 ;  /* 0x005a203201007387 */ /* 0x000fe80000100a00 */
[----:B------:R-:W-:Y:S04]  /*11c950*/  STL [R1+0x5a00], R54 ;  /* 0x005a003601007387 */ /* 0x000fe80000100800 */
[----:B------:R-:W3:Y:S04]  /*11c960*/  LDL.LU R8, [R1+0x230] ;  /* 0x0002300001087983 */ /* 0x000ee80000300800 */
[----:B0-----:R-:W3:Y:S01]  /*11c970*/  LDL.LU R9, [R1+0x234] ;  /* 0x0002340001097983 */ /* 0x001ee20000300800 */
[----:B-1----:R-:W-:-:S02]  /*11c980*/  IMAD.MOV.U32 R11, RZ, RZ, R49 ;  /* 0x000000ffff0b7224 */ /* 0x002fc400078e0031 */
[----:B------:R-:W-:Y:S02]  /*11c990*/  IMAD.MOV.U32 R49, RZ, RZ, R6 ;  /* 0x000000ffff317224 */ /* 0x000fe400078e0006 */
[----:B----4-:R-:W-:Y:S02]  /*11c9a0*/  IMAD.MOV.U32 R10, RZ, RZ, R3 ;  /* 0x000000ffff0a7224 */ /* 0x010fe400078e0003 */
[----:B------:R-:W4:Y:S04]  /*11c9b0*/  LDL.LU R3, [R1+0x5c58] ;  /* 0x005c580001037983 */ /* 0x000f280000300800 */
[----:B------:R0:W-:Y:S04]  /*11c9c0*/  STL.64 [R1+0x30], R4 ;  /* 0x0000300401007387 */ /* 0x0001e80000100a00 */
[----:B------:R1:W-:Y:S04]  /*11c9d0*/  STL [R1+0x3c], R7 ;  /* 0x00003c0701007387 */ /* 0x0003e80000100800 */
[----:B------:R-:W-:Y:S04]  /*11c9e0*/  STL [R1+0x59f4], R49 ;  /* 0x0059f43101007387 */ /* 0x000fe80000100800 */
[----:B0-----:R-:W4:Y:S04]  /*11c9f0*/  LDL.LU R4, [R1+0x240] ;  /* 0x0002400001047983 */ /* 0x001f280000300800 */
[----:B------:R-:W4:Y:S04]  /*11ca00*/  LDL.LU R5, [R1+0x244] ;  /* 0x0002440001057983 */ /* 0x000f280000300800 */
[----:B------:R-:W4:Y:S04]  /*11ca10*/  LDL.LU R6, [R1+0x248] ;  /* 0x0002480001067983 */ /* 0x000f280000300800 */
[----:B-1----:R-:W4:Y:S01]  /*11ca20*/  LDL.LU R7, [R1+0x24c] ;  /* 0x00024c0001077983 */ /* 0x002f220000300800 */
[----:B------:R-:W-:-:S02]  /*11ca30*/  IMAD.MOV.U32 R22, RZ, RZ, R53 ;  /* 0x000000ffff167224 */ /* 0x000fc400078e0035 */
[----:B------:R-:W-:Y:S01]  /*11ca40*/  IMAD.MOV.U32 R54, RZ, RZ, R13 ;  /* 0x000000ffff367224 */ /* 0x000fe200078e000d */
[----:B------:R-:W-:Y:S01]  /*11ca50*/  STSM.16.M88.4 [R57], R24 ;  /* 0x0000001839007844 */ /* 0x000fe20000000200 */
[----:B------:R-:W-:Y:S02]  /*11ca60*/  IMAD.MOV.U32 R53, RZ, RZ, R15 ;  /* 0x000000ffff357224 */ /* 0x000fe400078e000f */
[----:B--2---:R-:W-:Y:S02]  /*11ca70*/  IMAD.MOV.U32 R21, RZ, RZ, R52 ;  /* 0x000000ffff157224 */ /* 0x004fe400078e0034 */
[----:B---3--:R-:W-:Y:S02]  /*11ca80*/  IMAD.MOV.U32 R20, RZ, RZ, R48 ;  /* 0x000000ffff147224 */ /* 0x008fe400078e0030 */
[----:B------:R-:W2:Y:S04]  /*11ca90*/  LDL.LU R48, [R1+0x5c54] ;  /* 0x005c540001307983 */ /* 0x000ea80000300800 */
[----:B------:R-:W3:Y:S04]  /*11caa0*/  LDL.LU R52, [R1+0x5c50] ;  /* 0x005c500001347983 */ /* 0x000ee80000300800 */
[----:B------:R-:W-:Y:S04]  /*11cab0*/  STL [R1+0x20], R12 ;  /* 0x0000200c01007387 */ /* 0x000fe80000100800 */
[----:B------:R-:W-:Y:S01]  /*11cac0*/  STL [R1+0x28], R14 ;  /* 0x0000280e01007387 */ /* 0x000fe20000100800 */
[----:B------:R-:W-:-:S03]  /*11cad0*/  NOP ;  /* 0x0000000000007918 */ /* 0x000fc60000000000 */
[----:B------:R-:W0:Y:S01]  /*11cae0*/  LDS.128 R12, [R57] ;  /* 0x00000000390c7984 */ /* 0x000e220000000c00 */
[----:B------:R-:W-:-:S03]  /*11caf0*/  NOP ;  /* 0x0000000000007918 */ /* 0x000fc60000000000 */
[----:B------:R-:W-:Y:S04]  /*11cb00*/  STL.64 [R1+0x5a30], R54 ;  /* 0x005a303601007387 */ /* 0x000fe80000100a00 */
[----:B0-----:R-:W-:Y:S04]  /*11cb10*/  STL [R1+0x10], R12 ;  /* 0x0000100c01007387 */ /* 0x001fe80000100800 */
[----:B------:R-:W-:Y:S04]  /*11cb20*/  STL.64 [R1+0x18], R14 ;  /* 0x0000180e01007387 */ /* 0x000fe80000100a00 */
[----:B------:R-:W3:Y:S04]  /*11cb30*/  LDL.LU R28, [R1+0x1d0] ;  /* 0x0001d000011c7983 */ /* 0x000ee80000300800 */
[----:B------:R-:W-:Y:S01]  /*11cb40*/  STSM.16.M88.4 [R57], R8 ;  /* 0x0000000839007844 */ /* 0x000fe20000000200 */
[----:B------:R-:W-:-:S03]  /*11cb50*/  NOP ;  /* 0x0000000000007918 */ /* 0x000fc60000000000 */
[----:B------:R-:W0:Y:S01]  /*11cb60*/  LDS.128 R8, [R57] ;  /* 0x0000000039087984 */ /* 0x000e220000000c00 */
[----:B------:R-:W-:Y:S01]  /*11cb70*/  NOP ;  /* 0x0000000000007918 */ /* 0x000fe20000000000 */
[----:B------:R-:W-:Y:S02]  /*11cb80*/  IMAD.MOV.U32 R23, RZ, RZ, R43 ;  /* 0x000000ffff177224 */ /* 0x000fe400078e002b */
[----:B------:R-:W-:Y:S02]  /*11cb90*/  IMAD.MOV.U32 R49, RZ, RZ, R13 ;  /* 0x000000ffff317224 */ /* 0x000fe400078e000d */
[----:B----4-:R-:W-:-:S03]  /*11cba0*/  IMAD.MOV.U32 R31, RZ, RZ, R3 ;  /* 0x000000ffff1f7224 */ /* 0x010fc600078e0003 */
[----:B------:R-:W-:Y:S04]  /*11cbb0*/  STL [R1+0x5b38], R49 ;  /* 0x005b383101007387 */ /* 0x000fe80000100800 */
[----:B------:R-:W-:Y:S01]  /*11cbc0*/  STSM.16.M88.4 [R57], R4 ;  /* 0x0000000439007844 */ /* 0x000fe20000000200 */
[----:B------:R-:W-:-:S03]  /*11cbd0*/  NOP ;  /* 0x0000000000007918 */ /* 0x000fc60000000000 */
[----:B------:R-:W1:Y:S01]  /*11cbe0*/  LDS.128 R4, [R57] ;  /* 0x0000000039047984 */ /* 0x000e620000000c00 */
[----:B------:R-:W-:-:S03]  /*11cbf0*/  NOP ;  /* 0x0000000000007918 */ /* 0x000fc60000000000 */
[----:B------:R4:W-:Y:S01]  /*11cc00*/  STSM.16.M88.4 [R57], R20 ;  /* 0x0000001439007844 */ /* 0x0009e20000000200 */
[----:B0-----:R-:W-:-:S03]  /*11cc10*/  IMAD.MOV.U32 R3, RZ, RZ, R10 ;  /* 0x000000ffff037224 */ /* 0x001fc600078e000a */
[----:B------:R-:W-:Y:S04]  /*11cc20*/  STL [R1], R8 ;  /* 0x0000000801007387 */ /* 0x000fe80000100800 */
[----:B------:R-:W-:Y:S01]  /*11cc30*/  STL [R1+0x5b3c], R3 ;  /* 0x005b3c0301007387 */ /* 0x000fe20000100800 */
[----:B--2---:R-:W-:Y:S02]  /*11cc40*/  IMAD.MOV.U32 R30, RZ, RZ, R48 ;  /* 0x000000ffff1e7224 */ /* 0x004fe400078e0030 */
[----:B------:R-:W-:Y:S02]  /*11cc50*/  IMAD.MOV.U32 R48, RZ, RZ, R11 ;  /* 0x000000ffff307224 */ /* 0x000fe400078e000b */
[----:B---3--:R-:W-:Y:S01]  /*11cc60*/  IMAD.MOV.U32 R29, RZ, RZ, R52 ;  /* 0x000000ffff1d7224 */ /* 0x008fe200078e0034 */
[----:B------:R-:W-:Y:S01]  /*11cc70*/  NOP ;  /* 0x0000000000007918 */ /* 0x000fe20000000000 */
[----:B------:R-:W-:-:S02]  /*11cc80*/  IMAD.MOV.U32 R52, RZ, RZ, R9 ;  /* 0x000000ffff347224 */ /* 0x000fc400078e0009 */
[----:B------:R-:W0:Y:S01]  /*11cc90*/  LDS.128 R8, [R57] ;  /* 0x0000000039087984 */ /* 0x000e220000000c00 */
[----:B------:R-:W-:-:S03]  /*11cca0*/  NOP ;  /* 0x0000000000007918 */ /* 0x000fc60000000000 */
[----:B------:R-:W-:Y:S04]  /*11ccb0*/  STL.64 [R1+0x59e8], R52 ;  /* 0x0059e83401007387 */ /* 0x000fe80000100a00 */
[----:B------:R-:W-:Y:S04]  /*11ccc0*/  STL [R1+0x5998], R48 ;  /* 0x0059983001007387 */ /* 0x000fe80000100800 */
[----:B-1----:R-:W-:Y:S04]  /*11ccd0*/  STL.64 [R1+0x59d8], R4 ;  /* 0x0059d80401007387 */ /* 0x002fe80000100a00 */
[----:B------:R-:W-:Y:S04]  /*11cce0*/  STL.64 [R1+0x59b8], R6 ;  /* 0x0059b80601007387 */ /* 0x000fe80000100a00 */
[----:B----4-:R-:W2:Y:S04]  /*11ccf0*/  LDL.LU R20, [R1+0x260] ;  /* 0x0002600001147983 */ /* 0x010ea80000300800 */
[----:B------:R-:W2:Y:S04]  /*11cd00*/  LDL.LU R21, [R1+0x264] ;  /* 0x0002640001157983 */ /* 0x000ea80000300800 */
[----:B------:R-:W2:Y:S04]  /*11cd10*/  LDL.LU R22, [R1+0x268] ;  /* 0x0002680001167983 */ /* 0x000ea80000300800 */
[----:B------:R-:W2:Y:S04]  /*11cd20*/  LDL.LU R23, [R1+0x26c] ;  /* 0x00026c0001177983 */ /* 0x000ea80000300800 */
[----:B------:R-:W3:Y:S04]  /*11cd30*/  LDL.LU R24, [R1+0x1e0] ;  /* 0x0001e00001187983 */ /* 0x000ee80000300800 */
[----:B------:R-:W3:Y:S04]  /*11cd40*/  LDL.LU R25, [R1+0x1e4] ;  /* 0x0001e40001197983 */ /* 0x000ee80000300800 */
[----:B------:R-:W3:Y:S04]  /*11cd50*/  LDL.LU R26, [R1+0x1e8] ;  /* 0x0001e800011a7983 */ /* 0x000ee80000300800 */
[----:B0-----:R-:W-:Y:S04]  /*11cd60*/  STL.64 [R1+0x59f8], R8 ;  /* 0x0059f80801007387 */ /* 0x001fe80000100a00 */
[----:B------:R0:W-:Y:S01]  /*11cd70*/  STSM.16.M88.4 [R57], R28 ;  /* 0x0000001c39007844 */ /* 0x0001e20000000200 */
[----:B------:R-:W-:-:S03]  /*11cd80*/  NOP ;  /* 0x0000000000007918 */ /* 0x000fc60000000000 */
[----:B------:R-:W1:Y:S01]  /*11cd90*/  LDS.128 R12, [R57] ;  /* 0x00000000390c7984 */ /* 0x000e620000000c00 */
[----:B------:R-:W-:-:S03]  /*11cda0*/  NOP ;  /* 0x0000000000007918 */ /* 0x000fc60000000000 */
[----:B------:R-:W-:Y:S04]  /*11cdb0*/  STL.64 [R1+0x59c0], R10 ;  /* 0x0059c00a01007387 */ /* 0x000fe80000100a00 */
[----:B0-----:R-:W4:Y:S04]  /*11cdc0*/  LDL.LU R28, [R1+0x200] ;  /* 0x00020000011c7983 */ /* 0x001f280000300800 */
[----:B------:R-:W4:Y:S04]  /*11cdd0*/  LDL.LU R29, [R1+0x204] ;  /* 0x00020400011d7983 */ /* 0x000f280000300800 */
[----:B------:R-:W4:Y:S04]  /*11cde0*/  LDL.LU R30, [R1+0x208] ;  /* 0x00020800011e7983 */ /* 0x000f280000300800 */
[----:B------:R-:W4:Y:S04]  /*11cdf0*/  LDL.LU R31, [R1+0x20c] ;  /* 0x00020c00011f7983 */ /* 0x000f280000300800 */
[----:B------:R0:W-:Y:S01]  /*11ce00*/  STSM.16.M88.4 [R57], R44 ;  /* 0x0000002c39007844 */ /* 0x0001e20000000200 */
[----:B------:R-:W-:-:S03]  /*11ce10*/  NOP ;  /* 0x0000000000007918 */ /* 0x000fc60000000000 */
[----:B------:R-:W0:Y:S01]  /*11ce20*/  LDS.128 R16, [R57] ;  /* 0x0000000039107984 */ /* 0x000e220000000c00 */
[----:B------:R-:W-:Y:S01]  /*11ce30*/  IMAD.MOV.U32 R27, RZ, RZ, R39 ;  /* 0x000000ffff1b7224 */ /* 0x000fe200078e0027 */
[----:B------:R-:W-:Y:S02]  /*11ce40*/  NOP ;  /* 0x0000000000007918 */ /* 0x000fe40000000000 */
[----:B-1----:R-:W-:Y:S04]  /*11ce50*/  STL.64 [R1+0x5a08], R12 ;  /* 0x005a080c01007387 */ /* 0x002fe80000100a00 */
[----:B------:R-:W-:Y:S04]  /*11ce60*/  STL.64 [R1+0x59a0], R14 ;  /* 0x0059a00e01007387 */ /* 0x000fe80000100a00 */
[----:B------:R-:W4:Y:S04]  /*11ce70*/  LDL.LU R48, [R1+0x270] ;  /* 0x0002700001307983 */ /* 0x000f280000300800 */
[----:B------:R-:W4:Y:S04]  /*11ce80*/  LDL.LU R49, [R1+0x274] ;  /* 0x0002740001317983 */ /* 0x000f280000300800 */
[----:B------:R-:W4:Y:S04]  /*11ce90*/  LDL.LU R50, [R1+0x278] ;  /* 0x0002780001327983 */ /* 0x000f280000300800 */
[----:B0-----:R-:W4:Y:S04]  /*11cea0*/  LDL.LU R44, [R1+0x11b4] ;  /* 0x0011b400012c7983 */ /* 0x001f280000300800 */
[----:B------:R-:W4:Y:S04]  /*11ceb0*/  LDL.LU R43, [R1+0x11b0] ;  /* 0x0011b000012b7983 */ /* 0x000f280000300800 */
[----:B------:R-:W4:Y:S04]  /*11cec0*/  LDL.LU R45, [R1+0x11a0] ;  /* 0x0011a000012d7983 */ /* 0x000f280000300800 */
[----:B------:R-:W4:Y:S04]  /*11ced0*/  LDL.LU R46, [R1+0x119c] ;  /* 0x00119c00012e7983 */ /* 0x000f280000300800 */
[----:B------:R-:W-:Y:S04]  /*11cee0*/  STL.64 [R1+0x59a8], R16 ;  /* 0x0059a81001007387 */ /* 0x000fe80000100a00 */
[----:B------:R-:W-:Y:S01]  /*11cef0*/  STL.64 [R1+0x5980], R18 ;  /* 0x0059801201007387 */ /* 0x000fe20000100a00 */
[----:B------:R-:W-:-:S03]  /*11cf00*/  IMAD.MOV.U32 R55, RZ, RZ, R2 ;  /* 0x000000ffff377224 */ /* 0x000fc600078e0002 */
[----:B--2---:R-:W-:Y:S01]  /*11cf10*/  STSM.16.M88.4 [R57], R20 ;  /* 0x0000001439007844 */ /* 0x004fe20000000200 */
[----:B------:R-:W-:-:S03]  /*11cf20*/  NOP ;  /* 0x0000000000007918 */ /* 0x000fc60000000000 */
[----:B------:R-:W0:Y:S01]  /*11cf30*/  LDS.128 R20, [R57] ;  /* 0x0000000039147984 */ /* 0x000e220000000c00 */
[----:B------:R-:W-:-:S03]  /*11cf40*/  NOP ;  /* 0x0000000000007918 */ /* 0x000fc60000000000 */
[----:B---3--:R-:W-:Y:S01]  /*11cf50*/  STSM.16.M88.4 [R57], R24 ;  /* 0x0000001839007844 */ /* 0x008fe20000000200 */
[----:B------:R-:W-:-:S03]  /*11cf60*/  NOP ;  /* 0x0000000000007918 */ /* 0x000fc60000000000 */
[----:B------:R-:W1:Y:S01]  /*11cf70*/  LDS.128 R24, [R57] ;  /* 0x0000000039187984 */ /* 0x000e620000000c00 */
[----:B------:R-:W-:-:S03]  /*11cf80*/  NOP ;  /* 0x0000000000007918 */ /* 0x000fc60000000000 */
[----:B----4-:R-:W-:Y:S01]  /*11cf90*/  STSM.16.M88.4 [R57], R28 ;  /* 0x0000001c39007844 */ /* 0x010fe20000000200 */
[----:B------:R-:W-:-:S03]  /*11cfa0*/  NOP ;  /* 0x0000000000007918 */ /* 0x000fc60000000000 */
[----:B------:R-:W2:Y:S04]  /*11cfb0*/  LDS.128 R28, [R57] ;  /* 0x00000000391c7984 */ /* 0x000ea80000000c00 */
[----:B0-----:R-:W-:Y:S04]  /*11cfc0*/  STL.64 [R1+0x59c8], R20 ;  /* 0x0059c81401007387 */ /* 0x001fe80000100a00 */
[----:B------:R-:W-:Y:S04]  /*11cfd0*/  STL.64 [R1+0x5988], R22 ;  /* 0x0059881601007387 */ /* 0x000fe80000100a00 */
[----:B-1----:R-:W-:Y:S04]  /*11cfe0*/  STL.64 [R1+0x5a10], R26 ;  /* 0x005a101a01007387 */ /* 0x002fe80000100a00 */
[----:B------:R-:W-:Y:S04]  /*11cff0*/  STL.64 [R1+0x5a48], R24 ;  /* 0x005a481801007387 */ /* 0x000fe80000100a00 */
[----:B------:R-:W3:Y:S04]  /*11d000*/  LDL.LU R52, [R1+0x220] ;  /* 0x0002200001347983 */ /* 0x000ee80000300800 */
[----:B------:R-:W3:Y:S04]  /*11d010*/  LDL.LU R53, [R1+0x224] ;  /* 0x0002240001357983 */ /* 0x000ee80000300800 */
[----:B------:R-:W3:Y:S01]  /*11d020*/  LDL.LU R54, [R1+0x228] ;  /* 0x0002280001367983 */ /* 0x000ee20000300800 */
[----:B------:R-:W-:Y:S01]  /*11d030*/  PRMT R32, R33, 0x5410, R32 ;  /* 0x0000541021207816 */ /* 0x000fe20000000020 */
[----:B------:R-:W-:Y:S01]  /*11d040*/  IMAD.MOV.U32 R51, RZ, RZ, R35 ;  /* 0x000000ffff337224 */ /* 0x000fe200078e0023 */
[----:B------:R-:W-:Y:S01]  /*11d050*/  NOP ;  /* 0x0000000000007918 */ /* 0x000fe20000000000 */
[----:B------:R-:W-:-:S02]  /*11d060*/  LOP3.LUT R2, R44, 0xffff, RZ, 0xc0, !PT ;  /* 0x0000ffff2c027812 */ /* 0x000fc400078ec0ff */
[----:B------:R-:W-:Y:S01]  /*11d070*/  LOP3.LUT R4, R45, 0xffff, RZ, 0xc0, !PT ;  /* 0x0000ffff2d047812 */ /* 0x000fe200078ec0ff */
[----:B--2---:R-:W-:Y:S01]  /*11d080*/  STL.64 [R1+0x5a58], R30 ;  /* 0x005a581e01007387 */ /* 0x004fe20000100a00 */
[----:B------:R-:W-:Y:S02]  /*11d090*/  LOP3.LUT R8, R43, 0xffff, RZ, 0xc0, !PT ;  /* 0x0000ffff2b087812 */ /* 0x000fe400078ec0ff */
[----:B------:R-:W-:Y:S01]  /*11d0a0*/  LOP3.LUT R3, R46, 0xffff, RZ, 0xc0, !PT ;  /* 0x0000ffff2e037812 */ /* 0x000fe200078ec0ff */
[----:B------:R-:W-:Y:S04]  /*11d0b0*/  STL.64 [R1+0x5a50], R28 ;  /* 0x005a501c01007387 */ /* 0x000fe80000100a00 */
[----:B------:R0:W-:Y:S01]  /*11d0c0*/  STL [R1+0x12d4], R2 ;  /* 0x0012d40201007387 */ /* 0x0001e20000100800 */
[----:B------:R-:W-:-:S03]  /*11d0d0*/  PRMT R36, R36, 0x4210, R2 ;  /* 0x0000421024247816 */ /* 0x000fc60000000002 */
[----:B------:R-:W2:Y:S04]  /*11d0e0*/  LDL.LU R43, [R1+0x1298] ;  /* 0x00129800012b7983 */ /* 0x000ea80000300800 */
[----:B------:R-:W-:Y:S04]  /*11d0f0*/  STL [R1+0x12b8], R4 ;  /* 0x0012b80401007387 */ /* 0x000fe80000100800 */
[----:B------:R-:W4:Y:S04]  /*11d100*/  LDL.LU R46, [R1+0x11c4] ;  /* 0x0011c400012e7983 */ /* 0x000f280000300800 */
[----:B------:R-:W-:Y:S04]  /*11d110*/  STL [R1+0x12b4], R3 ;  /* 0x0012b40301007387 */ /* 0x000fe80000100800 */
[----:B0-----:R-:W3:Y:S01]  /*11d120*/  LDL.LU R2, [R1+0x11dc] ;  /* 0x0011dc0001027983 */ /* 0x001ee20000300800 */
[----:B------:R-:W-:-:S02]  /*11d130*/  PRMT R37, R37, 0x4210, R8 ;  /* 0x0000421025257816 */ /* 0x000fc40000000008 */
[----:B------:R-:W-:Y:S01]  /*11d140*/  PRMT R38, R38, 0x4210, R4 ;  /* 0x0000421026267816 */ /* 0x000fe20000000004 */
[----:B------:R-:W-:Y:S01]  /*11d150*/  STSM.16.M88.4 [R57], R48 ;  /* 0x0000003039007844 */ /* 0x000fe20000000200 */
[----:B------:R-:W-:Y:S01]  /*11d160*/  PRMT R39, R32, 0x4210, R3 ;  /* 0x0000421020277816 */ /* 0x000fe20000000003 */
[----:B------:R-:W-:Y:S02]  /*11d170*/  NOP ;  /* 0x0000000000007918 */ /* 0x000fe40000000000 */
[----:B------:R-:W0:Y:S01]  /*11d180*/  LDS.128 R32, [R57] ;  /* 0x0000000039207984 */ /* 0x000e220000000c00 */
[----:B------:R-:W-:-:S03]  /*11d190*/  NOP ;  /* 0x0000000000007918 */ /* 0x000fc60000000000 */
[----:B------:R-:W-:Y:S01]  /*11d1a0*/  STSM.16.M88.4 [R57], R36 ;  /* 0x0000002439007844 */ /* 0x000fe20000000200 */
[----:B------:R-:W-:-:S03]  /*11d1b0*/  NOP ;  /* 0x0000000000007918 */ /* 0x000fc60000000000 */
[----:B------:R-:W1:Y:S01]  /*11d1c0*/  LDS.128 R36, [R57] ;  /* 0x0000000039247984 */ /* 0x000e620000000c00 */
[----:B------:R-:W-:Y:S01]  /*11d1d0*/  SHF.R.U32.HI R41, RZ, 0x8, R41 ;  /* 0x00000008ff297819 */ /* 0x000fe20000011629 */
[----:B------:R-:W-:Y:S02]  /*11d1e0*/  NOP ;  /* 0x0000000000007918 */ /* 0x000fe40000000000 */
[----:B------:R-:W4:Y:S04]  /*11d1f0*/  LDL.LU R45, [R1+0x2980] ;  /* 0x00298000012d7983 */ /* 0x000f280000300800 */
[----:B------:R-:W4:Y:S04]  /*11d200*/  LDL.LU R47, [R1+0x28d8] ;  /* 0x0028d800012f7983 */ /* 0x000f280000300800 */
[----:B------:R-:W4:Y:S01]  /*11d210*/  LDL.LU R44, [R1+0x2920] ;  /* 0x00292000012c7983 */ /* 0x000f220000300800 */
[----:B------:R-:W-:-:S02]  /*11d220*/  SHF.R.U32.HI R40, RZ, 0x8, R40 ;  /* 0x00000008ff287819 */ /* 0x000fc40000011628 */
[----:B------:R-:W-:Y:S02]  /*11d230*/  SHF.R.U32.HI R42, RZ, 0x8, R42 ;  /* 0x00000008ff2a7819 */ /* 0x000fe4000001162a */
[----:B------:R-:W-:Y:S02]  /*11d240*/  LOP3.LUT R41, R41, 0xffff, RZ, 0xc0, !PT ;  /* 0x0000ffff29297812 */ /* 0x000fe400078ec0ff */
[----:B------:R-:W-:Y:S02]  /*11d250*/  LOP3.LUT R40, R40, 0xffff, RZ, 0xc0, !PT ;  /* 0x0000ffff28287812 */ /* 0x000fe400078ec0ff */
[----:B------:R-:W-:Y:S01]  /*11d260*/  LOP3.LUT R42, R42, 0xffff, RZ, 0xc0, !PT ;  /* 0x0000ffff2a2a7812 */ /* 0x000fe200078ec0ff */
[----:B0-----:R-:W-:Y:S01]  /*11d270*/  STL.64 [R1+0x5a70], R34 ;  /* 0x005a702201007387 */ /* 0x001fe20000100a00 */
[----:B------:R-:W-:Y:S02]  /*11d280*/  PRMT R9, R41, 0x3340, R40 ;  /* 0x0000334029097816 */ /* 0x000fe40000000028 */
[----:B------:R-:W-:Y:S01]  /*11d290*/  PRMT R3, R42, 0x3340, R0 ;  /* 0x000033402a037816 */ /* 0x000fe20000000000 */
[----:B------:R-:W-:Y:S04]  /*11d2a0*/  STL.64 [R1+0x5a68], R32 ;  /* 0x005a682001007387 */ /* 0x000fe80000100a00 */
[----:B-1----:R-:W-:Y:S04]  /*11d2b0*/  STL.64 [R1+0x5a80], R38 ;  /* 0x005a802601007387 */ /* 0x002fe80000100a00 */
[----:B------:R-:W-:Y:S04]  /*11d2c0*/  STL.64 [R1+0x5a78], R36 ;  /* 0x005a782401007387 */ /* 0x000fe80000100a00 */
[----:B------:R-:W-:Y:S04]  /*11d2d0*/  STL [R1+0x5bb0], R57 ;  /* 0x005bb03901007387 */ /* 0x000fe80000100800 */
[----:B------:R-:W-:Y:S04]  /*11d2e0*/  STL [R1+0x5c40], R9 ;  /* 0x005c400901007387 */ /* 0x000fe80000100800 */
[----:B------:R0:W-:Y:S04]  /*11d2f0*/  STL [R1+0x208], R3 ;  /* 0x0002080301007387 */ /* 0x0001e80000100800 */
[----:B------:R-:W4:Y:S04]  /*11d300*/  LDL.LU R59, [R1+0x129c] ;  /* 0x00129c00013b7983 */ /* 0x000f280000300800 */
[----:B------:R-:W4:Y:S04]  /*11d310*/  LDL.LU R50, [R1+0x11c8] ;  /* 0x0011c80001327983 */ /* 0x000f280000300800 */
[----:B------:R-:W4:Y:S04]  /*11d320*/  LDL.LU R51, [R1+0x1238] ;  /* 0x0012380001337983 */ /* 0x000f280000300800 */
[----:B------:R-:W4:Y:S04]  /*11d330*/  LDL.LU R60, [R1+0x2988] ;  /* 0x00298800013c7983 */ /* 0x000f280000300800 */
[----:B------:R-:W4:Y:S01]  /*11d340*/  LDL.LU R61, [R1+0x28e8] ;  /* 0x0028e800013d7983 */ /* 0x000f220000300800 */
[----:B---3--:R-:W-:-:S03]  /*11d350*/  LOP3.LUT R42, R2, 0xffff, RZ, 0xc0, !PT ;  /* 0x0000ffff022a7812 */ /* 0x008fc600078ec0ff */
[----:B------:R-:W3:Y:S01]  /*11d360*/  LDL.LU R2, [R1+0x292c] ;  /* 0x00292c0001027983 */ /* 0x000ee20000300800 */
[----:B--2---:R-:W-:Y:S02]  /*11d370*/  LOP3.LUT R43, R43, 0xffff, RZ, 0xc0, !PT ;  /* 0x0000ffff2b2b7812 */ /* 0x004fe400078ec0ff */
[----:B----4-:R-:W-:Y:S02]  /*11d380*/  LOP3.LUT R46, R46, 0xffff, RZ, 0xc0, !PT ;  /* 0x0000ffff2e2e7812 */ /* 0x010fe400078ec0ff */
[----:B------:R-:W-:Y:S02]  /*11d390*/  PRMT R41, R43, 0x3340, R42 ;  /* 0x000033402b297816 */ /* 0x000fe4000000002a */
[----:B------:R-:W-:-:S04]  /*11d3a0*/  PRMT R40, R46, 0x3340, R0 ;  /* 0x000033402e287816 */ /* 0x000fc80000000000 */
[----:B------:R-:W-:Y:S02]  /*11d3b0*/  PRMT R23, R41, 0x5410, R40 ;  /* 0x0000541029177816 */ /* 0x000fe40000000028 */
[----:B------:R-:W-:Y:S02]  /*11d3c0*/  SHF.R.U32.HI R43, RZ, 0x8, R43 ;  /* 0x00000008ff2b7819 */ /* 0x000fe4000001162b */
[----:B------:R-:W-:Y:S02]  /*11d3d0*/  SHF.R.U32.HI R42, RZ, 0x8, R42 ;  /* 0x00000008ff2a7819 */ /* 0x000fe4000001162a */
[----:B------:R-:W-:Y:S02]  /*11d3e0*/  LOP3.LUT R45, R45, 0xffff, RZ, 0xc0, !PT ;  /* 0x0000ffff2d2d7812 */ /* 0x000fe400078ec0ff */
[----:B------:R-:W-:Y:S02]  /*11d3f0*/  LOP3.LUT R47, R47, 0xffff, RZ, 0xc0, !PT ;  /* 0x0000ffff2f2f7812 */ /* 0x000fe400078ec0ff */
[----:B------:R-:W-:-:S02]  /*11d400*/  LOP3.LUT R44, R44, 0xffff, RZ, 0xc0, !PT ;  /* 0x0000ffff2c2c7812 */ /* 0x000fc400078ec0ff */
[----:B------:R-:W-:Y:S02]  /*11d410*/  PRMT R40, R47, 0x3340, R0 ;  /* 0x000033402f287816 */ /* 0x000fe40000000000 */
[----:B------:R-:W-:-:S04]  /*11d420*/  PRMT R41, R45, 0x3340, R44 ;  /* 0x000033402d297816 */ /* 0x000fc8000000002c */
[----:B------:R-:W-:Y:S02]  /*11d430*/  PRMT R11, R41, 0x5410, R40 ;  /* 0x00005410290b7816 */ /* 0x000fe40000000028 */
[----:B------:R-:W-:Y:S02]  /*11d440*/  SHF.R.U32.HI R41, RZ, 0x8, R45 ;  /* 0x00000008ff297819 */ /* 0x000fe4000001162d */
[----:B------:R-:W-:Y:S02]  /*11d450*/  SHF.R.U32.HI R40, RZ, 0x8, R44 ;  /* 0x00000008ff287819 */ /* 0x000fe4000001162c */
[----:B------:R-:W-:Y:S02]  /*11d460*/  LOP3.LUT R41, R41, 0xffff, RZ, 0xc0, !PT ;  /* 0x0000ffff29297812 */ /* 0x000fe400078ec0ff */
[----:B------:R-:W-:-:S04]  /*11d470*/  LOP3.LUT R40, R40, 0xffff, RZ, 0xc0, !PT ;  /* 0x0000ffff28287812 */ /* 0x000fc800078ec0ff */
[----:B------:R-:W-:Y:S02]  /*11d480*/  PRMT R16, R41, 0x3340, R40 ;  /* 0x0000334029107816 */ /* 0x000fe40000000028 */
[----:B------:R-:W-:Y:S02]  /*11d490*/  SHF.R.U32.HI R40, RZ, 0x8, R46 ;  /* 0x00000008ff287819 */ /* 0x000fe4000001162e */
[----:B------:R-:W-:Y:S02]  /*11d4a0*/  SHF.R.U32.HI R41, RZ, 0x8, R47 ;  /* 0x00000008ff297819 */ /* 0x000fe4000001162f */
[----:B------:R-:W-:Y:S02]  /*11d4b0*/  LOP3.LUT R43, R43, 0xffff, RZ, 0xc0, !PT ;  /* 0x0000ffff2b2b7812 */ /* 0x000fe400078ec0ff */
[----:B------:R-:W-:Y:S02]  /*11d4c0*/  LOP3.LUT R42, R42, 0xffff, RZ, 0xc0, !PT ;  /* 0x0000ffff2a2a7812 */ /* 0x000fe400078ec0ff */
[----:B------:R-:W-:-:S02]  /*11d4d0*/  LOP3.LUT R40, R40, 0xffff, RZ, 0xc0, !PT ;  /* 0x0000ffff28287812 */ /* 0x000fc400078ec0ff */
[----:B------:R-:W-:Y:S02]  /*11d4e0*/  LOP3.LUT R41, R41, 0xffff, RZ, 0xc0, !PT ;  /* 0x0000ffff29297812 */ /* 0x000fe400078ec0ff */
[----:B------:R-:W-:Y:S01]  /*11d4f0*/  PRMT R10, R43, 0x3340, R42 ;  /* 0x000033402b0a7816 */ /* 0x000fe2000000002a */
[----:B------:R-:W-:Y:S01]  /*11d500*/  STL [R1+0x5c34], R23 ;  /* 0x005c341701007387 */ /* 0x000fe20000100800 */
[--C-:B------:R-:W-:Y:S02]  /*11d510*/  PRMT R4, R40, 0x3340, R0.reuse ;  /* 0x0000334028047816 */ /* 0x100fe40000000000 */
[----:B0-----:R-:W-:Y:S01]  /*11d520*/  PRMT R3, R41, 0x3340, R0 ;  /* 0x0000334029037816 */ /* 0x001fe20000000000 */
[----:B------:R-:W-:Y:S04]  /*11d530*/  STL [R1+0x5c44], R11 ;  /* 0x005c440b01007387 */ /* 0x000fe80000100800 */
[----:B------:R-:W-:Y:S04]  /*11d540*/  STL [R1+0x5c3c], R16 ;  /* 0x005c3c1001007387 */ /* 0x000fe80000100800 */
[----:B------:R-:W-:Y:S04]  /*11d550*/  STL [R1+0x5c48], R10 ;  /* 0x005c480a01007387 */ /* 0x000fe80000100800 */
[----:B------:R-:W-:Y:S04]  /*11d560*/  STL [R1+0x204], R4 ;  /* 0x0002040401007387 */ /* 0x000fe80000100800 */
[----:B------:R-:W2:Y:S04]  /*11d570*/  LDL.LU R56, [R1+0x2950] ;  /* 0x0029500001387983 */ /* 0x000ea80000300800 */
[----:B------:R0:W-:Y:S01]  /*11d580*/  STL [R1+0x200], R3 ;  /* 0x0002000301007387 */ /* 0x0001e20000100800 */
[----:B------:R-:W-:-:S03]  /*11d590*/  LOP3.LUT R43, R59, 0xffff, RZ, 0xc0, !PT ;  /* 0x0000ffff3b2b7812 */ /* 0x000fc600078ec0ff */
[----:B------:R-:W4:Y:S04]  /*11d5a0*/  LDL.LU R58, [R1+0x28c8] ;  /* 0x0028c800013a7983 */ /* 0x000f280000300800 */
[----:B------:R-:W4:Y:S01]  /*11d5b0*/  LDL.LU R59, [R1+0x2910] ;  /* 0x00291000013b7983 */ /* 0x000f220000300800 */
[----:B0-----:R-:W-:Y:S02]  /*11d5c0*/  LOP3.LUT R3, R50, 0xffff, RZ, 0xc0, !PT ;  /* 0x0000ffff32037812 */ /* 0x001fe400078ec0ff */
[----:B------:R-:W-:Y:S02]  /*11d5d0*/  LOP3.LUT R45, R60, 0xffff, RZ, 0xc0, !PT ;  /* 0x0000ffff3c2d7812 */ /* 0x000fe400078ec0ff */
[----:B------:R-:W-:Y:S01]  /*11d5e0*/  LOP3.LUT R46, R61, 0xffff, RZ, 0xc0, !PT ;  /* 0x0000ffff3d2e7812 */ /* 0x000fe200078ec0ff */
[----:B------:R-:W-:Y:S04]  /*11d5f0*/  STL [R1+0x1190], R3 ;  /* 0x0011900301007387 */ /* 0x000fe80000100800 */
[----:B------:R-:W4:Y:S04]  /*11d600*/  LDL.LU R60, [R1+0x2958] ;  /* 0x00295800013c7983 */ /* 0x000f280000300800 */
[----:B------:R-:W4:Y:S01]  /*11d610*/  LDL.LU R61, [R1+0x28d0] ;  /* 0x0028d000013d7983 */ /* 0x000f220000300800 */
[----:B---3--:R-:W-:-:S03]  /*11d620*/  LOP3.LUT R44, R2, 0xffff, RZ, 0xc0, !PT ;  /* 0x0000ffff022c7812 */ /* 0x008fc600078ec0ff */
[----:B------:R-:W3:Y:S01]  /*11d630*/  LDL.LU R2, [R1+0x2918] ;  /* 0x0029180001027983 */ /* 0x000ee20000300800 */
[----:B------:R-:W-:Y:S02]  /*11d640*/  LOP3.LUT R42, R51, 0xffff, RZ, 0xc0, !PT ;  /* 0x0000ffff332a7812 */ /* 0x000fe400078ec0ff */
[----:B------:R-:W-:Y:S02]  /*11d650*/  PRMT R40, R3, 0x3340, R0 ;  /* 0x0000334003287816 */ /* 0x000fe40000000000 */
[----:B------:R-:W-:-:S04]  /*11d660*/  PRMT R41, R43, 0x3340, R42 ;  /* 0x000033402b297816 */ /* 0x000fc8000000002a */
[----:B------:R-:W-:Y:S02]  /*11d670*/  PRMT R22, R41, 0x5410, R40 ;  /* 0x0000541029167816 */ /* 0x000fe40000000028 */
[----:B------:R-:W-:Y:S02]  /*11d680*/  PRMT R40, R46, 0x3340, R0 ;  /* 0x000033402e287816 */ /* 0x000fe40000000000 */
[----:B------:R-:W-:-:S04]  /*11d690*/  PRMT R41, R45, 0x3340, R44 ;  /* 0x000033402d297816 */ /* 0x000fc8000000002c */
[----:B------:R-:W-:Y:S02]  /*11d6a0*/  PRMT R7, R41, 0x5410, R40 ;  /* 0x0000541029077816 */ /* 0x000fe40000000028 */
[----:B------:R-:W-:Y:S02]  /*11d6b0*/  SHF.R.U32.HI R41, RZ, 0x8, R43 ;  /* 0x00000008ff297819 */ /* 0x000fe4000001162b */
[----:B------:R-:W-:Y:S02]  /*11d6c0*/  SHF.R.U32.HI R40, RZ, 0x8, R42 ;  /* 0x00000008ff287819 */ /* 0x000fe4000001162a */
[----:B------:R-:W-:Y:S02]  /*11d6d0*/  SHF.R.U32.HI R43, RZ, 0x8, R45 ;  /* 0x00000008ff2b7819 */ /* 0x000fe4000001162d */
[----:B------:R-:W-:Y:S02]  /*11d6e0*/  SHF.R.U32.HI R42, RZ, 0x8, R44 ;  /* 0x00000008ff2a7819 */ /* 0x000fe4000001162c */
[----:B------:R-:W-:-:S02]  /*11d6f0*/  LOP3.LUT R41, R41, 0xffff, RZ, 0xc0, !PT ;  /* 0x0000ffff29297812 */ /* 0x000fc400078ec0ff */
[----:B------:R-:W-:Y:S02]  /*11d700*/  LOP3.LUT R40, R40, 0xffff, RZ, 0xc0, !PT ;  /* 0x0000ffff28287812 */ /* 0x000fe400078ec0ff */
[----:B------:R-:W-:Y:S02]  /*11d710*/  LOP3.LUT R43, R43, 0xffff, RZ, 0xc0, !PT ;  /* 0x0000ffff2b2b7812 */ /* 0x000fe400078ec0ff */
[----:B------:R-:W-:Y:S02]  /*11d720*/  LOP3.LUT R42, R42, 0xffff, RZ, 0xc0, !PT ;  /* 0x0000ffff2a2a7812 */ /* 0x000fe400078ec0ff */
[----:B------:R-:W-:Y:S02]  /*11d730*/  PRMT R4, R41, 0x3340, R40 ;  /* 0x0000334029047816 */ /* 0x000fe40000000028 */
[----:B------:R-:W-:Y:S01]  /*11d740*/  PRMT R17, R43, 0x3340, R42 ;  /* 0x000033402b117816 */ /* 0x000fe2000000002a */
[----:B------:R-:W-:Y:S04]  /*11d750*/  STL [R1+0x5c38], R22 ;  /* 0x005c381601007387 */ /* 0x000fe80000100800 */
[----:B------:R-:W-:Y:S04]  /*11d760*/  STL [R1+0x5b48], R7 ;  /* 0x005b480701007387 */ /* 0x000fe80000100800 */
[----:B------:R-:W-:Y:S04]  /*11d770*/  STL [R1+0x5bb4], R4 ;  /* 0x005bb40401007387 */ /* 0x000fe80000100800 */
[----:B------:R0:W-:Y:S04]  /*11d780*/  STSM.16.M88.4 [R57], R52 ;  /* 0x0000003439007844 */ /* 0x0001e80000000200 */
[----:B------:R-:W-:Y:S04]  /*11d790*/  STL [R1+0x5c4c], R17 ;  /* 0x005c4c1101007387 */ /* 0x000fe80000100800 */
[----:B0-----:R-:W3:Y:S04]  /*11d7a0*/  LDL.LU R55, [R1+0x12e4] ;  /* 0x0012e40001377983 */ /* 0x001ee80000300800 */
[----:B------:R-:W3:Y:S04]  /*11d7b0*/  LDL.LU R50, [R1+0x1230] ;  /* 0x0012300001327983 */ /* 0x000ee80000300800 */
[----:B------:R-:W3:Y:S01]  /*11d7c0*/  LDL.LU R51, [R1+0x1284] ;  /* 0x0012840001337983 */ /* 0x000ee20000300800 */
[----:B--2---:R-:W-:-:S02]  /*11d7d0*/  LOP3.LUT R44, R56, 0xffff, RZ, 0xc0, !PT ;  /* 0x0000ffff382c7812 */ /* 0x004fc400078ec0ff */
[----:B----4-:R-:W-:Y:S02]  /*11d7e0*/  LOP3.LUT R42, R58, 0xffff, RZ, 0xc0, !PT ;  /* 0x0000ffff3a2a7812 */ /* 0x010fe400078ec0ff */
[----:B------:R-:W-:Y:S02]  /*11d7f0*/  LOP3.LUT R43, R59, 0xffff, RZ, 0xc0, !PT ;  /* 0x0000ffff3b2b7812 */ /* 0x000fe400078ec0ff */
[----:B------:R-:W-:Y:S02]  /*11d800*/  PRMT R40, R42, 0x3340, R0 ;  /* 0x000033402a287816 */ /* 0x000fe40000000000 */
[----:B------:R-:W-:Y:S02]  /*11d810*/  SHF.R.U32.HI R42, RZ, 0x8, R42 ;  /* 0x00000008ff2a7819 */ /* 0x000fe4000001162a */
[----:B------:R-:W-:Y:S02]  /*11d820*/  PRMT R41, R44, 0x3340, R43 ;  /* 0x000033402c297816 */ /* 0x000fe4000000002b */
[----:B------:R-:W-:-:S02]  /*11d830*/  LOP3.LUT R42, R42, 0xffff, RZ, 0xc0, !PT ;  /* 0x0000ffff2a2a7812 */ /* 0x000fc400078ec0ff */
[----:B------:R-:W-:Y:S02]  /*11d840*/  PRMT R6, R41, 0x5410, R40 ;  /* 0x0000541029067816 */ /* 0x000fe40000000028 */
[----:B------:R-:W-:-:S03]  /*11d850*/  PRMT R3, R42, 0x3340, R0 ;  /* 0x000033402a037816 */ /* 0x000fc60000000000 */
[----:B------:R-:W-:Y:S04]  /*11d860*/  STL [R1+0x5b4c], R6 ;  /* 0x005b4c0601007387 */ /* 0x000fe80000100800 */
[----:B------:R0:W-:Y:S04]  /*11d870*/  STL [R1+0x1fc], R3 ;  /* 0x0001fc0301007387 */ /* 0x0001e80000100800 */
[----:B------:R-:W2:Y:S04]  /*11d880*/  LDL.LU R56, [R1+0x12e8] ;  /* 0x0012e80001387983 */ /* 0x000ea80000300800 */
[----:B------:R-:W4:Y:S04]  /*11d890*/  LDL.LU R58, [R1+0x1234] ;  /* 0x00123400013a7983 */ /* 0x000f280000300800 */
[----:B------:R-:W4:Y:S01]  /*11d8a0*/  LDL.LU R59, [R1+0x1288] ;  /* 0x00128800013b7983 */ /* 0x000f220000300800 */
[----:B------:R-:W-:-:S02]  /*11d8b0*/  SHF.R.U32.HI R40, RZ, 0x8, R43 ;  /* 0x00000008ff287819 */ /* 0x000fc4000001162b */
[----:B------:R-:W-:Y:S02]  /*11d8c0*/  LOP3.LUT R43, R60, 0xffff, RZ, 0xc0, !PT ;  /* 0x0000ffff3c2b7812 */ /* 0x000fe400078ec0ff */
[----:B------:R-:W-:Y:S01]  /*11d8d0*/  LOP3.LUT R16, R61, 0xffff, RZ, 0xc0, !PT ;  /* 0x0000ffff3d107812 */ /* 0x000fe200078ec0ff */
[----:B------:R-:W4:Y:S04]  /*11d8e0*/  LDL.LU R60, [R1+0x12c8] ;  /* 0x0012c800013c7983 */ /* 0x000f280000300800 */
[----:B------:R-:W4:Y:S01]  /*11d8f0*/  LDL.LU R61, [R1+0x11d0] ;  /* 0x0011d000013d7983 */ /* 0x000f220000300800 */
[----:B---3--:R-:W-:-:S03]  /*11d900*/  LOP3.LUT R42, R2, 0xffff, RZ, 0xc0, !PT ;  /* 0x0000ffff022a7812 */ /* 0x008fc600078ec0ff */
[----:B------:R-:W3:Y:S01]  /*11d910*/  LDL.LU R2, [R1+0x1240] ;  /* 0x0012400001027983 */ /* 0x000ee20000300800 */
[----:B------:R-:W-:Y:S02]  /*11d920*/  SHF.R.U32.HI R41, RZ, 0x8, R44 ;  /* 0x00000008ff297819 */ /* 0x000fe4000001162c */
[----:B------:R-:W-:Y:S02]  /*11d930*/  LOP3.LUT R40, R40, 0xffff, RZ, 0xc0, !PT ;  /* 0x0000ffff28287812 */ /* 0x000fe400078ec0ff */
[----:B------:R-:W-:-:S04]  /*11d940*/  LOP3.LUT R41, R41, 0xffff, RZ, 0xc0, !PT ;  /* 0x0000ffff29297812 */ /* 0x000fc800078ec0ff */
[----:B------:R-:W-:Y:S02]  /*11d950*/  PRMT R18, R41, 0x3340, R40 ;  /* 0x0000334029127816 */ /* 0x000fe40000000028 */
[----:B------:R-:W-:Y:S02]  /*11d960*/  PRMT R40, R16, 0x3340, R0 ;  /* 0x0000334010287816 */ /* 0x000fe40000000000 */
[----:B------:R-:W-:Y:S02]  /*11d970*/  PRMT R41, R43, 0x3340, R42 ;  /* 0x000033402b297816 */ /* 0x000fe4000000002a */
[----:B------:R-:W-:Y:S02]  /*11d980*/  SHF.R.U32.HI R43, RZ, 0x8, R43 ;  /* 0x00000008ff2b7819 */ /* 0x000fe4000001162b */
[----:B------:R-:W-:Y:S02]  /*11d990*/  PRMT R5, R41, 0x5410, R40 ;  /* 0x0000541029057816 */ /* 0x000fe40000000028 */
[----:B------:R-:W-:-:S02]  /*11d9a0*/  SHF.R.U32.HI R41, RZ, 0x8, R42 ;  /* 0x00000008ff297819 */ /* 0x000fc4000001162a */
[----:B------:R-:W-:Y:S02]  /*11d9b0*/  SHF.R.U32.HI R40, RZ, 0x8, R46 ;  /* 0x00000008ff287819 */ /* 0x000fe4000001162e */
[----:B------:R-:W-:Y:S02]  /*11d9c0*/  LOP3.LUT R42, R43, 0xffff, RZ, 0xc0, !PT ;  /* 0x0000ffff2b2a7812 */ /* 0x000fe400078ec0ff */
[----:B------:R-:W-:Y:S02]  /*11d9d0*/  LOP3.LUT R41, R41, 0xffff, RZ, 0xc0, !PT ;  /* 0x0000ffff29297812 */ /* 0x000fe400078ec0ff */
[----:B------:R-:W-:Y:S02]  /*11d9e0*/  LOP3.LUT R40, R40, 0xffff, RZ, 0xc0, !PT ;  /* 0x0000ffff28287812 */ /* 0x000fe400078ec0ff */
[----:B------:R-:W-:Y:S02]  /*11d9f0*/  PRMT R14, R42, 0x3340, R41 ;  /* 0x000033402a0e7816 */ /* 0x000fe40000000029 */
[----:B0-----:R-:W-:Y:S01]  /*11da00*/  PRMT R3, R40, 0x3340, R0 ;  /* 0x0000334028037816 */ /* 0x001fe20000000000 */
[----:B------:R-:W-:Y:S04]  /*11da10*/  STL [R1+0x5b50], R5 ;  /* 0x005b500501007387 */ /* 0x000fe80000100800 */
[----:B------:R-:W-:Y:S04]  /*11da20*/  STL [R1+0x5bb8], R14 ;  /* 0x005bb80e01007387 */ /* 0x000fe80000100800 */
[----:B------:R0:W-:Y:S01]  /*11da30*/  STL [R1+0x1f8], R3 ;  /* 0x0001f80301007387 */ /* 0x0001e20000100800 */
[----:B------:R-:W-:-:S02]  /*11da40*/  LOP3.LUT R44, R55, 0xffff, RZ, 0xc0, !PT ;  /* 0x0000ffff372c7812 */ /* 0x000fc400078ec0ff */
[----:B------:R-:W-:Y:S02]  /*11da50*/  LOP3.LUT R42, R50, 0xffff, RZ, 0xc0, !PT ;  /* 0x0000ffff322a7812 */ /* 0x000fe400078ec0ff */
[----:B------:R-:W-:Y:S02]  /*11da60*/  LOP3.LUT R43, R51, 0xffff, RZ, 0xc0, !PT ;  /* 0x0000ffff332b7812 */ /* 0x000fe400078ec0ff */
[----:B------:R-:W-:Y:S02]  /*11da70*/  PRMT R40, R42, 0x3340, R0 ;  /* 0x000033402a287816 */ /* 0x000fe40000000000 */
[----:B------:R-:W-:-:S04]  /*11da80*/  PRMT R41, R44, 0x3340, R43 ;  /* 0x000033402c297816 */ /* 0x000fc8000000002b */
[----:B------:R-:W-:-:S05]  /*11da90*/  PRMT R13, R41, 0x5410, R40 ;  /* 0x00005410290d7816 */ /* 0x000fca0000000028 */
[----:B------:R-:W-:Y:S01]  /*11daa0*/  STL [R1+0x5b54], R13 ;  /* 0x005b540d01007387 */ /* 0x000fe20000100800 */
[----:B------:R-:W-:Y:S02]  /*11dab0*/  SHF.R.U32.HI R40, RZ, 0x8, R43 ;  /* 0x00000008ff287819 */ /* 0x000fe4000001162b */
[----:B------:R-:W-:Y:S02]  /*11dac0*/  SHF.R.U32.HI R42, RZ, 0x8, R42 ;  /* 0x00000008ff2a7819 */ /* 0x000fe4000001162a */
[----:B------:R-:W-:Y:S02]  /*11dad0*/  SHF.R.U32.HI R41, RZ, 0x8, R44 ;  /* 0x00000008ff297819 */ /* 0x000fe4000001162c */
[----:B------:R-:W-:-:S04]  /*11dae0*/  LOP3.LUT R42, R42, 0xffff, RZ, 0xc0, !PT ;  /* 0x0000ffff2a2a7812 */ /* 0x000fc800078ec0ff */
[----:B------:R-:W-:Y:S02]  /*11daf0*/  PRMT R22, R42, 0x3340, R0 ;  /* 0x000033402a167816 */ /* 0x000fe40000000000 */
[----:B--2---:R-:W-:Y:S02]  /*11db00*/  LOP3.LUT R45, R56, 0xffff, RZ, 0xc0, !PT ;  /* 0x0000ffff382d7812 */ /* 0x004fe400078ec0ff */
[----:B------:R-:W2:Y:S01]  /*11db10*/  LDL.LU R56, [R1+0x29ac] ;  /* 0x0029ac0001387983 */ /* 0x000ea20000300800 */
[----:B----4-:R-:W-:-:S03]  /*11db20*/  LOP3.LUT R47, R58, 0xffff, RZ, 0xc0, !PT ;  /* 0x0000ffff3a2f7812 */ /* 0x010fc600078ec0ff */
[----:B------:R-:W4:Y:S01]  /*11db30*/  LDL.LU R58, [R1+0x2914] ;  /* 0x00291400013a7983 */ /* 0x000f220000300800 */
[----:B------:R-:W-:-:S03]  /*11db40*/  LOP3.LUT R43, R59, 0xffff, RZ, 0xc0, !PT ;  /* 0x0000ffff3b2b7812 */ /* 0x000fc600078ec0ff */
[----:B------:R-:W4:Y:S04]  /*11db50*/  LDL.LU R59, [R1+0x2954] ;  /* 0x00295400013b7983 */ /* 0x000f280000300800 */
[----:B------:R-:W4:Y:S01]  /*11db60*/  LDL.LU R55, [R1+0x12dc] ;  /* 0x0012dc0001377983 */ /* 0x000f220000300800 */
[----:B------:R-:W-:-:S03]  /*11db70*/  LOP3.LUT R44, R60, 0xffff, RZ, 0xc0, !PT ;  /* 0x0000ffff3c2c7812 */ /* 0x000fc600078ec0ff */
[----:B------:R-:W4:Y:S01]  /*11db80*/  LDL.LU R50, [R1+0x11d8] ;  /* 0x0011d80001327983 */ /* 0x000f220000300800 */
[----:B------:R-:W-:-:S03]  /*11db90*/  LOP3.LUT R46, R61, 0xffff, RZ, 0xc0, !PT ;  /* 0x0000ffff3d2e7812 */ /* 0x000fc600078ec0ff */
[----:B------:R-:W4:Y:S04]  /*11dba0*/  LDL.LU R51, [R1+0x1254] ;  /* 0x0012540001337983 */ /* 0x000f280000300800 */
[----:B------:R-:W4:Y:S04]  /*11dbb0*/  LDL.LU R60, [R1+0x29b0] ;  /* 0x0029b000013c7983 */ /* 0x000f280000300800 */
[----:B------:R-:W4:Y:S01]  /*11dbc0*/  LDL.LU R61, [R1+0x2924] ;  /* 0x00292400013d7983 */ /* 0x000f220000300800 */
[----:B---3--:R-:W-:-:S03]  /*11dbd0*/  LOP3.LUT R42, R2, 0xffff, RZ, 0xc0, !PT ;  /* 0x0000ffff022a7812 */ /* 0x008fc600078ec0ff */
[----:B------:R-:W3:Y:S01]  /*11dbe0*/  LDL.LU R2, [R1+0x2960] ;  /* 0x0029600001027983 */ /* 0x000ee20000300800 */
[----:B------:R-:W-:Y:S02]  /*11dbf0*/  LOP3.LUT R41, R41, 0xffff, RZ, 0xc0, !PT ;  /* 0x0000ffff29297812 */ /* 0x000fe400078ec0ff */
[----:B------:R-:W-:-:S04]  /*11dc00*/  LOP3.LUT R40, R40, 0xffff, RZ, 0xc0, !PT ;  /* 0x0000ffff28287812 */ /* 0x000fc800078ec0ff */
[----:B------:R-:W-:Y:S02]  /*11dc10*/  PRMT R24, R41, 0x3340, R40 ;  /* 0x0000334029187816 */ /* 0x000fe40000000028 */
        /* <DEDUP_REMOVED lines=14> */
[----:B------:R-:W-:Y:S02]  /*11dd00*/  SHF.R.U32.HI R42, RZ, 0x8, R43 ;  /* 0x00000008ff2a7819 */ /* 0x000fe4000001162b */
[----:B0-----:R-:W-:-:S02]  /*11dd10*/  PRMT R3, R41, 0x3340, R0 ;  /* 0x0000334029037816 */ /* 0x001fc40000000000 */
[----:B------:R-:W-:Y:S02]  /*11dd20*/  LOP3.LUT R43, R45, 0xffff, RZ, 0xc0, !PT ;  /* 0x0000ffff2d2b7812 */ /* 0x000fe400078ec0ff */
[----:B------:R-:W-:Y:S01]  /*11dd30*/  LOP3.LUT R42, R42, 0xffff, RZ, 0xc0, !PT ;  /* 0x0000ffff2a2a7812 */ /* 0x000fe200078ec0ff */
[----:B------:R-:W-:Y:S01]  /*11dd40*/  STL [R1+0x5b58], R12 ;  /* 0x005b580c01007387 */ /* 0x000fe20000100800 */
[----:B------:R-:W-:Y:S02]  /*11dd50*/  SHF.R.U32.HI R40, RZ, 0x8, R47 ;  /* 0x00000008ff287819 */ /* 0x000fe4000001162f */
[----:B------:R-:W-:Y:S01]  /*11dd60*/  PRMT R25, R43, 0x3340, R42 ;  /* 0x000033402b197816 */ /* 0x000fe2000000002a */
[----:B------:R0:W-:Y:S01]  /*11dd70*/  STL [R1+0x1ec], R3 ;  /* 0x0001ec0301007387 */ /* 0x0001e20000100800 */
[----:B------:R-:W-:-:S04]  /*11dd80*/  LOP3.LUT R40, R40, 0xffff, RZ, 0xc0, !PT ;  /* 0x0000ffff28287812 */ /* 0x000fc800078ec0ff */
[----:B------:R-:W-:Y:S02]  /*11dd90*/  PRMT R23, R40, 0x3340, R0 ;  /* 0x0000334028177816 */ /* 0x000fe40000000000 */
[----:B--2---:R-:W-:Y:S02]  /*11dda0*/  LOP3.LUT R44, R56, 0xffff, RZ, 0xc0, !PT ;  /* 0x0000ffff382c7812 */ /* 0x004fe400078ec0ff */
[----:B------:R-:W2:Y:S01]  /*11ddb0*/  LDL.LU R56, [R1+0x2970] ;  /* 0x0029700001387983 */ /* 0x000ea20000300800 */
[----:B----4-:R-:W-:-:S03]  /*11ddc0*/  LOP3.LUT R42, R58, 0xffff, RZ, 0xc0, !PT ;  /* 0x0000ffff3a2a7812 */ /* 0x010fc600078ec0ff */
[----:B------:R-:W4:Y:S01]  /*11ddd0*/  LDL.LU R58, [R1+0x28fc] ;  /* 0x0028fc00013a7983 */ /* 0x000f220000300800 */
[----:B------:R-:W-:Y:S02]  /*11dde0*/  PRMT R40, R42, 0x3340, R0 ;  /* 0x000033402a287816 */ /* 0x000fe40000000000 */
[----:B------:R-:W-:Y:S02]  /*11ddf0*/  SHF.R.U32.HI R42, RZ, 0x8, R42 ;  /* 0x00000008ff2a7819 */ /* 0x000fe4000001162a */
[----:B------:R-:W-:Y:S02]  /*11de00*/  LOP3.LUT R43, R59, 0xffff, RZ, 0xc0, !PT ;  /* 0x0000ffff3b2b7812 */ /* 0x000fe400078ec0ff */
[----:B------:R-:W-:Y:S01]  /*11de10*/  LOP3.LUT R42, R42, 0xffff, RZ, 0xc0, !PT ;  /* 0x0000ffff2a2a7812 */ /* 0x000fe200078ec0ff */
[----:B------:R-:W2:Y:S01]  /*11de20*/  LDL.LU R59, [R1+0x293c] ;  /* 0x00293c00013b7983 */ /* 0x000ea20000300800 */
[----:B------:R-:W-:Y:S02]  /*11de30*/  PRMT R41, R44, 0x3340, R43 ;  /* 0x000033402c297816 */ /* 0x000fe4000000002b */
[----:B0-----:R-:W-:-:S02]  /*11de40*/  PRMT R3, R42, 0x3340, R0 ;  /* 0x000033402a037816 */ /* 0x001fc40000000000 */
[----:B------:R-:W-:Y:S02]  /*11de50*/  PRMT R27, R41, 0x5410, R40 ;  /* 0x00005410291b7816 */ /* 0x000fe40000000028 */
[----:B------:R-:W-:Y:S01]  /*11de60*/  SHF.R.U32.HI R41, RZ, 0x8, R44 ;  /* 0x00000008ff297819 */ /* 0x000fe2000001162c */
[----:B------:R0:W-:Y:S01]  /*11de70*/  STL [R1+0x1e8], R3 ;  /* 0x0001e80301007387 */ /* 0x0001e20000100800 */
[----:B------:R-:W-:-:S03]  /*11de80*/  LOP3.LUT R45, R60, 0xffff, RZ, 0xc0, !PT ;  /* 0x0000ffff3c2d7812 */ /* 0x000fc600078ec0ff */
[----:B------:R-:W2:Y:S01]  /*11de90*/  LDL.LU R60, [R1+0x297c] ;  /* 0x00297c00013c7983 */ /* 0x000ea20000300800 */
[----:B------:R-:W-:-:S03]  /*11dea0*/  LOP3.LUT R46, R61, 0xffff, RZ, 0xc0, !PT ;  /* 0x0000ffff3d2e7812 */ /* 0x000fc600078ec0ff */
[----:B------:R-:W2:Y:S01]  /*11deb0*/  LDL.LU R61, [R1+0x2908] ;  /* 0x00290800013d7983 */ /* 0x000ea20000300800 */
[----:B---3--:R-:W-:-:S03]  /*11dec0*/  LOP3.LUT R44, R2, 0xffff, RZ, 0xc0, !PT ;  /* 0x0000ffff022c7812 */ /* 0x008fc600078ec0ff */
[----:B------:R-:W3:Y:S01]  /*11ded0*/  LDL.LU R2, [R1+0x2944] ;  /* 0x0029440001027983 */ /* 0x000ee20000300800 */
[----:B------:R-:W-:Y:S02]  /*11dee0*/  SHF.R.U32.HI R40, RZ, 0x8, R43 ;  /* 0x00000008ff287819 */ /* 0x000fe4000001162b */
[----:B------:R-:W-:Y:S02]  /*11def0*/  LOP3.LUT R41, R41, 0xffff, RZ, 0xc0, !PT ;  /* 0x0000ffff29297812 */ /* 0x000fe400078ec0ff */
[----:B------:R-:W-:Y:S02]  /*11df00*/  LOP3.LUT R40, R40, 0xffff, RZ, 0xc0, !PT ;  /* 0x0000ffff28287812 */ /* 0x000fe400078ec0ff */
[----:B------:R-:W-:Y:S02]  /*11df10*/  LOP3.LUT R43, R55, 0xffff, RZ, 0xc0, !PT ;  /* 0x0000ffff372b7812 */ /* 0x000fe400078ec0ff */
[----:B------:R-:W-:Y:S02]  /*11df20*/  LOP3.LUT R9, R50, 0xffff, RZ, 0xc0, !PT ;  /* 0x0000ffff32097812 */ /* 0x000fe400078ec0ff */
[----:B------:R-:W-:-:S02]  /*11df30*/  LOP3.LUT R42, R51, 0xffff, RZ, 0xc0, !PT ;  /* 0x0000ffff332a7812 */ /* 0x000fc400078ec0ff */
        /* <DEDUP_REMOVED lines=10> */
[----:B------:R-:W-:Y:S02]  /*11dfe0*/  LOP3.LUT R40, R40, 0xffff, RZ, 0xc0, !PT ;  /* 0x0000ffff28287812 */ /* 0x000fe400078ec0ff */
[----:B------:R-:W-:-:S02]  /*11dff0*/  SHF.R.U32.HI R43, RZ, 0x8, R45 ;  /* 0x00000008ff2b7819 */ /* 0x000fc4000001162d */
[----:B------:R-:W-:Y:S02]  /*11e000*/  PRMT R15, R41, 0x3340, R40 ;  /* 0x00003340290f7816 */ /* 0x000fe40000000028 */
[----:B------:R-:W-:Y:S01]  /*11e010*/  SHF.R.U32.HI R42, RZ, 0x8, R44 ;  /* 0x00000008ff2a7819 */ /* 0x000fe2000001162c */
[----:B------:R-:W-:Y:S01]  /*11e020*/  STL.64 [R1+0x5a88], R36 ;  /* 0x005a882401007387 */ /* 0x000fe20000100a00 */
[----:B------:R-:W-:Y:S02]  /*11e030*/  LOP3.LUT R43, R43, 0xffff, RZ, 0xc0, !PT ;  /* 0x0000ffff2b2b7812 */ /* 0x000fe400078ec0ff */
[----:B------:R-:W-:Y:S01]  /*11e040*/  LOP3.LUT R42, R42, 0xffff, RZ, 0xc0, !PT ;  /* 0x0000ffff2a2a7812 */ /* 0x000fe200078ec0ff */
[----:B------:R-:W-:Y:S04]  /*11e050*/  STL [R1+0x5bbc], R15 ;  /* 0x005bbc0f01007387 */ /* 0x000fe80000100800 */
[----:B------:R-:W3:Y:S01]  /*11e060*/  LDL.LU R55, [R1+0x28b8] ;  /* 0x0028b80001377983 */ /* 0x000ee20000300800 */
[----:B------:R-:W-:-:S03]  /*11e070*/  PRMT R29, R43, 0x3340, R42 ;  /* 0x000033402b1d7816 */ /* 0x000fc6000000002a */
[----:B------:R-:W3:Y:S04]  /*11e080*/  LDL.LU R50, [R1+0x124c] ;  /* 0x00124c0001327983 */ /* 0x000ee80000300800 */
[----:B------:R-:W3:Y:S01]  /*11e090*/  LDL.LU R51, [R1+0x12cc] ;  /* 0x0012cc0001337983 */ /* 0x000ee20000300800 */
[----:B----4-:R-:W-:-:S04]  /*11e0a0*/  LOP3.LUT R42, R58, 0xffff, RZ, 0xc0, !PT ;  /* 0x0000ffff3a2a7812 */ /* 0x010fc800078ec0ff */
[----:B------:R-:W-:Y:S02]  /*11e0b0*/  PRMT R40, R42, 0x3340, R0 ;  /* 0x000033402a287816 */ /* 0x000fe40000000000 */
[----:B------:R-:W-:Y:S02]  /*11e0c0*/  SHF.R.U32.HI R42, RZ, 0x8, R42 ;  /* 0x00000008ff2a7819 */ /* 0x000fe4000001162a */
[----:B--2---:R-:W-:Y:S02]  /*11e0d0*/  LOP3.LUT R44, R56, 0xffff, RZ, 0xc0, !PT ;  /* 0x0000ffff382c7812 */ /* 0x004fe400078ec0ff */
[----:B------:R-:W-:Y:S02]  /*11e0e0*/  LOP3.LUT R42, R42, 0xffff, RZ, 0xc0, !PT ;  /* 0x0000ffff2a2a7812 */ /* 0x000fe400078ec0ff */
[----:B------:R-:W-:Y:S02]  /*11e0f0*/  LOP3.LUT R43, R59, 0xffff, RZ, 0xc0, !PT ;  /* 0x0000ffff3b2b7812 */ /* 0x000fe400078ec0ff */
[----:B0-----:R-:W-:-:S02]  /*11e100*/  PRMT R3, R42, 0x3340, R0 ;  /* 0x000033402a037816 */ /* 0x001fc40000000000 */
[----:B------:R-:W-:-:S03]  /*11e110*/  PRMT R41, R44, 0x3340, R43 ;  /* 0x000033402c297816 */ /* 0x000fc6000000002b */
[----:B------:R0:W-:Y:S01]  /*11e120*/  STL [R1+0x1e4], R3 ;  /* 0x0001e40301007387 */ /* 0x0001e20000100800 */
[----:B------:R-:W-:Y:S02]  /*11e130*/  PRMT R21, R41, 0x5410, R40 ;  /* 0x0000541029157816 */ /* 0x000fe40000000028 */
[----:B------:R-:W-:Y:S01]  /*11e140*/  SHF.R.U32.HI R40, RZ, 0x8, R43 ;  /* 0x00000008ff287819 */ /* 0x000fe2000001162b */
[----:B------:R-:W2:Y:S01]  /*11e150*/  LDL.LU R56, [R1+0x28bc] ;  /* 0x0028bc0001387983 */ /* 0x000ea20000300800 */
[----:B------:R-:W-:-:S03]  /*11e160*/  LOP3.LUT R43, R60, 0xffff, RZ, 0xc0, !PT ;  /* 0x0000ffff3c2b7812 */ /* 0x000fc600078ec0ff */
[----:B------:R-:W4:Y:S04]  /*11e170*/  LDL.LU R58, [R1+0x1250] ;  /* 0x00125000013a7983 */ /* 0x000f280000300800 */
[----:B------:R-:W4:Y:S04]  /*11e180*/  LDL.LU R59, [R1+0x12e0] ;  /* 0x0012e000013b7983 */ /* 0x000f280000300800 */
[----:B------:R-:W4:Y:S01]  /*11e190*/  LDL.LU R60, [R1+0x28a8] ;  /* 0x0028a800013c7983 */ /* 0x000f220000300800 */
[----:B---3--:R-:W-:-:S03]  /*11e1a0*/  LOP3.LUT R42, R2, 0xffff, RZ, 0xc0, !PT ;  /* 0x0000ffff022a7812 */ /* 0x008fc600078ec0ff */
[----:B------:R-:W3:Y:S01]  /*11e1b0*/  LDL.LU R2, [R1+0x123c] ;  /* 0x00123c0001027983 */ /* 0x000ee20000300800 */
[----:B------:R-:W-:Y:S02]  /*11e1c0*/  SHF.R.U32.HI R41, RZ, 0x8, R44 ;  /* 0x00000008ff297819 */ /* 0x000fe4000001162c */
[----:B------:R-:W-:Y:S02]  /*11e1d0*/  LOP3.LUT R40, R40, 0xffff, RZ, 0xc0, !PT ;  /* 0x0000ffff28287812 */ /* 0x000fe400078ec0ff */
[----:B------:R-:W-:Y:S02]  /*11e1e0*/  LOP3.LUT R41, R41, 0xffff, RZ, 0xc0, !PT ;  /* 0x0000ffff29297812 */ /* 0x000fe400078ec0ff */
[----:B------:R-:W-:Y:S02]  /*11e1f0*/  LOP3.LUT R11, R61, 0xffff, RZ, 0xc0, !PT ;  /* 0x0000ffff3d0b7812 */ /* 0x000fe400078ec0ff */
[----:B------:R-:W-:Y:S01]  /*11e200*/  PRMT R30, R41, 0x3340, R40 ;  /* 0x00003340291e7816 */ /* 0x000fe20000000028 */
[----:B------:R-:W3:Y:S01]  /*11e210*/  LDL.LU R61, [R1+0x125c] ;  /* 0x00125c00013d7983 */ /* 0x000ee20000300800 */
[----:B------:R-:W-:-:S02]  /*11e220*/  PRMT R40, R11, 0x3340, R0 ;  /* 0x000033400b287816 */ /* 0x000fc40000000000 */
[----:B------:R-:W-:Y:S02]  /*11e230*/  PRMT R41, R43, 0x3340, R42 ;  /* 0x000033402b297816 */ /* 0x000fe4000000002a */
[----:B------:R-:W-:Y:S02]  /*11e240*/  SHF.R.U32.HI R43, RZ, 0x8, R43 ;  /* 0x00000008ff2b7819 */ /* 0x000fe4000001162b */
[----:B------:R-:W-:Y:S02]  /*11e250*/  PRMT R19, R41, 0x5410, R40 ;  /* 0x0000541029137816 */ /* 0x000fe40000000028 */
[----:B------:R-:W-:Y:S02]  /*11e260*/  SHF.R.U32.HI R41, RZ, 0x8, R42 ;  /* 0x00000008ff297819 */ /* 0x000fe4000001162a */
[----:B------:R-:W-:Y:S02]  /*11e270*/  SHF.R.U32.HI R40, RZ, 0x8, R46 ;  /* 0x00000008ff287819 */ /* 0x000fe4000001162e */
[----:B------:R-:W-:-:S02]  /*11e280*/  LOP3.LUT R42, R43, 0xffff, RZ, 0xc0, !PT ;  /* 0x0000ffff2b2a7812 */ /* 0x000fc400078ec0ff */
[----:B------:R-:W-:Y:S02]  /*11e290*/  LOP3.LUT R41, R41, 0xffff, RZ, 0xc0, !PT ;  /* 0x0000ffff29297812 */ /* 0x000fe400078ec0ff */
[----:B------:R-:W-:Y:S02]  /*11e2a0*/  LOP3.LUT R40, R40, 0xffff, RZ, 0xc0, !PT ;  /* 0x0000ffff28287812 */ /* 0x000fe400078ec0ff */
[----:B------:R-:W-:Y:S02]  /*11e2b0*/  PRMT R31, R42, 0x3340, R41 ;  /* 0x000033402a1f7816 */ /* 0x000fe40000000029 */
[----:B0-----:R-:W-:-:S03]  /*11e2c0*/  PRMT R3, R40, 0x3340, R0 ;  /* 0x0000334028037816 */ /* 0x001fc60000000000 */
[----:B------:R-:W-:Y:S01]  /*11e2d0*/  STL [R1+0x5bc0], R31 ;  /* 0x005bc01f01007387 */ /* 0x000fe20000100800 */
[----:B------:R-:W-:Y:S02]  /*11e2e0*/  LOP3.LUT R44, R55, 0xffff, RZ, 0xc0, !PT ;  /* 0x0000ffff372c7812 */ /* 0x000fe400078ec0ff */
[----:B------:R-:W-:Y:S02]  /*11e2f0*/  LOP3.LUT R42, R50, 0xffff, RZ, 0xc0, !PT ;  /* 0x0000ffff322a7812 */ /* 0x000fe400078ec0ff */
[----:B------:R-:W-:Y:S02]  /*11e300*/  LOP3.LUT R43, R51, 0xffff, RZ, 0xc0, !PT ;  /* 0x0000ffff332b7812 */ /* 0x000fe400078ec0ff */
[----:B------:R-:W-:Y:S02]  /*11e310*/  PRMT R40, R42, 0x3340, R0 ;  /* 0x000033402a287816 */ /* 0x000fe40000000000 */
[----:B------:R-:W-:Y:S02]  /*11e320*/  PRMT R41, R44, 0x3340, R43 ;  /* 0x000033402c297816 */ /* 0x000fe4000000002b */
[----:B------:R-:W-:-:S02]  /*11e330*/  SHF.R.U32.HI R42, RZ, 0x8, R42 ;  /* 0x00000008ff2a7819 */ /* 0x000fc4000001162a */
[----:B------:R-:W-:Y:S02]  /*11e340*/  PRMT R35, R41, 0x5410, R40 ;  /* 0x0000541029237816 */ /* 0x000fe40000000028 */
[----:B------:R-:W-:Y:S02]  /*11e350*/  SHF.R.U32.HI R41, RZ, 0x8, R44 ;  /* 0x00000008ff297819 */ /* 0x000fe4000001162c */
[----:B------:R-:W-:Y:S02]  /*11e360*/  SHF.R.U32.HI R40, RZ, 0x8, R43 ;  /* 0x00000008ff287819 */ /* 0x000fe4000001162b */
[----:B------:R-:W-:Y:S02]  /*11e370*/  LOP3.LUT R41, R41, 0xffff, RZ, 0xc0, !PT ;  /* 0x0000ffff29297812 */ /* 0x000fe400078ec0ff */
[----:B------:R-:W-:Y:S02]  /*11e380*/  LOP3.LUT R40, R40, 0xffff, RZ, 0xc0, !PT ;  /* 0x0000ffff28287812 */ /* 0x000fe400078ec0ff */
[----:B------:R-:W-:Y:S01]  /*11e390*/  LOP3.LUT R42, R42, 0xffff, RZ, 0xc0, !PT ;  /* 0x0000ffff2a2a7812 */ /* 0x000fe200078ec0ff */
[----:B------:R0:W-:Y:S01]  /*11e3a0*/  STL [R1+0x1e0], R3 ;  /* 0x0001e00301007387 */ /* 0x0001e20000100800 */
[----:B------:R-:W-:-:S05]  /*11e3b0*/  PRMT R4, R41, 0x3340, R40 ;  /* 0x0000334029047816 */ /* 0x000fca0000000028 */
[----:B------:R1:W-:Y:S01]  /*11e3c0*/  STL [R1+0x224], R4 ;  /* 0x0002240401007387 */ /* 0x0003e20000100800 */
[----:B0-----:R-:W-:-:S05]  /*11e3d0*/  PRMT R3, R42, 0x3340, R0 ;  /* 0x000033402a037816 */ /* 0x001fca0000000000 */
[----:B------:R0:W-:Y:S01]  /*11e3e0*/  STL [R1+0x1dc], R3 ;  /* 0x0001dc0301007387 */ /* 0x0001e20000100800 */
[----:B--2---:R-:W-:-:S03]  /*11e3f0*/  LOP3.LUT R45, R56, 0xffff, RZ, 0xc0, !PT ;  /* 0x0000ffff382d7812 */ /* 0x004fc600078ec0ff */
[----:B------:R-:W2:Y:S01]  /*11e400*/  LDL.LU R56, [R1+0x29f0] ;  /* 0x0029f00001387983 */ /* 0x000ea20000300800 */
[----:B----4-:R-:W-:-:S03]  /*11e410*/  LOP3.LUT R47, R58, 0xffff, RZ, 0xc0, !PT ;  /* 0x0000ffff3a2f7812 */ /* 0x010fc600078ec0ff */
[----:B------:R-:W4:Y:S01]  /*11e420*/  LDL.LU R58, [R1+0x2940] ;  /* 0x00294000013a7983 */ /* 0x000f220000300800 */
[----:B---3--:R-:W-:-:S03]  /*11e430*/  LOP3.LUT R46, R2, 0xffff, RZ, 0xc0, !PT ;  /* 0x0000ffff022e7812 */ /* 0x008fc600078ec0ff */
[----:B------:R-:W3:Y:S01]  /*11e440*/  LDL.LU R2, [R1+0x2978] ;  /* 0x0029780001027983 */ /* 0x000ee20000300800 */
[----:B------:R-:W-:Y:S02]  /*11e450*/  LOP3.LUT R43, R59, 0xffff, RZ, 0xc0, !PT ;  /* 0x0000ffff3b2b7812 */ /* 0x000fe400078ec0ff */
[----:B------:R-:W-:Y:S01]  /*11e460*/  PRMT R40, R47, 0x3340, R0 ;  /* 0x000033402f287816 */ /* 0x000fe20000000000 */
[----:B------:R-:W3:Y:S01]  /*11e470*/  LDL.LU R55, [R1+0x28b4] ;  /* 0x0028b40001377983 */ /* 0x000ee20000300800 */
[----:B------:R-:W-:Y:S02]  /*11e480*/  PRMT R41, R45, 0x3340, R43 ;  /* 0x000033402d297816 */ /* 0x000fe4000000002b */
[----:B------:R-:W-:Y:S01]  /*11e490*/  LOP3.LUT R44, R60, 0xffff, RZ, 0xc0, !PT ;  /* 0x0000ffff3c2c7812 */ /* 0x000fe200078ec0ff */
[----:B------:R-:W3:Y:S01]  /*11e4a0*/  LDL.LU R50, [R1+0x1244] ;  /* 0x0012440001327983 */ /* 0x000ee20000300800 */
[----:B------:R-:W-:Y:S02]  /*11e4b0*/  LOP3.LUT R42, R61, 0xffff, RZ, 0xc0, !PT ;  /* 0x0000ffff3d2a7812 */ /* 0x000fe400078ec0ff */
[----:B------:R-:W-:Y:S01]  /*11e4c0*/  PRMT R39, R41, 0x5410, R40 ;  /* 0x0000541029277816 */ /* 0x000fe20000000028 */
[----:B------:R-:W3:Y:S01]  /*11e4d0*/  LDL.LU R51, [R1+0x1260] ;  /* 0x0012600001337983 */ /* 0x000ee20000300800 */
[----:B------:R-:W-:-:S02]  /*11e4e0*/  PRMT R40, R46, 0x3340, R0 ;  /* 0x000033402e287816 */ /* 0x000fc40000000000 */
[----:B------:R-:W-:Y:S01]  /*11e4f0*/  PRMT R41, R44, 0x3340, R42 ;  /* 0x000033402c297816 */ /* 0x000fe2000000002a */
[----:B------:R-:W3:Y:S03]  /*11e500*/  LDL.LU R59, [R1+0x299c] ;  /* 0x00299c00013b7983 */ /* 0x000ee60000300800 */
[----:B------:R-:W-:Y:S01]  /*11e510*/  PRMT R38, R41, 0x5410, R40 ;  /* 0x0000541029267816 */ /* 0x000fe20000000028 */
[----:B------:R-:W3:Y:S01]  /*11e520*/  LDL.LU R60, [R1+0x2930] ;  /* 0x00293000013c7983 */ /* 0x000ee20000300800 */
[----:B------:R-:W-:Y:S02]  /*11e530*/  SHF.R.U32.HI R41, RZ, 0x8, R44 ;  /* 0x00000008ff297819 */ /* 0x000fe4000001162c */
[----:B------:R-:W-:Y:S01]  /*11e540*/  SHF.R.U32.HI R40, RZ, 0x8, R42 ;  /* 0x00000008ff287819 */ /* 0x000fe2000001162a */
[----:B------:R-:W3:Y:S01]  /*11e550*/  LDL.LU R61, [R1+0x296c] ;  /* 0x00296c00013d7983 */ /* 0x000ee20000300800 */
[----:B------:R-:W-:-:S02]  /*11e560*/  SHF.R.U32.HI R45, RZ, 0x8, R45 ;  /* 0x00000008ff2d7819 */ /* 0x000fc4000001162d */
[----:B------:R-:W-:Y:S02]  /*11e570*/  SHF.R.U32.HI R42, RZ, 0x8, R43 ;  /* 0x00000008ff2a7819 */ /* 0x000fe4000001162b */
[----:B------:R-:W-:Y:S02]  /*11e580*/  LOP3.LUT R41, R41, 0xffff, RZ, 0xc0, !PT ;  /* 0x0000ffff29297812 */ /* 0x000fe400078ec0ff */
[----:B------:R-:W-:Y:S02]  /*11e590*/  LOP3.LUT R40, R40, 0xffff, RZ, 0xc0, !PT ;  /* 0x0000ffff28287812 */ /* 0x000fe400078ec0ff */
[----:B------:R-:W-:Y:S02]  /*11e5a0*/  LOP3.LUT R43, R45, 0xffff, RZ, 0xc0, !PT ;  /* 0x0000ffff2d2b7812 */ /* 0x000fe400078ec0ff */
[----:B------:R-:W-:Y:S02]  /*11e5b0*/  LOP3.LUT R42, R42, 0xffff, RZ, 0xc0, !PT ;  /* 0x0000ffff2a2a7812 */ /* 0x000fe400078ec0ff */
[----:B-1----:R-:W-:-:S02]  /*11e5c0*/  PRMT R4, R41, 0x3340, R40 ;  /* 0x0000334029047816 */ /* 0x002fc40000000028 */
[----:B------:R-:W-:Y:S02]  /*11e5d0*/  SHF.R.U32.HI R40, RZ, 0x8, R47 ;  /* 0x00000008ff287819 */ /* 0x000fe4000001162f */
[----:B------:R-:W-:Y:S02]  /*11e5e0*/  SHF.R.U32.HI R41, RZ, 0x8, R46 ;  /* 0x00000008ff297819 */ /* 0x000fe4000001162e */
[----:B0-----:R-:W-:Y:S02]  /*11e5f0*/  PRMT R3, R43, 0x3340, R42 ;  /* 0x000033402b037816 */ /* 0x001fe4000000002a */
[----:B------:R-:W-:Y:S02]  /*11e600*/  LOP3.LUT R40, R40, 0xffff, RZ, 0xc0, !PT ;  /* 0x0000ffff28287812 */ /* 0x000fe400078ec0ff */
[----:B------:R-:W-:Y:S01]  /*11e610*/  LOP3.LUT R41, R41, 0xffff, RZ, 0xc0, !PT ;  /* 0x0000ffff29297812 */ /* 0x000fe200078ec0ff */
[----:B------:R0:W-:Y:S04]  /*11e620*/  STL [R1+0x220], R4 ;  /* 0x0002200401007387 */ /* 0x0001e80000100800 */
[----:B------:R1:W-:Y:S01]  /*11e630*/  STL [R1+0x218], R3 ;  /* 0x0002180301007387 */ /* 0x0003e20000100800 */
[----:B0-----:R-:W-:-:S02]  /*11e640*/  PRMT R4, R40, 0x3340, R0 ;  /* 0x0000334028047816 */ /* 0x001fc40000000000 */
[----:B-1----:R-:W-:-:S03]  /*11e650*/  PRMT R3, R41, 0x3340, R0 ;  /* 0x0000334029037816 */ /* 0x002fc60000000000 */
[----:B------:R-:W-:Y:S04]  /*11e660*/  STL [R1+0x1d8], R4 ;  /* 0x0001d80401007387 */ /* 0x000fe80000100800 */
[----:B------:R0:W-:Y:S01]  /*11e670*/  STL [R1+0x1d4], R3 ;  /* 0x0001d40301007387 */ /* 0x0001e20000100800 */
[----:B--2---:R-:W-:-:S03]  /*11e680*/  LOP3.LUT R44, R56, 0xffff, RZ, 0xc0, !PT ;  /* 0x0000ffff382c7812 */ /* 0x004fc600078ec0ff */
[----:B------:R-:W2:Y:S01]  /*11e690*/  LDL.LU R56, [R1+0x2a04] ;  /* 0x002a040001387983 */ /* 0x000ea20000300800 */
[----:B----4-:R-:W-:-:S04]  /*11e6a0*/  LOP3.LUT R42, R58, 0xffff, RZ, 0xc0, !PT ;  /* 0x0000ffff3a2a7812 */ /* 0x010fc800078ec0ff */
[----:B------:R-:W-:Y:S02]  /*11e6b0*/  PRMT R40, R42, 0x3340, R0 ;  /* 0x000033402a287816 */ /* 0x000fe40000000000 */
[----:B------:R-:W-:-:S04]  /*11e6c0*/  SHF.R.U32.HI R42, RZ, 0x8, R42 ;  /* 0x00000008ff2a7819 */ /* 0x000fc8000001162a */
[----:B------:R-:W-:Y:S02]  /*11e6d0*/  LOP3.LUT R42, R42, 0xffff, RZ, 0xc0, !PT ;  /* 0x0000ffff2a2a7812 */ /* 0x000fe400078ec0ff */
[----:B---3--:R-:W-:-:S04]  /*11e6e0*/  LOP3.LUT R43, R2, 0xffff, RZ, 0xc0, !PT ;  /* 0x0000ffff022b7812 */ /* 0x008fc800078ec0ff */
[----:B------:R-:W-:-:S04]  /*11e6f0*/  PRMT R41, R44, 0x3340, R43 ;  /* 0x000033402c297816 */ /* 0x000fc8000000002b */
[----:B------:R-:W-:Y:S02]  /*11e700*/  PRMT R36, R41, 0x5410, R40 ;  /* 0x0000541029247816 */ /* 0x000fe40000000028 */
[----:B------:R-:W-:Y:S02]  /*11e710*/  SHF.R.U32.HI R41, RZ, 0x8, R44 ;  /* 0x00000008ff297819 */ /* 0x000fe4000001162c */
[----:B------:R-:W-:Y:S02]  /*11e720*/  SHF.R.U32.HI R40, RZ, 0x8, R43 ;  /* 0x00000008ff287819 */ /* 0x000fe4000001162b */
[----:B------:R-:W-:Y:S02]  /*11e730*/  LOP3.LUT R41, R41, 0xffff, RZ, 0xc0, !PT ;  /* 0x0000ffff29297812 */ /* 0x000fe400078ec0ff */
[----:B------:R-:W-:Y:S02]  /*11e740*/  LOP3.LUT R40, R40, 0xffff, RZ, 0xc0, !PT ;  /* 0x0000ffff28287812 */ /* 0x000fe400078ec0ff */
[----:B------:R-:W-:-:S02]  /*11e750*/  PRMT R2, R42, 0x3340, R0 ;  /* 0x000033402a027816 */ /* 0x000fc40000000000 */
[----:B0-----:R-:W-:-:S05]  /*11e760*/  PRMT R3, R41, 0x3340, R40 ;  /* 0x0000334029037816 */ /* 0x001fca0000000028 */
[----:B------:R-:W-:Y:S04]  /*11e770*/  STL [R1+0x21c], R3 ;  /* 0x00021c0301007387 */ /* 0x000fe80000100800 */
[----:B------:R-:W3:Y:S04]  /*11e780*/  LDL.LU R58, [R1+0x295c] ;  /* 0x00295c00013a7983 */ /* 0x000ee80000300800 */
[----:B------:R0:W-:Y:S04]  /*11e790*/  STL [R1+0x1d0], R2 ;  /* 0x0001d00201007387 */ /* 0x0001e80000100800 */
[----:B0-----:R-:W4:Y:S01]  /*11e7a0*/  LDL.LU R2, [R1+0x2984] ;  /* 0x0029840001027983 */ /* 0x001f220000300800 */
[----:B------:R-:W-:-:S02]  /*11e7b0*/  LOP3.LUT R43, R55, 0xffff, RZ, 0xc0, !PT ;  /* 0x0000ffff372b7812 */ /* 0x000fc400078ec0ff */
[----:B------:R-:W-:Y:S02]  /*11e7c0*/  LOP3.LUT R10, R50, 0xffff, RZ, 0xc0, !PT ;  /* 0x0000ffff320a7812 */ /* 0x000fe400078ec0ff */
[----:B------:R-:W-:Y:S02]  /*11e7d0*/  LOP3.LUT R42, R51, 0xffff, RZ, 0xc0, !PT ;  /* 0x0000ffff332a7812 */ /* 0x000fe400078ec0ff */
[----:B------:R-:W-:Y:S02]  /*11e7e0*/  LOP3.LUT R45, R59, 0xffff, RZ, 0xc0, !PT ;  /* 0x0000ffff3b2d7812 */ /* 0x000fe400078ec0ff */
[----:B------:R-:W-:Y:S01]  /*11e7f0*/  LOP3.LUT R46, R60, 0xffff, RZ, 0xc0, !PT ;  /* 0x0000ffff3c2e7812 */ /* 0x000fe200078ec0ff */
[----:B------:R-:W4:Y:S01]  /*11e800*/  LDL.LU R59, [R1+0x28e4] ;  /* 0x0028e400013b7983 */ /* 0x000f220000300800 */
[----:B------:R-:W-:Y:S02]  /*11e810*/  PRMT R40, R10, 0x3340, R0 ;  /* 0x000033400a287816 */ /* 0x000fe40000000000 */
[----:B------:R-:W-:Y:S01]  /*11e820*/  PRMT R41, R43, 0x3340, R42 ;  /* 0x000033402b297816 */ /* 0x000fe2000000002a */
[----:B------:R-:W4:Y:S01]  /*11e830*/  LDL.LU R60, [R1+0x12c0] ;  /* 0x0012c000013c7983 */ /* 0x000f220000300800 */
[----:B------:R-:W-:-:S03]  /*11e840*/  LOP3.LUT R44, R61, 0xffff, RZ, 0xc0, !PT ;  /* 0x0000ffff3d2c7812 */ /* 0x000fc600078ec0ff */
[----:B------:R-:W4:Y:S01]  /*11e850*/  LDL.LU R61, [R1+0x28ac] ;  /* 0x0028ac00013d7983 */ /* 0x000f220000300800 */
        /* <DEDUP_REMOVED lines=14> */
[----:B------:R-:W-:Y:S04]  /*11e940*/  STL.64 [R1+0x5ae8], R38 ;  /* 0x005ae82601007387 */ /* 0x000fe80000100a00 */
[----:B------:R-:W-:Y:S04]  /*11e950*/  STL.64 [R1+0x5ae0], R36 ;  /* 0x005ae02401007387 */ /* 0x000fe80000100a00 */
[----:B------:R-:W-:Y:S04]  /*11e960*/  STL [R1+0x5bc4], R57 ;  /* 0x005bc43901007387 */ /* 0x000fe80000100800 */
[----:B------:R0:W-:Y:S01]  /*11e970*/  STL [R1+0x288], R3 ;  /* 0x0002880301007387 */ /* 0x0001e20000100800 */
[----:B--2---:R-:W-:-:S03]  /*11e980*/  LOP3.LUT R44, R56, 0xffff, RZ, 0xc0, !PT ;  /* 0x0000ffff382c7812 */ /* 0x004fc600078ec0ff */
[----:B------:R-:W2:Y:S01]  /*11e990*/  LDL.LU R56, [R1+0x28ec] ;  /* 0x0028ec0001387983 */ /* 0x000ea20000300800 */
[----:B---3--:R-:W-:-:S03]  /*11e9a0*/  LOP3.LUT R42, R58, 0xffff, RZ, 0xc0, !PT ;  /* 0x0000ffff3a2a7812 */ /* 0x008fc600078ec0ff */
[----:B------:R-:W3:Y:S01]  /*11e9b0*/  LDL.LU R58, [R1+0x12c4] ;  /* 0x0012c400013a7983 */ /* 0x000ee20000300800 */
[----:B----4-:R-:W-:-:S03]  /*11e9c0*/  LOP3.LUT R43, R2, 0xffff, RZ, 0xc0, !PT ;  /* 0x0000ffff022b7812 */ /* 0x010fc600078ec0ff */
[----:B------:R-:W4:Y:S01]  /*11e9d0*/  LDL.LU R2, [R1+0x28b0] ;  /* 0x0028b00001027983 */ /* 0x000f220000300800 */
[----:B------:R-:W-:Y:S02]  /*11e9e0*/  PRMT R40, R42, 0x3340, R0 ;  /* 0x000033402a287816 */ /* 0x000fe40000000000 */
[--C-:B------:R-:W-:Y:S02]  /*11e9f0*/  PRMT R41, R44, 0x3340, R43.reuse ;  /* 0x000033402c297816 */ /* 0x100fe4000000002b */
[----:B------:R-:W-:Y:S02]  /*11ea00*/  SHF.R.U32.HI R42, RZ, 0x8, R42 ;  /* 0x00000008ff2a7819 */ /* 0x000fe4000001162a */
[----:B------:R-:W-:Y:S02]  /*11ea10*/  PRMT R34, R41, 0x5410, R40 ;  /* 0x0000541029227816 */ /* 0x000fe40000000028 */
[----:B------:R-:W-:Y:S02]  /*11ea20*/  SHF.R.U32.HI R41, RZ, 0x8, R44 ;  /* 0x00000008ff297819 */ /* 0x000fe4000001162c */
[----:B------:R-:W-:-:S02]  /*11ea30*/  SHF.R.U32.HI R40, RZ, 0x8, R43 ;  /* 0x00000008ff287819 */ /* 0x000fc4000001162b */
[----:B------:R-:W-:Y:S02]  /*11ea40*/  LOP3.LUT R41, R41, 0xffff, RZ, 0xc0, !PT ;  /* 0x0000ffff29297812 */ /* 0x000fe400078ec0ff */
[----:B------:R-:W-:Y:S02]  /*11ea50*/  LOP3.LUT R40, R40, 0xffff, RZ, 0xc0, !PT ;  /* 0x0000ffff28287812 */ /* 0x000fe400078ec0ff */
[----:B------:R-:W-:Y:S02]  /*11ea60*/  LOP3.LUT R42, R42, 0xffff, RZ, 0xc0, !PT ;  /* 0x0000ffff2a2a7812 */ /* 0x000fe400078ec0ff */
[----:B------:R-:W-:Y:S02]  /*11ea70*/  PRMT R4, R41, 0x3340, R40 ;  /* 0x0000334029047816 */ /* 0x000fe40000000028 */
[----:B0-----:R-:W-:Y:S02]  /*11ea80*/  PRMT R3, R42, 0x3340, R0 ;  /* 0x000033402a037816 */ /* 0x001fe40000000000 */
[----:B------:R-:W-:Y:S01]  /*11ea90*/  LOP3.LUT R43, R59, 0xffff, RZ, 0xc0, !PT ;  /* 0x0000ffff3b2b7812 */ /* 0x000fe200078ec0ff */
[----:B------:R0:W-:Y:S01]  /*11eaa0*/  STL [R1+0x210], R4 ;  /* 0x0002100401007387 */ /* 0x0001e20000100800 */
[----:B------:R-:W-:-:S03]  /*11eab0*/  LOP3.LUT R45, R60, 0xffff, RZ, 0xc0, !PT ;  /* 0x0000ffff3c2d7812 */ /* 0x000fc600078ec0ff */
[----:B------:R1:W-:Y:S01]  /*11eac0*/  STL [R1+0x1cc], R3 ;  /* 0x0001cc0301007387 */ /* 0x0003e20000100800 */
[----:B------:R-:W-:-:S03]  /*11ead0*/  LOP3.LUT R42, R61, 0xffff, RZ, 0xc0, !PT ;  /* 0x0000ffff3d2a7812 */ /* 0x000fc600078ec0ff */
[----:B------:R-:W2:Y:S04]  /*11eae0*/  LDL.LU R59, [R1+0x2a30] ;  /* 0x002a3000013b7983 */ /* 0x000ea80000300800 */
[----:B------:R-:W2:Y:S01]  /*11eaf0*/  LDL.LU R60, [R1+0x2968] ;  /* 0x00296800013c7983 */ /* 0x000ea20000300800 */
[----:B------:R-:W-:-:S03]  /*11eb00*/  PRMT R40, R45, 0x3340, R0 ;  /* 0x000033402d287816 */ /* 0x000fc60000000000 */
[----:B------:R-:W2:Y:S01]  /*11eb10*/  LDL.LU R61, [R1+0x29a0] ;  /* 0x0029a000013d7983 */ /* 0x000ea20000300800 */
        /* <DEDUP_REMOVED lines=8> */
[----:B0-----:R-:W-:Y:S02]  /*11eba0*/  PRMT R4, R40, 0x3340, R0 ;  /* 0x0000334028047816 */ /* 0x001fe40000000000 */
[----:B-1----:R-:W-:Y:S01]  /*11ebb0*/  PRMT R3, R42, 0x3340, R41 ;  /* 0x000033402a037816 */ /* 0x002fe20000000029 */
[----:B------:R-:W-:Y:S04]  /*11ebc0*/  STL [R1+0x5b5c], R39 ;  /* 0x005b5c2701007387 */ /* 0x000fe80000100800 */
[----:B------:R0:W-:Y:S04]  /*11ebd0*/  STL [R1+0x1c8], R4 ;  /* 0x0001c80401007387 */ /* 0x0001e80000100800 */
[----:B------:R1:W-:Y:S04]  /*11ebe0*/  STL [R1+0x284], R3 ;  /* 0x0002840301007387 */ /* 0x0003e80000100800 */
[----:B------:R-:W2:Y:S01]  /*11ebf0*/  LDL.LU R51, [R1+0x28d4] ;  /* 0x0028d40001337983 */ /* 0x000ea20000300800 */
[----:B------:R-:W-:Y:S01]  /*11ec00*/  NOP ;  /* 0x0000000000007918 */ /* 0x000fe20000000000 */
[----:B---3--:R-:W-:-:S02]  /*11ec10*/  LOP3.LUT R42, R58, 0xffff, RZ, 0xc0, !PT ;  /* 0x0000ffff3a2a7812 */ /* 0x008fc400078ec0ff */
[----:B------:R-:W3:Y:S01]  /*11ec20*/  LDL.LU R58, [R1+0x1258] ;  /* 0x00125800013a7983 */ /* 0x000ee20000300800 */
[----:B----4-:R-:W-:-:S03]  /*11ec30*/  LOP3.LUT R43, R2, 0xffff, RZ, 0xc0, !PT ;  /* 0x0000ffff022b7812 */ /* 0x010fc600078ec0ff */
[----:B------:R-:W4:Y:S01]  /*11ec40*/  LDL.LU R2, [R1+0x15b0] ;  /* 0x0015b00001027983 */ /* 0x000f220000300800 */
[----:B--2---:R-:W-:Y:S02]  /*11ec50*/  LOP3.LUT R44, R56, 0xffff, RZ, 0xc0, !PT ;  /* 0x0000ffff382c7812 */ /* 0x004fe400078ec0ff */
        /* <DEDUP_REMOVED lines=9> */
[----:B0-----:R-:W-:Y:S02]  /*11ecf0*/  PRMT R4, R41, 0x3340, R40 ;  /* 0x0000334029047816 */ /* 0x001fe40000000028 */
[----:B-1----:R-:W-:Y:S01]  /*11ed00*/  PRMT R3, R42, 0x3340, R0 ;  /* 0x000033402a037816 */ /* 0x002fe20000000000 */
[----:B------:R-:W-:Y:S04]  /*11ed10*/  STL [R1+0x5b60], R48 ;  /* 0x005b603001007387 */ /* 0x000fe80000100800 */
[----:B------:R0:W-:Y:S01]  /*11ed20*/  STL [R1+0x20c], R4 ;  /* 0x00020c0401007387 */ /* 0x0001e20000100800 */
[----:B------:R-:W-:-:S03]  /*11ed30*/  LOP3.LUT R43, R59, 0xffff, RZ, 0xc0, !PT ;  /* 0x0000ffff3b2b7812 */ /* 0x000fc600078ec0ff */
[----:B------:R1:W-:Y:S01]  /*11ed40*/  STL [R1+0x1c4], R3 ;  /* 0x0001c40301007387 */ /* 0x0003e20000100800 */
[----:B------:R-:W-:-:S03]  /*11ed50*/  LOP3.LUT R46, R60, 0xffff, RZ, 0xc0, !PT ;  /* 0x0000ffff3c2e7812 */ /* 0x000fc600078ec0ff */
[----:B------:R-:W2:Y:S01]  /*11ed60*/  LDL.LU R56, [R1+0x28e0] ;  /* 0x0028e00001387983 */ /* 0x000ea20000300800 */
[----:B------:R-:W-:-:S03]  /*11ed70*/  LOP3.LUT R42, R61, 0xffff, RZ, 0xc0, !PT ;  /* 0x0000ffff3d2a7812 */ /* 0x000fc600078ec0ff */
[----:B------:R-:W2:Y:S04]  /*11ed80*/  LDL.LU R59, [R1+0x12bc] ;  /* 0x0012bc00013b7983 */ /* 0x000ea80000300800 */
[----:B------:R-:W2:Y:S01]  /*11ed90*/  LDL.LU R60, [R1+0x15b4] ;  /* 0x0015b400013c7983 */ /* 0x000ea20000300800 */
[----:B------:R-:W-:Y:S02]  /*11eda0*/  PRMT R40, R46, 0x3340, R0 ;  /* 0x000033402e287816 */ /* 0x000fe40000000000 */
[----:B------:R-:W-:Y:S02]  /*11edb0*/  PRMT R41, R43, 0x3340, R42 ;  /* 0x000033402b297816 */ /* 0x000fe4000000002a */
[----:B------:R-:W-:Y:S02]  /*11edc0*/  SHF.R.U32.HI R43, RZ, 0x8, R43 ;  /* 0x00000008ff2b7819 */ /* 0x000fe4000001162b */
[----:B------:R-:W-:-:S02]  /*11edd0*/  PRMT R61, R41, 0x5410, R40 ;  /* 0x00005410293d7816 */ /* 0x000fc40000000028 */
[----:B------:R-:W-:Y:S02]  /*11ede0*/  SHF.R.U32.HI R40, RZ, 0x8, R45 ;  /* 0x00000008ff287819 */ /* 0x000fe4000001162d */
[----:B------:R-:W-:Y:S02]  /*11edf0*/  SHF.R.U32.HI R41, RZ, 0x8, R42 ;  /* 0x00000008ff297819 */ /* 0x000fe4000001162a */
[----:B------:R-:W-:Y:S02]  /*11ee00*/  LOP3.LUT R40, R40, 0xffff, RZ, 0xc0, !PT ;  /* 0x0000ffff28287812 */ /* 0x000fe400078ec0ff */
[----:B------:R-:W-:Y:S02]  /*11ee10*/  LOP3.LUT R42, R43, 0xffff, RZ, 0xc0, !PT ;  /* 0x0000ffff2b2a7812 */ /* 0x000fe400078ec0ff */
[----:B------:R-:W-:Y:S02]  /*11ee20*/  LOP3.LUT R41, R41, 0xffff, RZ, 0xc0, !PT ;  /* 0x0000ffff29297812 */ /* 0x000fe400078ec0ff */
[----:B0-----:R-:W-:-:S02]  /*11ee30*/  PRMT R4, R40, 0x3340, R0 ;  /* 0x0000334028047816 */ /* 0x001fc40000000000 */
[----:B-1----:R-:W-:Y:S01]  /*11ee40*/  PRMT R3, R42, 0x3340, R41 ;  /* 0x000033402a037816 */ /* 0x002fe20000000029 */
[----:B------:R-:W-:Y:S04]  /*11ee50*/  STL [R1+0x5b64], R61 ;  /* 0x005b643d01007387 */ /* 0x000fe80000100800 */
[----:B------:R-:W-:Y:S01]  /*11ee60*/  STL [R1+0x1c0], R4 ;  /* 0x0001c00401007387 */ /* 0x000fe20000100800 */
[----:B------:R-:W-:-:S03]  /*11ee70*/  LOP3.LUT R44, R51, 0xffff, RZ, 0xc0, !PT ;  /* 0x0000ffff332c7812 */ /* 0x000fc600078ec0ff */
[----:B------:R0:W-:Y:S04]  /*11ee80*/  STL [R1+0x280], R3 ;  /* 0x0002800301007387 */ /* 0x0001e80000100800 */
        /* <DEDUP_REMOVED lines=14> */
[----:B0-----:R-:W-:Y:S02]  /*11ef70*/  PRMT R3, R42, 0x3340, R0 ;  /* 0x000033402a037816 */ /* 0x001fe40000000000 */
[----:B------:R-:W-:Y:S01]  /*11ef80*/  PRMT R4, R41, 0x3340, R40 ;  /* 0x0000334029047816 */ /* 0x000fe20000000028 */
[----:B------:R-:W-:Y:S04]  /*11ef90*/  STL [R1+0x5be4], R38 ;  /* 0x005be42601007387 */ /* 0x000fe80000100800 */
[----:B------:R0:W-:Y:S01]  /*11efa0*/  STL [R1+0x274], R4 ;  /* 0x0002740401007387 */ /* 0x0001e20000100800 */
[----:B--2---:R-:W-:-:S02]  /*11efb0*/  LOP3.LUT R43, R56, 0xffff, RZ, 0xc0, !PT ;  /* 0x0000ffff382b7812 */ /* 0x004fc400078ec0ff */
[----:B------:R-:W-:Y:S02]  /*11efc0*/  LOP3.LUT R17, R59, 0xffff, RZ, 0xc0, !PT ;  /* 0x0000ffff3b117812 */ /* 0x000fe400078ec0ff */
[----:B------:R-:W-:Y:S02]  /*11efd0*/  LOP3.LUT R42, R60, 0xffff, RZ, 0xc0, !PT ;  /* 0x0000ffff3c2a7812 */ /* 0x000fe400078ec0ff */
[----:B------:R-:W-:Y:S02]  /*11efe0*/  PRMT R40, R17, 0x3340, R0 ;  /* 0x0000334011287816 */ /* 0x000fe40000000000 */
[----:B------:R-:W-:Y:S01]  /*11eff0*/  PRMT R41, R43, 0x3340, R42 ;  /* 0x000033402b297816 */ /* 0x000fe2000000002a */
[----:B------:R1:W-:Y:S01]  /*11f000*/  STL [R1+0x1bc], R3 ;  /* 0x0001bc0301007387 */ /* 0x0003e20000100800 */
[----:B------:R-:W-:Y:S02]  /*11f010*/  SHF.R.U32.HI R43, RZ, 0x8, R43 ;  /* 0x00000008ff2b7819 */ /* 0x000fe4000001162b */
[----:B------:R-:W-:Y:S01]  /*11f020*/  PRMT R37, R41, 0x5410, R40 ;  /* 0x0000541029257816 */ /* 0x000fe20000000028 */
[----:B------:R-:W2:Y:S01]  /*11f030*/  LDL.LU R56, [R1+0x29d0] ;  /* 0x0029d00001387983 */ /* 0x000ea20000300800 */
[----:B------:R-:W-:-:S02]  /*11f040*/  SHF.R.U32.HI R41, RZ, 0x8, R42 ;  /* 0x00000008ff297819 */ /* 0x000fc4000001162a */
[----:B------:R-:W-:Y:S01]  /*11f050*/  SHF.R.U32.HI R40, RZ, 0x8, R46 ;  /* 0x00000008ff287819 */ /* 0x000fe2000001162e */
[----:B------:R-:W2:Y:S01]  /*11f060*/  LDL.LU R59, [R1+0x2964] ;  /* 0x00296400013b7983 */ /* 0x000ea20000300800 */
[----:B------:R-:W-:Y:S02]  /*11f070*/  LOP3.LUT R42, R43, 0xffff, RZ, 0xc0, !PT ;  /* 0x0000ffff2b2a7812 */ /* 0x000fe400078ec0ff */
[----:B------:R-:W-:Y:S01]  /*11f080*/  LOP3.LUT R41, R41, 0xffff, RZ, 0xc0, !PT ;  /* 0x0000ffff29297812 */ /* 0x000fe200078ec0ff */
[----:B------:R-:W2:Y:S01]  /*11f090*/  LDL.LU R60, [R1+0x2998] ;  /* 0x00299800013c7983 */ /* 0x000ea20000300800 */
[----:B------:R-:W-:Y:S02]  /*11f0a0*/  LOP3.LUT R40, R40, 0xffff, RZ, 0xc0, !PT ;  /* 0x0000ffff28287812 */ /* 0x000fe400078ec0ff */
[----:B0-----:R-:W-:Y:S02]  /*11f0b0*/  PRMT R4, R42, 0x3340, R41 ;  /* 0x000033402a047816 */ /* 0x001fe40000000029 */
[----:B-1----:R-:W-:Y:S01]  /*11f0c0*/  PRMT R3, R40, 0x3340, R0 ;  /* 0x0000334028037816 */ /* 0x002fe20000000000 */
[----:B------:R-:W-:Y:S04]  /*11f0d0*/  STL [R1+0x5be8], R37 ;  /* 0x005be82501007387 */ /* 0x000fe80000100800 */
[----:B------:R-:W-:Y:S04]  /*11f0e0*/  STL [R1+0x5bc8], R4 ;  /* 0x005bc80401007387 */ /* 0x000fe80000100800 */
[----:B------:R0:W-:Y:S04]  /*11f0f0*/  STL [R1+0x1b8], R3 ;  /* 0x0001b80301007387 */ /* 0x0001e80000100800 */
[----:B------:R-:W2:Y:S01]  /*11f100*/  LDL.LU R49, [R1+0x291c] ;  /* 0x00291c0001317983 */ /* 0x000ea20000300800 */
[----:B------:R-:W-:-:S03]  /*11f110*/  LOP3.LUT R44, R51, 0xffff, RZ, 0xc0, !PT ;  /* 0x0000ffff332c7812 */ /* 0x000fc600078ec0ff */
[----:B------:R-:W2:Y:S01]  /*11f120*/  LDL.LU R54, [R1+0x13b0] ;  /* 0x0013b00001367983 */ /* 0x000ea20000300800 */
[----:B---3--:R-:W-:-:S03]  /*11f130*/  LOP3.LUT R42, R58, 0xffff, RZ, 0xc0, !PT ;  /* 0x0000ffff3a2a7812 */ /* 0x008fc600078ec0ff */
[----:B------:R-:W3:Y:S01]  /*11f140*/  LDL.LU R58, [R1+0x28cc] ;  /* 0x0028cc00013a7983 */ /* 0x000ee20000300800 */
[----:B------:R-:W-:Y:S02]  /*11f150*/  PRMT R40, R42, 0x3340, R0 ;  /* 0x000033402a287816 */ /* 0x000fe40000000000 */
[----:B----4-:R-:W-:-:S04]  /*11f160*/  LOP3.LUT R43, R2, 0xffff, RZ, 0xc0, !PT ;  /* 0x0000ffff022b7812 */ /* 0x010fc800078ec0ff */
[--C-:B------:R-:W-:Y:S02]  /*11f170*/  PRMT R41, R44, 0x3340, R43.reuse ;  /* 0x000033402c297816 */ /* 0x100fe4000000002b */
[----:B------:R-:W-:Y:S02]  /*11f180*/  SHF.R.U32.HI R42, RZ, 0x8, R42 ;  /* 0x00000008ff2a7819 */ /* 0x000fe4000001162a */
[----:B------:R-:W-:Y:S02]  /*11f190*/  PRMT R2, R41, 0x5410, R40 ;  /* 0x0000541029027816 */ /* 0x000fe40000000028 */
[----:B------:R-:W-:Y:S02]  /*11f1a0*/  SHF.R.U32.HI R41, RZ, 0x8, R44 ;  /* 0x00000008ff297819 */ /* 0x000fe4000001162c */
[----:B------:R-:W-:Y:S02]  /*11f1b0*/  SHF.R.U32.HI R40, RZ, 0x8, R43 ;  /* 0x00000008ff287819 */ /* 0x000fe4000001162b */
[----:B------:R-:W-:-:S02]  /*11f1c0*/  LOP3.LUT R41, R41, 0xffff, RZ, 0xc0, !PT ;  /* 0x0000ffff29297812 */ /* 0x000fc400078ec0ff */
[----:B------:R-:W-:Y:S02]  /*11f1d0*/  LOP3.LUT R40, R40, 0xffff, RZ, 0xc0, !PT ;  /* 0x0000ffff28287812 */ /* 0x000fe400078ec0ff */
[----:B------:R-:W-:Y:S01]  /*11f1e0*/  LOP3.LUT R42, R42, 0xffff, RZ, 0xc0, !PT ;  /* 0x0000ffff2a2a7812 */ /* 0x000fe200078ec0ff */
[----:B------:R1:W-:Y:S01]  /*11f1f0*/  STL [R1+0x5b90], R2 ;  /* 0x005b900201007387 */ /* 0x0003e20000100800 */
[----:B0-----:R-:W-:-:S05]  /*11f200*/  PRMT R3, R41, 0x3340, R40 ;  /* 0x0000334029037816 */ /* 0x001fca0000000028 */
[----:B------:R-:W-:Y:S01]  /*11f210*/  STL [R1+0x270], R3 ;  /* 0x0002700301007387 */ /* 0x000fe20000100800 */
[----:B-1----:R-:W-:-:S05]  /*11f220*/  PRMT R2, R42, 0x3340, R0 ;  /* 0x000033402a027816 */ /* 0x002fca0000000000 */
[----:B------:R0:W-:Y:S04]  /*11f230*/  STL [R1+0x1b4], R2 ;  /* 0x0001b40201007387 */ /* 0x0001e80000100800 */
[----:B------:R-:W4:Y:S04]  /*11f240*/  LDL.LU R55, [R1+0x2928] ;  /* 0x0029280001377983 */ /* 0x000f280000300800 */
[----:B------:R-:W4:Y:S04]  /*11f250*/  LDL.LU R50, [R1+0x13b4] ;  /* 0x0013b40001327983 */ /* 0x000f280000300800 */
[----:B------:R-:W4:Y:S01]  /*11f260*/  LDL.LU R51, [R1+0x28dc] ;  /* 0x0028dc0001337983 */ /* 0x000f220000300800 */
[----:B--2---:R-:W-:-:S03]  /*11f270*/  LOP3.LUT R44, R56, 0xffff, RZ, 0xc0, !PT ;  /* 0x0000ffff382c7812 */ /* 0x004fc600078ec0ff */
[----:B------:R-:W2:Y:S01]  /*11f280*/  LDL.LU R56, [R1+0x28f8] ;  /* 0x0028f80001387983 */ /* 0x000ea20000300800 */
[----:B------:R-:W-:-:S03]  /*11f290*/  LOP3.LUT R42, R59, 0xffff, RZ, 0xc0, !PT ;  /* 0x0000ffff3b2a7812 */ /* 0x000fc600078ec0ff */
[----:B------:R-:W2:Y:S01]  /*11f2a0*/  LDL.LU R59, [R1+0x12d8] ;  /* 0x0012d800013b7983 */ /* 0x000ea20000300800 */
[----:B------:R-:W-:Y:S02]  /*11f2b0*/  LOP3.LUT R43, R60, 0xffff, RZ, 0xc0, !PT ;  /* 0x0000ffff3c2b7812 */ /* 0x000fe400078ec0ff */
[----:B------:R-:W-:Y:S01]  /*11f2c0*/  PRMT R40, R42, 0x3340, R0 ;  /* 0x000033402a287816 */ /* 0x000fe20000000000 */
[----:B------:R-:W2:Y:S01]  /*11f2d0*/  LDL.LU R60, [R1+0x28c0] ;  /* 0x0028c000013c7983 */ /* 0x000ea20000300800 */
        /* <DEDUP_REMOVED lines=9> */
[----:B------:R-:W-:-:S02]  /*11f370*/  LOP3.LUT R44, R49, 0xffff, RZ, 0xc0, !PT ;  /* 0x0000ffff312c7812 */ /* 0x000fc400078ec0ff */
[----:B------:R-:W-:Y:S02]  /*11f380*/  LOP3.LUT R42, R54, 0xffff, RZ, 0xc0, !PT ;  /* 0x0000ffff362a7812 */ /* 0x000fe400078ec0ff */
[----:B------:R-:W-:Y:S02]  /*11f390*/  PRMT R3, R41, 0x3340, R40 ;  /* 0x0000334029037816 */ /* 0x000fe40000000028 */
[----:B------:R-:W-:Y:S02]  /*11f3a0*/  PRMT R40, R42, 0x3340, R0 ;  /* 0x000033402a287816 */ /* 0x000fe40000000000 */
[----:B------:R-:W-:Y:S01]  /*11f3b0*/  SHF.R.U32.HI R42, RZ, 0x8, R42 ;  /* 0x00000008ff2a7819 */ /* 0x000fe2000001162a */
[----:B------:R-:W-:Y:S03]  /*11f3c0*/  STL [R1+0x26c], R3 ;  /* 0x00026c0301007387 */ /* 0x000fe60000100800 */
[----:B------:R-:W-:Y:S01]  /*11f3d0*/  LOP3.LUT R42, R42, 0xffff, RZ, 0xc0, !PT ;  /* 0x0000ffff2a2a7812 */ /* 0x000fe200078ec0ff */
[----:B------:R0:W-:Y:S03]  /*11f3e0*/  STL [R1+0x1b0], R2 ;  /* 0x0001b00201007387 */ /* 0x0001e60000100800 */
[----:B0-----:R-:W-:-:S02]  /*11f3f0*/  PRMT R2, R42, 0x3340, R0 ;  /* 0x000033402a027816 */ /* 0x001fc40000000000 */
[----:B---3--:R-:W-:-:S04]  /*11f400*/  LOP3.LUT R43, R58, 0xffff, RZ, 0xc0, !PT ;  /* 0x0000ffff3a2b7812 */ /* 0x008fc800078ec0ff */
[----:B------:R-:W-:-:S04]  /*11f410*/  PRMT R41, R44, 0x3340, R43 ;  /* 0x000033402c297816 */ /* 0x000fc8000000002b */
[----:B------:R-:W-:Y:S02]  /*11f420*/  PRMT R36, R41, 0x5410, R40 ;  /* 0x0000541029247816 */ /* 0x000fe40000000028 */
[----:B------:R-:W-:Y:S02]  /*11f430*/  SHF.R.U32.HI R41, RZ, 0x8, R44 ;  /* 0x00000008ff297819 */ /* 0x000fe4000001162c */
[----:B------:R-:W-:Y:S02]  /*11f440*/  SHF.R.U32.HI R40, RZ, 0x8, R43 ;  /* 0x00000008ff287819 */ /* 0x000fe4000001162b */
[----:B------:R-:W-:Y:S02]  /*11f450*/  LOP3.LUT R41, R41, 0xffff, RZ, 0xc0, !PT ;  /* 0x0000ffff29297812 */ /* 0x000fe400078ec0ff */
[----:B------:R-:W-:-:S04]  /*11f460*/  LOP3.LUT R40, R40, 0xffff, RZ, 0xc0, !PT ;  /* 0x0000ffff28287812 */ /* 0x000fc800078ec0ff */
[----:B------:R-:W-:Y:S01]  /*11f470*/  PRMT R58, R41, 0x3340, R40 ;  /* 0x00003340293a7816 */ /* 0x000fe20000000028 */
[----:B------:R-:W-:Y:S04]  /*11f480*/  STL [R1+0x5bec], R36 ;  /* 0x005bec2401007387 */ /* 0x000fe80000100800 */
[----:B------:R-:W-:Y:S04]  /*11f490*/  STL [R1+0x5c04], R58 ;  /* 0x005c043a01007387 */ /* 0x000fe80000100800 */
[----:B------:R0:W-:Y:S04]  /*11f4a0*/  STL [R1+0x1ac], R2 ;  /* 0x0001ac0201007387 */ /* 0x0001e80000100800 */
[----:B------:R-:W3:Y:S04]  /*11f4b0*/  LDL.LU R32, [R1+0x2a70] ;  /* 0x002a700001207983 */ /* 0x000ee80000300800 */
[----:B------:R-:W3:Y:S01]  /*11f4c0*/  LDL.LU R52, [R1+0x2994] ;  /* 0x0029940001347983 */ /* 0x000ee20000300800 */
[----:B----4-:R-:W-:-:S03]  /*11f4d0*/  LOP3.LUT R47, R50, 0xffff, RZ, 0xc0, !PT ;  /* 0x0000ffff322f7812 */ /* 0x010fc600078ec0ff */
[----:B------:R-:W4:Y:S04]  /*11f4e0*/  LDL.LU R50, [R1+0x29cc] ;  /* 0x0029cc0001327983 */ /* 0x000f280000300800 */
[----:B------:R-:W4:Y:S01]  /*11f4f0*/  LDL.LU R49, [R1+0x290c] ;  /* 0x00290c0001317983 */ /* 0x000f220000300800 */
[----:B------:R-:W-:Y:S02]  /*11f500*/  LOP3.LUT R45, R55, 0xffff, RZ, 0xc0, !PT ;  /* 0x0000ffff372d7812 */ /* 0x000fe400078ec0ff */
[----:B------:R-:W-:Y:S01]  /*11f510*/  LOP3.LUT R43, R51, 0xffff, RZ, 0xc0, !PT ;  /* 0x0000ffff332b7812 */ /* 0x000fe200078ec0ff */
[----:B------:R-:W4:Y:S01]  /*11f520*/  LDL.LU R6, [R1+0x12ec] ;  /* 0x0012ec0001067983 */ /* 0x000f220000300800 */
[----:B------:R-:W-:Y:S02]  /*11f530*/  PRMT R40, R47, 0x3340, R0 ;  /* 0x000033402f287816 */ /* 0x000fe40000000000 */
[----:B------:R-:W-:Y:S01]  /*11f540*/  PRMT R41, R45, 0x3340, R43 ;  /* 0x000033402d297816 */ /* 0x000fe2000000002b */
[----:B------:R-:W4:Y:S01]  /*11f550*/  LDL.LU R7, [R1+0x28c4] ;  /* 0x0028c40001077983 */ /* 0x000f220000300800 */
[----:B--2---:R-:W-:-:S02]  /*11f560*/  LOP3.LUT R44, R56, 0xffff, RZ, 0xc0, !PT ;  /* 0x0000ffff382c7812 */ /* 0x004fc400078ec0ff */
[----:B------:R-:W-:Y:S01]  /*11f570*/  LOP3.LUT R46, R59, 0xffff, RZ, 0xc0, !PT ;  /* 0x0000ffff3b2e7812 */ /* 0x000fe200078ec0ff */
[----:B------:R-:W2:Y:S01]  /*11f580*/  LDL.LU R3, [R1+0x2a7c] ;  /* 0x002a7c0001037983 */ /* 0x000ea20000300800 */
[----:B------:R-:W-:-:S03]  /*11f590*/  LOP3.LUT R42, R60, 0xffff, RZ, 0xc0, !PT ;  /* 0x0000ffff3c2a7812 */ /* 0x000fc600078ec0ff */
[----:B------:R-:W2:Y:S01]  /*11f5a0*/  LDL.LU R51, [R1+0x29a4] ;  /* 0x0029a40001337983 */ /* 0x000ea20000300800 */
[----:B------:R-:W-:Y:S02]  /*11f5b0*/  PRMT R55, R41, 0x5410, R40 ;  /* 0x0000541029377816 */ /* 0x000fe40000000028 */
[----:B------:R-:W-:Y:S01]  /*11f5c0*/  PRMT R40, R46, 0x3340, R0 ;  /* 0x000033402e287816 */ /* 0x000fe20000000000 */
[----:B------:R-:W2:Y:S01]  /*11f5d0*/  LDL.LU R56, [R1+0x29e0] ;  /* 0x0029e00001387983 */ /* 0x000ea20000300800 */
[----:B------:R-:W-:-:S04]  /*11f5e0*/  PRMT R41, R44, 0x3340, R42 ;  /* 0x000033402c297816 */ /* 0x000fc8000000002a */
[----:B------:R-:W-:Y:S02]  /*11f5f0*/  PRMT R54, R41, 0x5410, R40 ;  /* 0x0000541029367816 */ /* 0x000fe40000000028 */
[----:B------:R-:W-:Y:S02]  /*11f600*/  SHF.R.U32.HI R41, RZ, 0x8, R44 ;  /* 0x00000008ff297819 */ /* 0x000fe4000001162c */
[----:B------:R-:W-:Y:S02]  /*11f610*/  SHF.R.U32.HI R40, RZ, 0x8, R42 ;  /* 0x00000008ff287819 */ /* 0x000fe4000001162a */
[----:B------:R-:W-:Y:S02]  /*11f620*/  LOP3.LUT R41, R41, 0xffff, RZ, 0xc0, !PT ;  /* 0x0000ffff29297812 */ /* 0x000fe400078ec0ff */
[----:B------:R-:W-:Y:S02]  /*11f630*/  LOP3.LUT R40, R40, 0xffff, RZ, 0xc0, !PT ;  /* 0x0000ffff28287812 */ /* 0x000fe400078ec0ff */
[----:B------:R-:W-:-:S02]  /*11f640*/  SHF.R.U32.HI R45, RZ, 0x8, R45 ;  /* 0x00000008ff2d7819 */ /* 0x000fc4000001162d */
[----:B------:R-:W-:Y:S02]  /*11f650*/  SHF.R.U32.HI R42, RZ, 0x8, R43 ;  /* 0x00000008ff2a7819 */ /* 0x000fe4000001162b */
[----:B------:R-:W-:Y:S02]  /*11f660*/  PRMT R60, R41, 0x3340, R40 ;  /* 0x00003340293c7816 */ /* 0x000fe40000000028 */
[----:B------:R-:W-:Y:S02]  /*11f670*/  LOP3.LUT R43, R45, 0xffff, RZ, 0xc0, !PT ;  /* 0x0000ffff2d2b7812 */ /* 0x000fe400078ec0ff */
[----:B------:R-:W-:Y:S02]  /*11f680*/  LOP3.LUT R42, R42, 0xffff, RZ, 0xc0, !PT ;  /* 0x0000ffff2a2a7812 */ /* 0x000fe400078ec0ff */
[----:B------:R-:W-:Y:S02]  /*11f690*/  SHF.R.U32.HI R40, RZ, 0x8, R47 ;  /* 0x00000008ff287819 */ /* 0x000fe4000001162f */
[----:B------:R-:W-:-:S02]  /*11f6a0*/  SHF.R.U32.HI R41, RZ, 0x8, R46 ;  /* 0x00000008ff297819 */ /* 0x000fc4000001162e */
[----:B------:R-:W-:Y:S02]  /*11f6b0*/  PRMT R59, R43, 0x3340, R42 ;  /* 0x000033402b3b7816 */ /* 0x000fe4000000002a */
[----:B------:R-:W-:Y:S02]  /*11f6c0*/  LOP3.LUT R40, R40, 0xffff, RZ, 0xc0, !PT ;  /* 0x0000ffff28287812 */ /* 0x000fe400078ec0ff */
[----:B------:R-:W-:Y:S01]  /*11f6d0*/  LOP3.LUT R41, R41, 0xffff, RZ, 0xc0, !PT ;  /* 0x0000ffff29297812 */ /* 0x000fe200078ec0ff */
[----:B------:R1:W-:Y:S03]  /*11f6e0*/  STL [R1+0x5bfc], R60 ;  /* 0x005bfc3c01007387 */ /* 0x0003e60000100800 */
[--C-:B0-----:R-:W-:Y:S02]  /*11f6f0*/  PRMT R2, R41, 0x3340, R0.reuse ;  /* 0x0000334029027816 */ /* 0x101fe40000000000 */
[----:B-1----:R-:W-:Y:S01]  /*11f700*/  PRMT R60, R40, 0x3340, R0 ;  /* 0x00003340283c7816 */ /* 0x002fe20000000000 */
[----:B------:R-:W-:Y:S04]  /*11f710*/  STL [R1+0x5c00], R59 ;  /* 0x005c003b01007387 */ /* 0x000fe80000100800 */
[----:B------:R-:W-:Y:S04]  /*11f720*/  STL [R1+0x5c08], R60 ;  /* 0x005c083c01007387 */ /* 0x000fe80000100800 */
[----:B------:R0:W-:Y:S01]  /*11f730*/  STL [R1+0x1a4], R2 ;  /* 0x0001a40201007387 */ /* 0x0001e20000100800 */
[----:B---3--:R-:W-:-:S02]  /*11f740*/  LOP3.LUT R44, R32, 0xffff, RZ, 0xc0, !PT ;  /* 0x0000ffff202c7812 */ /* 0x008fc400078ec0ff */
[----:B------:R-:W-:-:S04]  /*11f750*/  LOP3.LUT R42, R52, 0xffff, RZ, 0xc0, !PT ;  /* 0x0000ffff342a7812 */ /* 0x000fc800078ec0ff */
[----:B------:R-:W-:Y:S02]  /*11f760*/  PRMT R40, R42, 0x3340, R0 ;  /* 0x000033402a287816 */ /* 0x000fe40000000000 */
[----:B------:R-:W-:Y:S02]  /*11f770*/  SHF.R.U32.HI R42, RZ, 0x8, R42 ;  /* 0x00000008ff2a7819 */ /* 0x000fe4000001162a */
[----:B----4-:R-:W-:-:S04]  /*11f780*/  LOP3.LUT R43, R50, 0xffff, RZ, 0xc0, !PT ;  /* 0x0000ffff322b7812 */ /* 0x010fc800078ec0ff */
        /* <DEDUP_REMOVED lines=8> */
[----:B0-----:R-:W-:Y:S01]  /*11f810*/  PRMT R2, R42, 0x3340, R0 ;  /* 0x000033402a027816 */ /* 0x001fe20000000000 */
[----:B------:R-:W-:Y:S04]  /*11f820*/  STL [R1+0x5b94], R13 ;  /* 0x005b940d01007387 */ /* 0x000fe80000100800 */
[----:B------:R-:W-:Y:S04]  /*11f830*/  STL [R1+0x5bf8], R50 ;  /* 0x005bf83201007387 */ /* 0x000fe80000100800 */
[----:B------:R-:W3:Y:S04]  /*11f840*/  LDL.LU R32, [R1+0x2a0c] ;  /* 0x002a0c0001207983 */ /* 0x000ee80000300800 */
[----:B------:R-:W-:Y:S04]  /*11f850*/  STL [R1+0x1a0], R2 ;  /* 0x0001a00201007387 */ /* 0x000fe80000100800 */
[----:B------:R-:W4:Y:S01]  /*11f860*/  LDL.LU R52, [R1+0x298c] ;  /* 0x00298c0001347983 */ /* 0x000f220000300800 */
[----:B------:R-:W-:-:S03]  /*11f870*/  LOP3.LUT R43, R49, 0xffff, RZ, 0xc0, !PT ;  /* 0x0000ffff312b7812 */ /* 0x000fc600078ec0ff */
[----:B------:R-:W4:Y:S01]  /*11f880*/  LDL.LU R49, [R1+0x29bc] ;  /* 0x0029bc0001317983 */ /* 0x000f220000300800 */
[----:B------:R-:W-:Y:S02]  /*11f890*/  LOP3.LUT R15, R6, 0xffff, RZ, 0xc0, !PT ;  /* 0x0000ffff060f7812 */ /* 0x000fe400078ec0ff */
[----:B------:R-:W-:Y:S01]  /*11f8a0*/  LOP3.LUT R42, R7, 0xffff, RZ, 0xc0, !PT ;  /* 0x0000ffff072a7812 */ /* 0x000fe200078ec0ff */
[----:B------:R-:W4:Y:S01]  /*11f8b0*/  LDL.LU R48, [R1+0x2a1c] ;  /* 0x002a1c0001307983 */ /* 0x000f220000300800 */
[----:B------:R-:W-:Y:S02]  /*11f8c0*/  PRMT R40, R15, 0x3340, R0 ;  /* 0x000033400f287816 */ /* 0x000fe40000000000 */
[----:B------:R-:W-:Y:S01]  /*11f8d0*/  PRMT R41, R43, 0x3340, R42 ;  /* 0x000033402b297816 */ /* 0x000fe2000000002a */
[----:B------:R-:W4:Y:S01]  /*11f8e0*/  LDL.LU R7, [R1+0x2990] ;  /* 0x0029900001077983 */ /* 0x000f220000300800 */
[----:B--2---:R-:W-:Y:S02]  /*11f8f0*/  LOP3.LUT R45, R3, 0xffff, RZ, 0xc0, !PT ;  /* 0x0000ffff032d7812 */ /* 0x004fe400078ec0ff */
[----:B------:R-:W-:-:S02]  /*11f900*/  LOP3.LUT R46, R51, 0xffff, RZ, 0xc0, !PT ;  /* 0x0000ffff332e7812 */ /* 0x000fc400078ec0ff */
[----:B------:R-:W-:Y:S02]  /*11f910*/  LOP3.LUT R44, R56, 0xffff, RZ, 0xc0, !PT ;  /* 0x0000ffff382c7812 */ /* 0x000fe400078ec0ff */
[----:B------:R-:W2:Y:S01]  /*11f920*/  LDL.LU R56, [R1+0x29c0] ;  /* 0x0029c00001387983 */ /* 0x000ea20000300800 */
        /* <DEDUP_REMOVED lines=14> */
[----:B------:R0:W-:Y:S04]  /*11fa10*/  STL [R1+0x5bf0], R51 ;  /* 0x005bf03301007387 */ /* 0x0001e80000100800 */
[----:B------:R-:W-:Y:S04]  /*11fa20*/  STL [R1+0x5b98], R5 ;  /* 0x005b980501007387 */ /* 0x000fe80000100800 */
[----:B------:R-:W-:Y:S04]  /*11fa30*/  STL [R1+0x5bd0], R14 ;  /* 0x005bd00e01007387 */ /* 0x000fe80000100800 */
[----:B------:R1:W-:Y:S04]  /*11fa40*/  STL [R1+0x5bf4], R3 ;  /* 0x005bf40301007387 */ /* 0x0003e80000100800 */
[----:B------:R-:W2:Y:S04]  /*11fa50*/  LDL.LU R39, [R1+0x2948] ;  /* 0x0029480001277983 */ /* 0x000ea80000300800 */
[----:B------:R-:W2:Y:S04]  /*11fa60*/  LDL.LU R57, [R1+0x13cc] ;  /* 0x0013cc0001397983 */ /* 0x000ea80000300800 */
[----:B------:R-:W2:Y:S04]  /*11fa70*/  LDL.LU R31, [R1+0x2900] ;  /* 0x00290000011f7983 */ /* 0x000ea80000300800 */
[----:B------:R-:W2:Y:S01]  /*11fa80*/  LDL.LU R12, [R1+0x294c] ;  /* 0x00294c00010c7983 */ /* 0x000ea20000300800 */
[----:B---3--:R-:W-:-:S03]  /*11fa90*/  LOP3.LUT R44, R32, 0xffff, RZ, 0xc0, !PT ;  /* 0x0000ffff202c7812 */ /* 0x008fc600078ec0ff */
[----:B------:R-:W3:Y:S01]  /*11faa0*/  LDL.LU R32, [R1+0x13d0] ;  /* 0x0013d00001207983 */ /* 0x000ee20000300800 */
[----:B----4-:R-:W-:-:S03]  /*11fab0*/  LOP3.LUT R42, R52, 0xffff, RZ, 0xc0, !PT ;  /* 0x0000ffff342a7812 */ /* 0x010fc600078ec0ff */
[----:B------:R-:W4:Y:S01]  /*11fac0*/  LDL.LU R52, [R1+0x2904] ;  /* 0x0029040001347983 */ /* 0x000f220000300800 */
[----:B------:R-:W-:Y:S02]  /*11fad0*/  LOP3.LUT R43, R49, 0xffff, RZ, 0xc0, !PT ;  /* 0x0000ffff312b7812 */ /* 0x000fe400078ec0ff */
        /* <DEDUP_REMOVED lines=11> */
[----:B-1----:R-:W-:Y:S02]  /*11fb90*/  LOP3.LUT R3, R7, 0xffff, RZ, 0xc0, !PT ;  /* 0x0000ffff07037812 */ /* 0x002fe400078ec0ff */
[----:B--2---:R-:W-:Y:S02]  /*11fba0*/  LOP3.LUT R42, R56, 0xffff, RZ, 0xc0, !PT ;  /* 0x0000ffff382a7812 */ /* 0x004fe400078ec0ff */
[----:B------:R-:W-:Y:S02]  /*11fbb0*/  PRMT R49, R41, 0x3340, R40 ;  /* 0x0000334029317816 */ /* 0x000fe40000000028 */
        /* <DEDUP_REMOVED lines=10> */
[----:B------:R-:W-:-:S02]  /*11fc60*/  PRMT R36, R40, 0x3340, R0 ;  /* 0x0000334028247816 */ /* 0x000fc40000000000 */
[----:B------:R-:W-:Y:S01]  /*11fc70*/  PRMT R56, R42, 0x3340, R41 ;  /* 0x000033402a387816 */ /* 0x000fe20000000029 */
[----:B------:R-:W-:Y:S04]  /*11fc80*/  STL [R1+0x5c0c], R49 ;  /* 0x005c0c3101007387 */ /* 0x000fe80000100800 */
[----:B------:R-:W-:Y:S04]  /*11fc90*/  STL [R1+0x5c10], R51 ;  /* 0x005c103301007387 */ /* 0x000fe80000100800 */
[----:B------:R-:W-:Y:S01]  /*11fca0*/  STL [R1+0x5ba0], R7 ;  /* 0x005ba00701007387 */ /* 0x000fe20000100800 */
[----:B------:R-:W-:-:S03]  /*11fcb0*/  LOP3.LUT R45, R39, 0xffff, RZ, 0xc0, !PT ;  /* 0x0000ffff272d7812 */ /* 0x000fc600078ec0ff */
[----:B------:R-:W-:Y:S01]  /*11fcc0*/  STL [R1+0x5c14], R36 ;  /* 0x005c142401007387 */ /* 0x000fe20000100800 */
[----:B------:R-:W-:-:S03]  /*11fcd0*/  LOP3.LUT R47, R57, 0xffff, RZ, 0xc0, !PT ;  /* 0x0000ffff392f7812 */ /* 0x000fc600078ec0ff */
[----:B------:R-:W-:Y:S01]  /*11fce0*/  STL [R1+0x5bdc], R56 ;  /* 0x005bdc3801007387 */ /* 0x000fe20000100800 */
[----:B------:R-:W-:-:S03]  /*11fcf0*/  LOP3.LUT R43, R31, 0xffff, RZ, 0xc0, !PT ;  /* 0x0000ffff1f2b7812 */ /* 0x000fc600078ec0ff */
[----:B------:R-:W2:Y:S04]  /*11fd00*/  LDL.LU R39, [R1+0x2934] ;  /* 0x0029340001277983 */ /* 0x000ea80000300800 */
[----:B------:R-:W2:Y:S04]  /*11fd10*/  LDL.LU R57, [R1+0x13bc] ;  /* 0x0013bc0001397983 */ /* 0x000ea80000300800 */
[----:B------:R-:W2:Y:S01]  /*11fd20*/  LDL.LU R31, [R1+0x28f0] ;  /* 0x0028f000011f7983 */ /* 0x000ea20000300800 */
[----:B------:R-:W-:-:S03]  /*11fd30*/  LOP3.LUT R44, R12, 0xffff, RZ, 0xc0, !PT ;  /* 0x0000ffff0c2c7812 */ /* 0x000fc600078ec0ff */
[----:B------:R-:W2:Y:S01]  /*11fd40*/  LDL.LU R12, [R1+0x2938] ;  /* 0x00293800010c7983 */ /* 0x000ea20000300800 */
[----:B---3--:R-:W-:-:S03]  /*11fd50*/  LOP3.LUT R46, R32, 0xffff, RZ, 0xc0, !PT ;  /* 0x0000ffff202e7812 */ /* 0x008fc600078ec0ff */
[----:B------:R-:W3:Y:S01]  /*11fd60*/  LDL.LU R32, [R1+0x13c0] ;  /* 0x0013c00001207983 */ /* 0x000ee20000300800 */
[----:B----4-:R-:W-:-:S03]  /*11fd70*/  LOP3.LUT R42, R52, 0xffff, RZ, 0xc0, !PT ;  /* 0x0000ffff342a7812 */ /* 0x010fc600078ec0ff */
[----:B------:R-:W4:Y:S01]  /*11fd80*/  LDL.LU R52, [R1+0x28f4] ;  /* 0x0028f40001347983 */ /* 0x000f220000300800 */
[----:B------:R-:W-:Y:S02]  /*11fd90*/  PRMT R40, R47, 0x3340, R0 ;  /* 0x000033402f287816 */ /* 0x000fe40000000000 */
[----:B------:R-:W-:-:S04]  /*11fda0*/  PRMT R41, R45, 0x3340, R43 ;  /* 0x000033402d297816 */ /* 0x000fc8000000002b */
[----:B0-----:R-:W-:Y:S02]  /*11fdb0*/  PRMT R6, R41, 0x5410, R40 ;  /* 0x0000541029067816 */ /* 0x001fe40000000028 */
        /* <DEDUP_REMOVED lines=10> */
[----:B------:R-:W-:Y:S02]  /*11fe60*/  SHF.R.U32.HI R40, RZ, 0x8, R47 ;  /* 0x00000008ff287819 */ /* 0x000fe4000001162f */
[----:B------:R-:W-:Y:S02]  /*11fe70*/  SHF.R.U32.HI R41, RZ, 0x8, R46 ;  /* 0x00000008ff297819 */ /* 0x000fe4000001162e */
[----:B------:R-:W-:Y:S02]  /*11fe80*/  LOP3.LUT R43, R45, 0xffff, RZ, 0xc0, !PT ;  /* 0x0000ffff2d2b7812 */ /* 0x000fe400078ec0ff */
[----:B------:R-:W-:-:S02]  /*11fe90*/  LOP3.LUT R42, R42, 0xffff, RZ, 0xc0, !PT ;  /* 0x0000ffff2a2a7812 */ /* 0x000fc400078ec0ff */
[----:B------:R-:W-:Y:S02]  /*11fea0*/  LOP3.LUT R40, R40, 0xffff, RZ, 0xc0, !PT ;  /* 0x0000ffff28287812 */ /* 0x000fe400078ec0ff */
[----:B------:R-:W-:Y:S02]  /*11feb0*/  LOP3.LUT R41, R41, 0xffff, RZ, 0xc0, !PT ;  /* 0x0000ffff29297812 */ /* 0x000fe400078ec0ff */
[----:B------:R-:W-:Y:S01]  /*11fec0*/  PRMT R61, R43, 0x3340, R42 ;  /* 0x000033402b3d7816 */ /* 0x000fe2000000002a */
[----:B------:R-:W-:Y:S01]  /*11fed0*/  STL [R1+0x5ba4], R6 ;  /* 0x005ba40601007387 */ /* 0x000fe20000100800 */
[--C-:B------:R-:W-:Y:S02]  /*11fee0*/  PRMT R37, R40, 0x3340, R0.reuse ;  /* 0x0000334028257816 */ /* 0x100fe40000000000 */
[----:B------:R-:W-:Y:S01]  /*11fef0*/  PRMT R38, R41, 0x3340, R0 ;  /* 0x0000334029267816 */ /* 0x000fe20000000000 */
[----:B------:R0:W-:Y:S04]  /*11ff00*/  STL [R1+0x5ba8], R5 ;  /* 0x005ba80501007387 */ /* 0x0001e80000100800 */
[----:B------:R-:W-:Y:S04]  /*11ff10*/  STL [R1+0x5c18], R48 ;  /* 0x005c183001007387 */ /* 0x000fe80000100800 */
[----:B------:R-:W-:Y:S04]  /*11ff20*/  STL [R1+0x5c1c], R61 ;  /* 0x005c1c3d01007387 */ /* 0x000fe80000100800 */
[----:B------:R-:W-:Y:S04]  /*11ff30*/  STL [R1+0x5c20], R37 ;  /* 0x005c202501007387 */ /* 0x000fe80000100800 */
[----:B------:R-:W-:Y:S04]  /*11ff40*/  STL [R1+0x5c24], R38 ;  /* 0x005c242601007387 */ /* 0x000fe80000100800 */
[----:B------:R-:W4:Y:S04]  /*11ff50*/  LDL.LU R58, [R1+0x2a88] ;  /* 0x002a8800013a7983 */ /* 0x000f280000300800 */
[----:B------:R-:W4:Y:S01]  /*11ff60*/  LDL.LU R4, [R1+0x29c4] ;  /* 0x0029c40001047983 */ /* 0x000f220000300800 */
[----:B--2---:R-:W-:-:S03]  /*11ff70*/  LOP3.LUT R47, R57, 0xffff, RZ, 0xc0, !PT ;  /* 0x0000ffff392f7812 */ /* 0x004fc600078ec0ff */
[----:B------:R-:W2:Y:S01]  /*11ff80*/  LDL.LU R57, [R1+0x2a28] ;  /* 0x002a280001397983 */ /* 0x000ea20000300800 */
[----:B------:R-:W-:-:S03]  /*11ff90*/  LOP3.LUT R43, R31, 0xffff, RZ, 0xc0, !PT ;  /* 0x0000ffff1f2b7812 */ /* 0x000fc600078ec0ff */
        /* <DEDUP_REMOVED lines=8> */
[----:B------:R-:W-:Y:S02]  /*120020*/  LOP3.LUT R44, R12, 0xffff, RZ, 0xc0, !PT ;  /* 0x0000ffff0c2c7812 */ /* 0x000fe400078ec0ff */
[----:B------:R-:W-:Y:S02]  /*120030*/  PRMT R13, R41, 0x5410, R40 ;  /* 0x00005410290d7816 */ /* 0x000fe40000000028 */
[----:B------:R-:W-:-:S02]  /*120040*/  PRMT R40, R46, 0x3340, R0 ;  /* 0x000033402e287816 */ /* 0x000fc40000000000 */
        /* <DEDUP_REMOVED lines=14> */
[----:B------:R-:W-:Y:S01]  /*120130*/  LOP3.LUT R41, R41, 0xffff, RZ, 0xc0, !PT ;  /* 0x0000ffff29297812 */ /* 0x000fe200078ec0ff */
[----:B------:R-:W-:Y:S01]  /*120140*/  STL [R1+0x5bac], R13 ;  /* 0x005bac0d01007387 */ /* 0x000fe20000100800 */
[----:B------:R-:W-:Y:S02]  /*120150*/  PRMT R12, R43, 0x3340, R42 ;  /* 0x000033402b0c7816 */ /* 0x000fe4000000002a */
[--C-:B0-----:R-:W-:Y:S01]  /*120160*/  PRMT R5, R40, 0x3340, R0.reuse ;  /* 0x0000334028057816 */ /* 0x101fe20000000000 */
[----:B------:R0:W-:Y:S04]  /*120170*/  STL [R1+0x5bcc], R2 ;  /* 0x005bcc0201007387 */ /* 0x0001e80000100800 */
[----:B------:R-:W-:Y:S01]  /*120180*/  STL [R1+0x5c28], R39 ;  /* 0x005c282701007387 */ /* 0x000fe20000100800 */
[----:B0-----:R-:W-:-:S03]  /*120190*/  PRMT R2, R41, 0x3340, R0 ;  /* 0x0000334029027816 */ /* 0x001fc60000000000 */
[----:B------:R-:W-:Y:S04]  /*1201a0*/  STL [R1+0x5c2c], R12 ;  /* 0x005c2c0c01007387 */ /* 0x000fe80000100800 */
[----:B------:R0:W-:Y:S01]  /*1201b0*/  STL [R1+0x18c], R5 ;  /* 0x00018c0501007387 */ /* 0x0001e20000100800 */
[----:B------:R-:W-:-:S03]  /*1201c0*/  LOP3.LUT R45, R58, 0xffff, RZ, 0xc0, !PT ;  /* 0x0000ffff3a2d7812 */ /* 0x000fc600078ec0ff */
[----:B------:R-:W-:Y:S04]  /*1201d0*/  STL [R1+0x188], R2 ;  /* 0x0001880201007387 */ /* 0x000fe80000100800 */
[----:B------:R-:W4:Y:S01]  /*1201e0*/  LDL.LU R58, [R1+0x2a68] ;  /* 0x002a6800013a7983 */ /* 0x000f220000300800 */
[----:B--2---:R-:W-:-:S03]  /*1201f0*/  LOP3.LUT R43, R57, 0xffff, RZ, 0xc0, !PT ;  /* 0x0000ffff392b7812 */ /* 0x004fc600078ec0ff */
[----:B------:R-:W2:Y:S01]  /*120200*/  LDL.LU R57, [R1+0x29b4] ;  /* 0x0029b40001397983 */ /* 0x000ea20000300800 */
[----:B------:R-:W-:-:S03]  /*120210*/  LOP3.LUT R44, R31, 0xffff, RZ, 0xc0, !PT ;  /* 0x0000ffff1f2c7812 */ /* 0x000fc600078ec0ff */
[----:B------:R-:W2:Y:S01]  /*120220*/  LDL.LU R31, [R1+0x2a08] ;  /* 0x002a0800011f7983 */ /* 0x000ea20000300800 */
[----:B------:R-:W-:Y:S02]  /*120230*/  LOP3.LUT R47, R4, 0xffff, RZ, 0xc0, !PT ;  /* 0x0000ffff042f7812 */ /* 0x000fe400078ec0ff */
[----:B------:R-:W-:Y:S02]  /*120240*/  PRMT R41, R45, 0x3340, R43 ;  /* 0x000033402d297816 */ /* 0x000fe4000000002b */
[----:B------:R-:W-:-:S04]  /*120250*/  PRMT R40, R47, 0x3340, R0 ;  /* 0x000033402f287816 */ /* 0x000fc80000000000 */
[----:B------:R-:W-:Y:S02]  /*120260*/  PRMT R13, R41, 0x5410, R40 ;  /* 0x00005410290d7816 */ /* 0x000fe40000000028 */
[----:B---3--:R-:W-:-:S04]  /*120270*/  LOP3.LUT R46, R32, 0xffff, RZ, 0xc0, !PT ;  /* 0x0000ffff202e7812 */ /* 0x008fc800078ec0ff */
[----:B------:R-:W-:Y:S02]  /*120280*/  PRMT R40, R46, 0x3340, R0 ;  /* 0x000033402e287816 */ /* 0x000fe40000000000 */
[----:B----4-:R-:W-:Y:S02]  /*120290*/  LOP3.LUT R42, R52, 0xffff, RZ, 0xc0, !PT ;  /* 0x0000ffff342a7812 */ /* 0x010fe400078ec0ff */
[----:B------:R-:W3:Y:S02]  /*1202a0*/  LDL.LU R52, [R1+0x2a6c] ;  /* 0x002a6c0001347983 */ /* 0x000ee40000300800 */
[----:B------:R-:W-:-:S04]  /*1202b0*/  PRMT R41, R44, 0x3340, R42 ;  /* 0x000033402c297816 */ /* 0x000fc8000000002a */
[----:B0-----:R-:W-:Y:S02]  /*1202c0*/  PRMT R5, R41, 0x5410, R40 ;  /* 0x0000541029057816 */ /* 0x001fe40000000028 */
[----:B------:R-:W-:Y:S02]  /*1202d0*/  SHF.R.U32.HI R41, RZ, 0x8, R44 ;  /* 0x00000008ff297819 */ /* 0x000fe4000001162c */
[----:B------:R-:W-:Y:S02]  /*1202e0*/  SHF.R.U32.HI R40, RZ, 0x8, R42 ;  /* 0x00000008ff287819 */ /* 0x000fe4000001162a */
[----:B------:R-:W-:Y:S02]  /*1202f0*/  LOP3.LUT R41, R41, 0xffff, RZ, 0xc0, !PT ;  /* 0x0000ffff29297812 */ /* 0x000fe400078ec0ff */
[----:B------:R-:W-:Y:S01]  /*120300*/  LOP3.LUT R40, R40, 0xffff, RZ, 0xc0, !PT ;  /* 0x0000ffff28287812 */ /* 0x000fe200078ec0ff */
[----:B------:R-:W-:Y:S04]  /*120310*/  STL [R1+0x5bd4], R13 ;  /* 0x005bd40d01007387 */ /* 0x000fe80000100800 */
[----:B------:R0:W-:Y:S04]  /*120320*/  STL [R1+0x5bd8], R5 ;  /* 0x005bd80501007387 */ /* 0x0001e80000100800 */
[----:B------:R-:W4:Y:S01]  /*120330*/  LDL.LU R4, [R1+0x29b8] ;  /* 0x0029b80001047983 */ /* 0x000f220000300800 */
[----:B0-----:R-:W-:-:S05]  /*120340*/  PRMT R5, R41, 0x3340, R40 ;  /* 0x0000334029057816 */ /* 0x001fca0000000028 */
[----:B------:R0:W-:Y:S04]  /*120350*/  STL [R1+0x240], R5 ;  /* 0x0002400501007387 */ /* 0x0001e80000100800 */
[----:B------:R-:W4:Y:S01]  /*120360*/  LDL.LU R32, [R1+0x2a10] ;  /* 0x002a100001207983 */ /* 0x000f220000300800 */
[----:B------:R-:W-:Y:S02]  /*120370*/  SHF.R.U32.HI R45, RZ, 0x8, R45 ;  /* 0x00000008ff2d7819 */ /* 0x000fe4000001162d */
[----:B------:R-:W-:Y:S02]  /*120380*/  SHF.R.U32.HI R42, RZ, 0x8, R43 ;  /* 0x00000008ff2a7819 */ /* 0x000fe4000001162b */
[----:B------:R-:W-:Y:S02]  /*120390*/  LOP3.LUT R43, R45, 0xffff, RZ, 0xc0, !PT ;  /* 0x0000ffff2d2b7812 */ /* 0x000fe400078ec0ff */
[----:B------:R-:W-:-:S02]  /*1203a0*/  LOP3.LUT R42, R42, 0xffff, RZ, 0xc0, !PT ;  /* 0x0000ffff2a2a7812 */ /* 0x000fc400078ec0ff */
[----:B------:R-:W-:Y:S02]  /*1203b0*/  SHF.R.U32.HI R40, RZ, 0x8, R47 ;  /* 0x00000008ff287819 */ /* 0x000fe4000001162f */
[----:B------:R-:W-:Y:S02]  /*1203c0*/  SHF.R.U32.HI R41, RZ, 0x8, R46 ;  /* 0x00000008ff297819 */ /* 0x000fe4000001162e */
[----:B------:R-:W-:Y:S02]  /*1203d0*/  PRMT R2, R43, 0x3340, R42 ;  /* 0x000033402b027816 */ /* 0x000fe4000000002a */
[----:B------:R-:W-:Y:S02]  /*1203e0*/  LOP3.LUT R40, R40, 0xffff, RZ, 0xc0, !PT ;  /* 0x0000ffff28287812 */ /* 0x000fe400078ec0ff */
[----:B------:R-:W-:Y:S01]  /*1203f0*/  LOP3.LUT R41, R41, 0xffff, RZ, 0xc0, !PT ;  /* 0x0000ffff29297812 */ /* 0x000fe200078ec0ff */
[----:B------:R1:W-:Y:S01]  /*120400*/  STL [R1+0x214], R2 ;  /* 0x0002140201007387 */ /* 0x0003e20000100800 */
[----:B0-----:R-:W-:-:S05]  /*120410*/  PRMT R5, R40, 0x3340, R0 ;  /* 0x0000334028057816 */ /* 0x001fca0000000000 */
[----:B------:R0:W-:Y:S01]  /*120420*/  STL [R1+0x170], R5 ;  /* 0x0001700501007387 */ /* 0x0001e20000100800 */
[--C-:B-1----:R-:W-:Y:S02]  /*120430*/  PRMT R2, R41, 0x3340, R0.reuse ;  /* 0x0000334029027816 */ /* 0x102fe40000000000 */
[----:B------:R-:W-:Y:S02]  /*120440*/  LOP3.LUT R44, R58, 0xffff, RZ, 0xc0, !PT ;  /* 0x0000ffff3a2c7812 */ /* 0x000fe400078ec0ff */
[----:B--2---:R-:W-:Y:S02]  /*120450*/  LOP3.LUT R42, R57, 0xffff, RZ, 0xc0, !PT ;  /* 0x0000ffff392a7812 */ /* 0x004fe400078ec0ff */
[----:B------:R-:W-:Y:S02]  /*120460*/  LOP3.LUT R43, R31, 0xffff, RZ, 0xc0, !PT ;  /* 0x0000ffff1f2b7812 */ /* 0x000fe400078ec0ff */
[----:B------:R-:W-:Y:S02]  /*120470*/  PRMT R40, R42, 0x3340, R0 ;  /* 0x000033402a287816 */ /* 0x000fe40000000000 */
[----:B------:R-:W-:Y:S01]  /*120480*/  PRMT R41, R44, 0x3340, R43 ;  /* 0x000033402c297816 */ /* 0x000fe2000000002b */
[----:B------:R1:W-:Y:S03]  /*120490*/  STL [R1+0x16c], R2 ;  /* 0x00016c0201007387 */ /* 0x0003e60000100800 */
[----:B------:R-:W-:Y:S01]  /*1204a0*/  PRMT R6, R41, 0x5410, R40 ;  /* 0x0000541029067816 */ /* 0x000fe20000000028 */
[----:B------:R-:W2:Y:S01]  /*1204b0*/  LDL.LU R57, [R1+0x11a4] ;  /* 0x0011a40001397983 */ /* 0x000ea20000300800 */
[----:B------:R-:W-:-:S02]  /*1204c0*/  SHF.R.U32.HI R41, RZ, 0x8, R44 ;  /* 0x00000008ff297819 */ /* 0x000fc4000001162c */
[----:B------:R-:W-:Y:S01]  /*1204d0*/  SHF.R.U32.HI R40, RZ, 0x8, R43 ;  /* 0x00000008ff287819 */ /* 0x000fe2000001162b */
[----:B------:R-:W2:Y:S01]  /*1204e0*/  LDL.LU R31, [R1+0x28c] ;  /* 0x00028c00011f7983 */ /* 0x000ea20000300800 */
[----:B------:R-:W-:-:S03]  /*1204f0*/  SHF.R.U32.HI R42, RZ, 0x8, R42 ;  /* 0x00000008ff2a7819 */ /* 0x000fc6000001162a */
[----:B------:R-:W2:Y:S01]  /*120500*/  LDL.LU R49, [R1+0x12f4] ;  /* 0x0012f40001317983 */ /* 0x000ea20000300800 */
[----:B------:R-:W-:-:S03]  /*120510*/  LOP3.LUT R41, R41, 0xffff, RZ, 0xc0, !PT ;  /* 0x0000ffff29297812 */ /* 0x000fc600078ec0ff */
[----:B------:R-:W2:Y:S01]  /*120520*/  LDL.LU R14, [R1+0x12f0] ;  /* 0x0012f000010e7983 */ /* 0x000ea20000300800 */
[----:B------:R-:W-:Y:S02]  /*120530*/  LOP3.LUT R40, R40, 0xffff, RZ, 0xc0, !PT ;  /* 0x0000ffff28287812 */ /* 0x000fe400078ec0ff */
[----:B------:R-:W-:Y:S01]  /*120540*/  LOP3.LUT R42, R42, 0xffff, RZ, 0xc0, !PT ;  /* 0x0000ffff2a2a7812 */ /* 0x000fe200078ec0ff */
[----:B------:R-:W2:Y:S01]  /*120550*/  LDL.LU R50, [R1+0x12f8] ;  /* 0x0012f80001327983 */ /* 0x000ea20000300800 */
[----:B0-----:R-:W-:Y:S02]  /*120560*/  PRMT R5, R41, 0x3340, R40 ;  /* 0x0000334029057816 */ /* 0x001fe40000000028 */
[----:B-1----:R-:W-:Y:S01]  /*120570*/  PRMT R2, R42, 0x3340, R0 ;  /* 0x000033402a027816 */ /* 0x002fe20000000000 */
[----:B------:R-:W-:Y:S04]  /*120580*/  STL [R1+0x5be0], R6 ;  /* 0x005be00601007387 */ /* 0x000fe80000100800 */
[----:B------:R-:W-:Y:S04]  /*120590*/  STL [R1+0x23c], R5 ;  /* 0x00023c0501007387 */ /* 0x000fe80000100800 */
[----:B------:R-:W2:Y:S04]  /*1205a0*/  LDL.LU R60, [R1+0x13c4] ;  /* 0x0013c400013c7983 */ /* 0x000ea80000300800 */
[----:B------:R0:W-:Y:S04]  /*1205b0*/  STL [R1+0x160], R2 ;  /* 0x0001600201007387 */ /* 0x0001e80000100800 */
[----:B------:R-:W2:Y:S01]  /*1205c0*/  LDL.LU R59, [R1+0x12fc] ;  /* 0x0012fc00013b7983 */ /* 0x000ea20000300800 */
[----:B---3--:R-:W-:-:S03]  /*1205d0*/  LOP3.LUT R43, R52, 0xffff, RZ, 0xc0, !PT ;  /* 0x0000ffff342b7812 */ /* 0x008fc600078ec0ff */
[----:B------:R-:W3:Y:S04]  /*1205e0*/  LDL.LU R52, [R1+0x1198] ;  /* 0x0011980001347983 */ /* 0x000ee80000300800 */
[----:B------:R-:W3:Y:S01]  /*1205f0*/  LDL.LU R58, [R1+0x1308] ;  /* 0x00130800013a7983 */ /* 0x000ee20000300800 */
[----:B----4-:R-:W-:-:S03]  /*120600*/  LOP3.LUT R44, R4, 0xffff, RZ, 0xc0, !PT ;  /* 0x0000ffff042c7812 */ /* 0x010fc600078ec0ff */
[----:B------:R-:W4:Y:S01]  /*120610*/  LDL.LU R4, [R1+0x1194] ;  /* 0x0011940001047983 */ /* 0x000f220000300800 */
[----:B------:R-:W-:-:S03]  /*120620*/  LOP3.LUT R42, R32, 0xffff, RZ, 0xc0, !PT ;  /* 0x0000ffff202a7812 */ /* 0x000fc600078ec0ff */
[----:B------:R-:W4:Y:S01]  /*120630*/  LDL.LU R32, [R1+0x130c] ;  /* 0x00130c0001207983 */ /* 0x000f220000300800 */
[----:B------:R-:W-:Y:S02]  /*120640*/  PRMT R40, R44, 0x3340, R0 ;  /* 0x000033402c287816 */ /* 0x000fe40000000000 */
[----:B------:R-:W-:-:S04]  /*120650*/  PRMT R41, R43, 0x3340, R42 ;  /* 0x000033402b297816 */ /* 0x000fc8000000002a */
[----:B------:R-:W-:Y:S02]  /*120660*/  PRMT R7, R41, 0x5410, R40 ;  /* 0x0000541029077816 */ /* 0x000fe40000000028 */
[----:B------:R-:W-:Y:S02]  /*120670*/  SHF.R.U32.HI R41, RZ, 0x8, R43 ;  /* 0x00000008ff297819 */ /* 0x000fe4000001162b */
[----:B------:R-:W-:Y:S02]  /*120680*/  SHF.R.U32.HI R40, RZ, 0x8, R42 ;  /* 0x00000008ff287819 */ /* 0x000fe4000001162a */
[----:B------:R-:W-:Y:S02]  /*120690*/  LOP3.LUT R41, R41, 0xffff, RZ, 0xc0, !PT ;  /* 0x0000ffff29297812 */ /* 0x000fe400078ec0ff */
[----:B------:R-:W-:Y:S01]  /*1206a0*/  LOP3.LUT R40, R40, 0xffff, RZ, 0xc0, !PT ;  /* 0x0000ffff28287812 */ /* 0x000fe200078ec0ff */
[----:B------:R-:W-:Y:S01]  /*1206b0*/  STL [R1+0x5c30], R7 ;  /* 0x005c300701007387 */ /* 0x000fe20000100800 */
[----:B--2---:R-:W-:-:S02]  /*1206c0*/  SHF.R.U32.HI R43, RZ, 0x8, R57 ;  /* 0x00000008ff2b7819 */ /* 0x004fc40000011639 */
[----:B------:R-:W-:Y:S02]  /*1206d0*/  PRMT R57, R41, 0x3340, R40 ;  /* 0x0000334029397816 */ /* 0x000fe40000000028 */
[----:B------:R-:W-:Y:S02]  /*1206e0*/  SHF.R.U32.HI R42, RZ, 0x8, R31 ;  /* 0x00000008ff2a7819 */ /* 0x000fe4000001161f */
[----:B------:R-:W2:Y:S01]  /*1206f0*/  LDL.LU R31, [R1+0x13c8] ;  /* 0x0013c800011f7983 */ /* 0x000ea20000300800 */
[----:B------:R-:W-:Y:S02]  /*120700*/  SHF.R.U32.HI R41, RZ, 0x8, R49 ;  /* 0x00000008ff297819 */ /* 0x000fe40000011631 */
[----:B------:R-:W-:Y:S02]  /*120710*/  SHF.R.U32.HI R40, RZ, 0x8, R14 ;  /* 0x00000008ff287819 */ /* 0x000fe4000001160e */
[----:B------:R-:W-:Y:S02]  /*120720*/  LOP3.LUT R41, R41, 0xffff, RZ, 0xc0, !PT ;  /* 0x0000ffff29297812 */ /* 0x000fe400078ec0ff */
[----:B------:R-:W-:-:S04]  /*120730*/  LOP3.LUT R40, R40, 0xffff, RZ, 0xc0, !PT ;  /* 0x0000ffff28287812 */ /* 0x000fc800078ec0ff */
[----:B0-----:R-:W-:Y:S02]  /*120740*/  PRMT R2, R41, 0x3340, R40 ;  /* 0x0000334029027816 */ /* 0x001fe40000000028 */
[----:B------:R-:W-:-:S03]  /*120750*/  SHF.R.U32.HI R47, RZ, 0x8, R50 ;  /* 0x00000008ff2f7819 */ /* 0x000fc60000011632 */
[----:B------:R0:W-:Y:S01]  /*120760*/  STL [R1+0x238], R2 ;  /* 0x0002380201007387 */ /* 0x0001e20000100800 */
[----:B------:R-:W-:Y:S02]  /*120770*/  LOP3.LUT R43, R43, 0xffff, RZ, 0xc0, !PT ;  /* 0x0000ffff2b2b7812 */ /* 0x000fe400078ec0ff */
[----:B------:R-:W-:Y:S01]  /*120780*/  SHF.R.U32.HI R40, RZ, 0x8, R60 ;  /* 0x00000008ff287819 */ /* 0x000fe2000001163c */
[----:B------:R-:W2:Y:S01]  /*120790*/  LDL.LU R50, [R1+0x2a80] ;  /* 0x002a800001327983 */ /* 0x000ea20000300800 */
[----:B------:R-:W-:-:S03]  /*1207a0*/  LOP3.LUT R42, R42, 0xffff, RZ, 0xc0, !PT ;  /* 0x0000ffff2a2a7812 */ /* 0x000fc600078ec0ff */
[----:B------:R-:W2:Y:S01]  /*1207b0*/  LDL.LU R60, [R1+0x29dc] ;  /* 0x0029dc00013c7983 */ /* 0x000ea20000300800 */
[----:B------:R-:W-:Y:S02]  /*1207c0*/  PRMT R56, R43, 0x3340, R42 ;  /* 0x000033402b387816 */ /* 0x000fe4000000002a */
[----:B------:R-:W-:-:S04]  /*1207d0*/  SHF.R.U32.HI R42, RZ, 0x8, R59 ;  /* 0x00000008ff2a7819 */ /* 0x000fc8000001163b */
[----:B------:R-:W-:Y:S02]  /*1207e0*/  LOP3.LUT R42, R42, 0xffff, RZ, 0xc0, !PT ;  /* 0x0000ffff2a2a7812 */ /* 0x000fe400078ec0ff */
[----:B---3--:R-:W-:Y:S02]  /*1207f0*/  SHF.R.U32.HI R41, RZ, 0x8, R52 ;  /* 0x00000008ff297819 */ /* 0x008fe40000011634 */
[----:B------:R-:W3:Y:S02]  /*120800*/  LDL.LU R52, [R1+0x2a3c] ;  /* 0x002a3c0001347983 */ /* 0x000ee40000300800 */
[----:B------:R-:W-:Y:S02]  /*120810*/  LOP3.LUT R41, R41, 0xffff, RZ, 0xc0, !PT ;  /* 0x0000ffff29297812 */ /* 0x000fe400078ec0ff */
[----:B------:R-:W3:Y:S02]  /*120820*/  LDL.LU R59, [R1+0x2a84] ;  /* 0x002a8400013b7983 */ /* 0x000ee40000300800 */
[----:B0-----:R-:W-:-:S02]  /*120830*/  PRMT R2, R42, 0x3340, R41 ;  /* 0x000033402a027816 */ /* 0x001fc40000000029 */
[----:B------:R-:W-:Y:S02]  /*120840*/  SHF.R.U32.HI R41, RZ, 0x8, R58 ;  /* 0x00000008ff297819 */ /* 0x000fe4000001163a */
[----:B------:R-:W3:Y:S01]  /*120850*/  LDL.LU R58, [R1+0x29e4] ;  /* 0x0029e400013a7983 */ /* 0x000ee20000300800 */
[----:B----4-:R-:W-:-:S03]  /*120860*/  SHF.R.U32.HI R42, RZ, 0x8, R32 ;  /* 0x00000008ff2a7819 */ /* 0x010fc60000011620 */
[----:B------:R-:W4:Y:S01]  /*120870*/  LDL.LU R32, [R1+0x2a48] ;  /* 0x002a480001207983 */ /* 0x000f220000300800 */
[----:B------:R-:W-:-:S04]  /*120880*/  LOP3.LUT R40, R40, 0xffff, RZ, 0xc0, !PT ;  /* 0x0000ffff28287812 */ /* 0x000fc800078ec0ff */
[----:B------:R-:W-:Y:S02]  /*120890*/  PRMT R6, R40, 0x3340, R0 ;  /* 0x0000334028067816 */ /* 0x000fe40000000000 */
[----:B------:R-:W-:Y:S02]  /*1208a0*/  SHF.R.U32.HI R40, RZ, 0x8, R4 ;  /* 0x00000008ff287819 */ /* 0x000fe40000011604 */
[----:B------:R-:W-:Y:S02]  /*1208b0*/  LOP3.LUT R41, R41, 0xffff, RZ, 0xc0, !PT ;  /* 0x0000ffff29297812 */ /* 0x000fe400078ec0ff */
[----:B------:R-:W-:-:S04]  /*1208c0*/  LOP3.LUT R40, R40, 0xffff, RZ, 0xc0, !PT ;  /* 0x0000ffff28287812 */ /* 0x000fc800078ec0ff */
[----:B------:R-:W-:Y:S02]  /*1208d0*/  PRMT R13, R41, 0x3340, R40 ;  /* 0x00003340290d7816 */ /* 0x000fe40000000028 */
[----:B------:R-:W-:-:S04]  /*1208e0*/  SHF.R.U32.HI R41, RZ, 0x8, R44 ;  /* 0x00000008ff297819 */ /* 0x000fc8000001162c */
[----:B------:R-:W-:Y:S02]  /*1208f0*/  LOP3.LUT R41, R41, 0xffff, RZ, 0xc0, !PT ;  /* 0x0000ffff29297812 */ /* 0x000fe400078ec0ff */
[----:B------:R-:W-:Y:S02]  /*120900*/  LOP3.LUT R42, R42, 0xffff, RZ, 0xc0, !PT ;  /* 0x0000ffff2a2a7812 */ /* 0x000fe400078ec0ff */
[--C-:B------:R-:W-:Y:S02]  /*120910*/  PRMT R4, R41, 0x3340, R0.reuse ;  /* 0x0000334029047816 */ /* 0x100fe40000000000 */
[----:B------:R-:W-:Y:S02]  /*120920*/  SHF.R.U32.HI R41, RZ, 0x8, R15 ;  /* 0x00000008ff297819 */ /* 0x000fe4000001160f */
[----:B------:R-:W-:Y:S02]  /*120930*/  PRMT R5, R42, 0x3340, R0 ;  /* 0x000033402a057816 */ /* 0x000fe40000000000 */
[----:B------:R-:W-:-:S04]  /*120940*/  LOP3.LUT R41, R41, 0xffff, RZ, 0xc0, !PT ;  /* 0x0000ffff29297812 */ /* 0x000fc800078ec0ff */
[----:B------:R-:W-:Y:S02]  /*120950*/  PRMT R15, R41, 0x3340, R0 ;  /* 0x00003340290f7816 */ /* 0x000fe40000000000 */
[----:B--2---:R-:W-:-:S04]  /*120960*/  SHF.R.U32.HI R40, RZ, 0x8, R31 ;  /* 0x00000008ff287819 */ /* 0x004fc8000001161f */
[----:B------:R-:W-:-:S04]  /*120970*/  LOP3.LUT R40, R40, 0xffff, RZ, 0xc0, !PT ;  /* 0x0000ffff28287812 */ /* 0x000fc800078ec0ff */
[----:B------:R-:W-:Y:S02]  /*120980*/  PRMT R14, R40, 0x3340, R0 ;  /* 0x00003340280e7816 */ /* 0x000fe40000000000 */
[----:B------:R-:W-:-:S04]  /*120990*/  SHF.R.U32.HI R40, RZ, 0x8, R3 ;  /* 0x00000008ff287819 */ /* 0x000fc80000011603 */
[----:B------:R-:W-:-:S04]  /*1209a0*/  LOP3.LUT R40, R40, 0xffff, RZ, 0xc0, !PT ;  /* 0x0000ffff28287812 */ /* 0x000fc800078ec0ff */
[----:B------:R-:W-:Y:S02]  /*1209b0*/  PRMT R31, R40, 0x3340, R0 ;  /* 0x00003340281f7816 */ /* 0x000fe40000000000 */
[----:B------:R-:W-:Y:S02]  /*1209c0*/  LOP3.LUT R44, R50, 0xffff, RZ, 0xc0, !PT ;  /* 0x0000ffff322c7812 */ /* 0x000fe400078ec0ff */
[----:B------:R-:W-:-:S04]  /*1209d0*/  LOP3.LUT R42, R60, 0xffff, RZ, 0xc0, !PT ;  /* 0x0000ffff3c2a7812 */ /* 0x000fc800078ec0ff */
[----:B------:R-:W-:Y:S02]  /*1209e0*/  PRMT R40, R42, 0x3340, R0 ;  /* 0x000033402a287816 */ /* 0x000fe40000000000 */
[----:B------:R-:W-:-:S04]  /*1209f0*/  SHF.R.U32.HI R42, RZ, 0x8, R42 ;  /* 0x00000008ff2a7819 */ /* 0x000fc8000001162a */
[----:B------:R-:W-:Y:S02]  /*120a00*/  LOP3.LUT R42, R42, 0xffff, RZ, 0xc0, !PT ;  /* 0x0000ffff2a2a7812 */ /* 0x000fe400078ec0ff */
[----:B------:R-:W-:Y:S02]  /*120a10*/  SHF.R.U32.HI R46, RZ, 0x8, R17 ;  /* 0x00000008ff2e7819 */ /* 0x000fe40000011611 */
[----:B---3--:R-:W-:-:S04]  /*120a20*/  LOP3.LUT R43, R52, 0xffff, RZ, 0xc0, !PT ;  /* 0x0000ffff342b7812 */ /* 0x008fc800078ec0ff */
[----:B------:R-:W-:-:S04]  /*120a30*/  PRMT R41, R44, 0x3340, R43 ;  /* 0x000033402c297816 */ /* 0x000fc8000000002b */
[----:B------:R-:W-:Y:S02]  /*120a40*/  PRMT R52, R41, 0x5410, R40 ;  /* 0x0000541029347816 */ /* 0x000fe40000000028 */
[----:B------:R-:W-:Y:S02]  /*120a50*/  SHF.R.U32.HI R41, RZ, 0x8, R44 ;  /* 0x00000008ff297819 */ /* 0x000fe4000001162c */
[----:B------:R-:W-:Y:S01]  /*120a60*/  SHF.R.U32.HI R40, RZ, 0x8, R43 ;  /* 0x00000008ff287819 */ /* 0x000fe2000001162b */
[----:B------:R-:W-:Y:S01]  /*120a70*/  STL.64 [R1+0x5b40], R52 ;  /* 0x005b403401007387 */ /* 0x000fe20000100a00 */
[----:B------:R-:W-:Y:S02]  /*120a80*/  LOP3.LUT R41, R41, 0xffff, RZ, 0xc0, !PT ;  /* 0x0000ffff29297812 */ /* 0x000fe400078ec0ff */
[----:B------:R-:W-:Y:S01]  /*120a90*/  LOP3.LUT R40, R40, 0xffff, RZ, 0xc0, !PT ;  /* 0x0000ffff28287812 */ /* 0x000fe200078ec0ff */
[----:B------:R0:W-:Y:S01]  /*120aa0*/  STL.64 [R1+0x5b78], R54 ;  /* 0x005b783601007387 */ /* 0x0001e20000100a00 */
[----:B------:R-:W-:-:S02]  /*120ab0*/  LOP3.LUT R43, R59, 0xffff, RZ, 0xc0, !PT ;  /* 0x0000ffff3b2b7812 */ /* 0x000fc400078ec0ff */
[----:B------:R-:W-:Y:S01]  /*120ac0*/  LOP3.LUT R44, R58, 0xffff, RZ, 0xc0, !PT ;  /* 0x0000ffff3a2c7812 */ /* 0x000fe200078ec0ff */
[----:B------:R-:W2:Y:S01]  /*120ad0*/  LDL.LU R36, [R1+0x1190] ;  /* 0x0011900001247983 */ /* 0x000ea20000300800 */
[----:B0-----:R-:W-:Y:S02]  /*120ae0*/  PRMT R54, R42, 0x3340, R0 ;  /* 0x000033402a367816 */ /* 0x001fe40000000000 */
[----:B------:R-:W-:Y:S02]  /*120af0*/  PRMT R55, R41, 0x3340, R40 ;  /* 0x0000334029377816 */ /* 0x000fe40000000028 */
[----:B------:R-:W-:Y:S02]  /*120b00*/  PRMT R40, R44, 0x3340, R0 ;  /* 0x000033402c287816 */ /* 0x000fe40000000000 */
[----:B----4-:R-:W-:-:S04]  /*120b10*/  LOP3.LUT R42, R32, 0xffff, RZ, 0xc0, !PT ;  /* 0x0000ffff202a7812 */ /* 0x010fc800078ec0ff */
[----:B------:R-:W-:-:S04]  /*120b20*/  PRMT R41, R43, 0x3340, R42 ;  /* 0x000033402b297816 */ /* 0x000fc8000000002a */
[----:B------:R-:W-:Y:S01]  /*120b30*/  PRMT R32, R41, 0x5410, R40 ;  /* 0x0000541029207816 */ /* 0x000fe20000000028 */
[----:B------:R-:W-:Y:S01]  /*120b40*/  STL.64 [R1+0x5af8], R34 ;  /* 0x005af82201007387 */ /* 0x000fe20000100a00 */
[----:B------:R-:W-:-:S03]  /*120b50*/  IMAD.MOV.U32 R58, RZ, RZ, R8 ;  /* 0x000000ffff3a7224 */ /* 0x000fc600078e0008 */
[----:B------:R-:W-:Y:S01]  /*120b60*/  STL.64 [R1+0x5af0], R32 ;  /* 0x005af02001007387 */ /* 0x000fe20000100a00 */
[----:B------:R-:W-:-:S03]  /*120b70*/  SHF.R.U32.HI R41, RZ, 0x8, R43 ;  /* 0x00000008ff297819 */ /* 0x000fc6000001162b */
[----:B------:R-:W3:Y:S01]  /*120b80*/  LDL.LU R17, [R1+0x5c4c] ;  /* 0x005c4c0001117983 */ /* 0x000ee20000300800 */
[----:B------:R-:W-:-:S03]  /*120b90*/  SHF.R.U32.HI R40, RZ, 0x8, R42 ;  /* 0x00000008ff287819 */ /* 0x000fc6000001162a */
[----:B------:R-:W4:Y:S04]  /*120ba0*/  LDL.LU R51, [R1+0x13b8] ;  /* 0x0013b80001337983 */ /* 0x000f280000300800 */
[----:B------:R-:W4:Y:S01]  /*120bb0*/  LDL.LU R8, [R1+0x1530] ;  /* 0x0015300001087983 */ /* 0x000f220000300800 */
[----:B------:R-:W-:-:S03]  /*120bc0*/  LOP3.LUT R41, R41, 0xffff, RZ, 0xc0, !PT ;  /* 0x0000ffff29297812 */ /* 0x000fc600078ec0ff */
[----:B------:R-:W2:Y:S01]  /*120bd0*/  LDL.LU R49, [R1+0x208] ;  /* 0x0002080001317983 */ /* 0x000ea20000300800 */
[----:B------:R-:W-:-:S03]  /*120be0*/  LOP3.LUT R40, R40, 0xffff, RZ, 0xc0, !PT ;  /* 0x0000ffff28287812 */ /* 0x000fc600078ec0ff */
[----:B------:R-:W2:Y:S01]  /*120bf0*/  LDL.LU R3, [R1+0x204] ;  /* 0x0002040001037983 */ /* 0x000ea20000300800 */
[----:B------:R-:W-:-:S03]  /*120c00*/  SHF.R.U32.HI R45, RZ, 0x8, R44 ;  /* 0x00000008ff2d7819 */ /* 0x000fc6000001162c */
[----:B------:R-:W2:Y:S01]  /*120c10*/  LDL.LU R50, [R1+0x200] ;  /* 0x0002000001327983 */ /* 0x000ea20000300800 */
[----:B------:R-:W-:-:S03]  /*120c20*/  SHF.R.U32.HI R44, RZ, 0x8, R10 ;  /* 0x00000008ff2c7819 */ /* 0x000fc6000001160a */
[----:B------:R-:W3:Y:S01]  /*120c30*/  LDL.LU R60, [R1+0x1fc] ;  /* 0x0001fc00013c7983 */ /* 0x000ee20000300800 */
[----:B------:R-:W-:-:S03]  /*120c40*/  SHF.R.U32.HI R43, RZ, 0x8, R11 ;  /* 0x00000008ff2b7819 */ /* 0x000fc6000001160b */
[----:B------:R-:W2:Y:S01]  /*120c50*/  LDL.LU R59, [R1+0x1f8] ;  /* 0x0001f800013b7983 */ /* 0x000ea20000300800 */
[----:B------:R-:W-:-:S03]  /*120c60*/  SHF.R.U32.HI R42, RZ, 0x8, R9 ;  /* 0x00000008ff2a7819 */ /* 0x000fc60000011609 */
[----:B------:R-:W2:Y:S01]  /*120c70*/  LDL.LU R10, [R1+0x5c48] ;  /* 0x005c4800010a7983 */ /* 0x000ea20000300800 */
[----:B------:R-:W-:-:S03]  /*120c80*/  PRMT R52, R41, 0x3340, R40 ;  /* 0x0000334029347816 */ /* 0x000fc60000000028 */
[----:B------:R-:W2:Y:S01]  /*120c90*/  LDL.LU R11, [R1+0x5c44] ;  /* 0x005c4400010b7983 */ /* 0x000ea20000300800 */
[----:B------:R-:W-:-:S03]  /*120ca0*/  SHF.R.U32.HI R41, RZ, 0x8, R16 ;  /* 0x00000008ff297819 */ /* 0x000fc60000011610 */
[----:B------:R-:W2:Y:S04]  /*120cb0*/  LDL.LU R9, [R1+0x5c40] ;  /* 0x005c400001097983 */ /* 0x000ea80000300800 */
[----:B------:R-:W2:Y:S01]  /*120cc0*/  LDL.LU R16, [R1+0x5c3c] ;  /* 0x005c3c0001107983 */ /* 0x000ea20000300800 */
[----:B------:R-:W-:Y:S02]  /*120cd0*/  PRMT R24, R24, 0x5410, R22 ;  /* 0x0000541018187816 */ /* 0x000fe40000000016 */
[----:B------:R-:W-:Y:S02]  /*120ce0*/  PRMT R25, R25, 0x5410, R23 ;  /* 0x0000541019197816 */ /* 0x000fe40000000017 */
[----:B----4-:R-:W-:Y:S02]  /*120cf0*/  PRMT R8, R8, 0x5410, R51 ;  /* 0x0000541008087816 */ /* 0x010fe40000000033 */
[----:B---3--:R-:W-:-:S02]  /*120d00*/  PRMT R18, R18, 0x5410, R60 ;  /* 0x0000541012127816 */ /* 0x008fc4000000003c */
[----:B--2---:R-:W-:Y:S02]  /*120d10*/  PRMT R17, R17, 0x5410, R59 ;  /* 0x0000541011117816 */ /* 0x004fe4000000003b */
[----:B------:R-:W-:Y:S02]  /*120d20*/  PRMT R10, R10, 0x5410, R3 ;  /* 0x000054100a0a7816 */ /* 0x000fe40000000003 */
[----:B------:R-:W-:-:S03]  /*120d30*/  PRMT R9, R9, 0x5410, R49 ;  /* 0x0000541009097816 */ /* 0x000fc60000000031 */
[----:B------:R-:W-:Y:S01]  /*120d40*/  STL.64 [R1+0x5a98], R10 ;  /* 0x005a980a01007387 */ /* 0x000fe20000100a00 */
[----:B------:R-:W-:-:S03]  /*120d50*/  PRMT R16, R16, 0x5410, R50 ;  /* 0x0000541010107816 */ /* 0x000fc60000000032 */
[----:B------:R-:W-:Y:S04]  /*120d60*/  STL.64 [R1+0x5a90], R8 ;  /* 0x005a900801007387 */ /* 0x000fe80000100a00 */
[----:B------:R0:W-:Y:S04]  /*120d70*/  STL.64 [R1+0x5aa8], R18 ;  /* 0x005aa81201007387 */ /* 0x0001e80000100a00 */
[----:B------:R1:W-:Y:S04]  /*120d80*/  STL.64 [R1+0x5aa0], R16 ;  /* 0x005aa01001007387 */ /* 0x0003e80000100a00 */
[----:B------:R-:W2:Y:S04]  /*120d90*/  LDL.LU R22, [R1+0x5c38] ;  /* 0x005c380001167983 */ /* 0x000ea80000300800 */
[----:B------:R-:W2:Y:S04]  /*120da0*/  LDL.LU R23, [R1+0x5c34] ;  /* 0x005c340001177983 */ /* 0x000ea80000300800 */
[----:B0-----:R-:W3:Y:S04]  /*120db0*/  LDL.LU R19, [R1+0x1ec] ;  /* 0x0001ec0001137983 */ /* 0x001ee80000300800 */
        /* <DEDUP_REMOVED lines=11> */
[----:B------:R-:W4:Y:S01]  /*120e70*/  LDL.LU R37, [R1+0x1cc] ;  /* 0x0001cc0001257983 */ /* 0x000f220000300800 */
[----:B------:R-:W-:-:S03]  /*120e80*/  SHF.R.U32.HI R40, RZ, 0x8, R36 ;  /* 0x00000008ff287819 */ /* 0x000fc60000011624 */
[----:B------:R-:W4:Y:S04]  /*120e90*/  LDL.LU R17, [R1+0x210] ;  /* 0x0002100001117983 */ /* 0x000f280000300800 */
[----:B------:R-:W4:Y:S04]  /*120ea0*/  LDL.LU R61, [R1+0x1c8] ;  /* 0x0001c800013d7983 */ /* 0x000f280000300800 */
[----:B------:R-:W4:Y:S04]  /*120eb0*/  LDL.LU R18, [R1+0x288] ;  /* 0x0002880001127983 */ /* 0x000f280000300800 */
[----:B------:R-:W4:Y:S04]  /*120ec0*/  LDL.LU R48, [R1+0x1c4] ;  /* 0x0001c40001307983 */ /* 0x000f280000300800 */
[----:B------:R-:W4:Y:S04]  /*120ed0*/  LDL.LU R36, [R1+0x1c0] ;  /* 0x0001c00001247983 */ /* 0x000f280000300800 */
[----:B------:R-:W4:Y:S01]  /*120ee0*/  LDL.LU R51, [R1+0x1bc] ;  /* 0x0001bc0001337983 */ /* 0x000f220000300800 */
[----:B------:R-:W-:-:S03]  /*120ef0*/  IMAD.MOV.U32 R53, RZ, RZ, R58 ;  /* 0x000000ffff357224 */ /* 0x000fc600078e003a */
        /* <DEDUP_REMOVED lines=10> */
[----:B------:R-:W-:Y:S04]  /*120fa0*/  STL.64 [R1+0x5ab0], R24 ;  /* 0x005ab01801007387 */ /* 0x000fe80000100a00 */
[----:B--2---:R0:W-:Y:S01]  /*120fb0*/  STL.64 [R1+0x5ac8], R22 ;  /* 0x005ac81601007387 */ /* 0x0041e20000100a00 */
[----:B---3--:R-:W-:-:S03]  /*120fc0*/  PRMT R20, R20, 0x5410, R19 ;  /* 0x0000541014147816 */ /* 0x008fc60000000013 */
[----:B0-----:R-:W2:Y:S04]  /*120fd0*/  LDL.LU R23, [R1+0x20c] ;  /* 0x00020c0001177983 */ /* 0x001ea80000300800 */
[----:B------:R-:W3:Y:S04]  /*120fe0*/  LDL.LU R22, [R1+0x284] ;  /* 0x0002840001167983 */ /* 0x000ee80000300800 */
[----:B------:R0:W-:Y:S04]  /*120ff0*/  STL.64 [R1+0x5ac0], R20 ;  /* 0x005ac01401007387 */ /* 0x0001e80000100a00 */
[----:B0-----:R-:W3:Y:S01]  /*121000*/  LDL.LU R21, [R1+0x274] ;  /* 0x0002740001157983 */ /* 0x001ee20000300800 */
[----:B----4-:R-:W-:-:S03]  /*121010*/  PRMT R30, R30, 0x5410, R32 ;  /* 0x000054101e1e7816 */ /* 0x010fc60000000020 */
[----:B------:R-:W4:Y:S04]  /*121020*/  LDL.LU R20, [R1+0x188] ;  /* 0x0001880001147983 */ /* 0x000f280000300800 */
[----:B------:R-:W4:Y:S01]  /*121030*/  LDL.LU R24, [R1+0x170] ;  /* 0x0001700001187983 */ /* 0x000f220000300800 */
[----:B------:R-:W-:-:S03]  /*121040*/  PRMT R28, R28, 0x5410, R11 ;  /* 0x000054101c1c7816 */ /* 0x000fc6000000000b */
        /* <DEDUP_REMOVED lines=14> */
[----:B------:R-:W4:Y:S04]  /*121130*/  LDL.LU R12, [R1+0x5c2c] ;  /* 0x005c2c00010c7983 */ /* 0x000f280000300800 */
[----:B------:R-:W4:Y:S04]  /*121140*/  LDL.LU R39, [R1+0x5c28] ;  /* 0x005c280001277983 */ /* 0x000f280000300800 */
[----:B------:R-:W4:Y:S04]  /*121150*/  LDL.LU R38, [R1+0x5c24] ;  /* 0x005c240001267983 */ /* 0x000f280000300800 */
[----:B------:R-:W4:Y:S01]  /*121160*/  LDL.LU R37, [R1+0x5c20] ;  /* 0x005c200001257983 */ /* 0x000f220000300800 */
[----:B------:R-:W-:-:S03]  /*121170*/  PRMT R35, R35, 0x5410, R49 ;  /* 0x0000541023237816 */ /* 0x000fc60000000031 */
[----:B------:R-:W4:Y:S01]  /*121180*/  LDL.LU R61, [R1+0x5c1c] ;  /* 0x005c1c00013d7983 */ /* 0x000f220000300800 */
[----:B------:R-:W-:Y:S02]  /*121190*/  PRMT R33, R33, 0x5410, R60 ;  /* 0x0000541021217816 */ /* 0x000fe4000000003c */
[----:B------:R-:W-:Y:S02]  /*1211a0*/  PRMT R26, R26, 0x5410, R58 ;  /* 0x000054101a1a7816 */ /* 0x000fe4000000003a */
[----:B--2---:R-:W-:Y:S02]  /*1211b0*/  PRMT R23, R23, 0x5410, R48 ;  /* 0x0000541017177816 */ /* 0x004fe40000000030 */
[----:B------:R-:W2:Y:S01]  /*1211c0*/  LDL.LU R48, [R1+0x5c18] ;  /* 0x005c180001307983 */ /* 0x000ea20000300800 */
[----:B---3--:R-:W-:-:S03]  /*1211d0*/  PRMT R22, R22, 0x5410, R36 ;  /* 0x0000541016167816 */ /* 0x008fc60000000024 */
[----:B------:R-:W3:Y:S01]  /*1211e0*/  LDL.LU R36, [R1+0x5c14] ;  /* 0x005c140001247983 */ /* 0x000ee20000300800 */
[----:B------:R-:W-:-:S03]  /*1211f0*/  PRMT R21, R21, 0x5410, R51 ;  /* 0x0000541015157816 */ /* 0x000fc60000000033 */
[----:B------:R-:W4:Y:S04]  /*121200*/  LDL.LU R51, [R1+0x5c10] ;  /* 0x005c100001337983 */ /* 0x000f280000300800 */
[----:B------:R-:W4:Y:S04]  /*121210*/  LDL.LU R49, [R1+0x5c0c] ;  /* 0x005c0c0001317983 */ /* 0x000f280000300800 */
[----:B------:R-:W2:Y:S04]  /*121220*/  LDL.LU R60, [R1+0x5c08] ;  /* 0x005c0800013c7983 */ /* 0x000ea80000300800 */
[----:B------:R-:W3:Y:S02]  /*121230*/  LDL.LU R58, [R1+0x5c04] ;  /* 0x005c0400013a7983 */ /* 0x000ee40000300800 */
[----:B---3--:R-:W-:-:S02]  /*121240*/  PRMT R58, R58, 0x5410, R59 ;  /* 0x000054103a3a7816 */ /* 0x008fc4000000003b */
[----:B------:R-:W2:Y:S02]  /*121250*/  LDL.LU R59, [R1+0x5c00] ;  /* 0x005c0000013b7983 */ /* 0x000ea40000300800 */
[----:B--2---:R-:W-:Y:S02]  /*121260*/  PRMT R59, R59, 0x5410, R60 ;  /* 0x000054103b3b7816 */ /* 0x004fe4000000003c */
[----:B------:R-:W2:Y:S02]  /*121270*/  LDL.LU R60, [R1+0x5bfc] ;  /* 0x005bfc00013c7983 */ /* 0x000ea40000300800 */
[----:B--2---:R-:W-:Y:S02]  /*121280*/  PRMT R60, R60, 0x5410, R50 ;  /* 0x000054103c3c7816 */ /* 0x004fe40000000032 */
[----:B------:R-:W2:Y:S01]  /*121290*/  LDL.LU R50, [R1+0x5bf8] ;  /* 0x005bf80001327983 */ /* 0x000ea20000300800 */
[----:B----4-:R-:W-:Y:S02]  /*1212a0*/  PRMT R49, R49, 0x5410, R51 ;  /* 0x0000541031317816 */ /* 0x010fe40000000033 */
[----:B--2---:R-:W-:-:S02]  /*1212b0*/  PRMT R50, R50, 0x5410, R3 ;  /* 0x0000541032327816 */ /* 0x004fc40000000003 */
[----:B------:R-:W2:Y:S01]  /*1212c0*/  LDL.LU R3, [R1+0x5bf4] ;  /* 0x005bf40001037983 */ /* 0x000ea20000300800 */
[----:B------:R-:W-:-:S03]  /*1212d0*/  PRMT R61, R61, 0x5410, R37 ;  /* 0x000054103d3d7816 */ /* 0x000fc60000000025 */
[----:B------:R-:W3:Y:S01]  /*1212e0*/  LDL.LU R51, [R1+0x5bf0] ;  /* 0x005bf00001337983 */ /* 0x000ee20000300800 */
[----:B------:R-:W-:Y:S02]  /*1212f0*/  PRMT R48, R48, 0x5410, R38 ;  /* 0x0000541030307816 */ /* 0x000fe40000000026 */
[----:B--2---:R-:W-:Y:S02]  /*121300*/  PRMT R3, R3, 0x5410, R36 ;  /* 0x0000541003037816 */ /* 0x004fe40000000024 */
[----:B------:R-:W2:Y:S04]  /*121310*/  LDL.LU R36, [R1+0x5bec] ;  /* 0x005bec0001247983 */ /* 0x000ea80000300800 */
[----:B------:R-:W2:Y:S04]  /*121320*/  LDL.LU R37, [R1+0x5be8] ;  /* 0x005be80001257983 */ /* 0x000ea80000300800 */
[----:B------:R-:W4:Y:S01]  /*121330*/  LDL.LU R38, [R1+0x5be4] ;  /* 0x005be40001267983 */ /* 0x000f220000300800 */
[----:B------:R-:W-:-:S02]  /*121340*/  LOP3.LUT R47, R47, 0xffff, RZ, 0xc0, !PT ;  /* 0x0000ffff2f2f7812 */ /* 0x000fc400078ec0ff */
[----:B------:R-:W-:Y:S01]  /*121350*/  PRMT R39, R39, 0x5410, R20 ;  /* 0x0000541027277816 */ /* 0x000fe20000000014 */
[----:B---3--:R0:W-:Y:S01]  /*121360*/  STL.64 [R1+0x5b70], R50 ;  /* 0x005b703201007387 */ /* 0x0081e20000100a00 */
[----:B------:R-:W-:-:S03]  /*121370*/  PRMT R47, R47, 0x3340, R0 ;  /* 0x000033402f2f7816 */ /* 0x000fc60000000000 */
[----:B0-----:R-:W3:Y:S04]  /*121380*/  LDL.LU R51, [R1+0x18c] ;  /* 0x00018c0001337983 */ /* 0x001ee80000300800 */
[----:B------:R0:W-:Y:S02]  /*121390*/  STL.64 [R1+0x5b68], R48 ;  /* 0x005b683001007387 */ /* 0x0001e40000100a00 */
[----:B0-----:R-:W-:Y:S02]  /*1213a0*/  PRMT R49, R11, 0x5410, R19 ;  /* 0x000054100b317816 */ /* 0x001fe40000000013 */
[----:B------:R-:W-:Y:S02]  /*1213b0*/  PRMT R11, R34, 0x5410, R47 ;  /* 0x00005410220b7816 */ /* 0x000fe4000000002f */
[----:B------:R-:W-:Y:S01]  /*1213c0*/  PRMT R47, R56, 0x5410, R6 ;  /* 0x00005410382f7816 */ /* 0x000fe20000000006 */
[----:B----4-:R0:W-:Y:S04]  /*1213d0*/  STL.64 [R1+0x5b88], R38 ;  /* 0x005b882601007387 */ /* 0x0101e80000100a00 */
[----:B--2---:R1:W-:Y:S04]  /*1213e0*/  STL.64 [R1+0x5b80], R36 ;  /* 0x005b802401007387 */ /* 0x0043e80000100a00 */
[----:B------:R-:W2:Y:S04]  /*1213f0*/  LDL.LU R6, [R1+0x5be0] ;  /* 0x005be00001067983 */ /* 0x000ea80000300800 */
[----:B------:R-:W4:Y:S04]  /*121400*/  LDL.LU R56, [R1+0x5bdc] ;  /* 0x005bdc0001387983 */ /* 0x000f280000300800 */
[----:B0-----:R-:W2:Y:S01]  /*121410*/  LDL.LU R38, [R1+0x12b4] ;  /* 0x0012b40001267983 */ /* 0x001ea20000300800 */
[----:B-1----:R-:W-:-:S02]  /*121420*/  PRMT R36, R13, 0x5410, R5 ;  /* 0x000054100d247816 */ /* 0x002fc40000000005 */
[----:B------:R-:W-:Y:S01]  /*121430*/  PRMT R37, R2, 0x5410, R14 ;  /* 0x0000541002257816 */ /* 0x000fe2000000000e */
[----:B------:R-:W2:Y:S01]  /*121440*/  LDL.LU R5, [R1+0x5bd8] ;  /* 0x005bd80001057983 */ /* 0x000ea20000300800 */
[----:B------:R-:W-:-:S03]  /*121450*/  PRMT R48, R57, 0x5410, R4 ;  /* 0x0000541039307816 */ /* 0x000fc60000000004 */
[----:B------:R-:W2:Y:S04]  /*121460*/  LDL.LU R13, [R1+0x5bd4] ;  /* 0x005bd400010d7983 */ /* 0x000ea80000300800 */
[----:B------:R-:W2:Y:S04]  /*121470*/  LDL.LU R14, [R1+0x5bd0] ;  /* 0x005bd000010e7983 */ /* 0x000ea80000300800 */
[----:B------:R-:W2:Y:S04]  /*121480*/  LDL.LU R2, [R1+0x5bcc] ;  /* 0x005bcc0001027983 */ /* 0x000ea80000300800 */
[----:B------:R-:W2:Y:S04]  /*121490*/  LDL.LU R4, [R1+0x5bc8] ;  /* 0x005bc80001047983 */ /* 0x000ea80000300800 */
[----:B------:R-:W2:Y:S01]  /*1214a0*/  LDL.LU R57, [R1+0x5bc4] ;  /* 0x005bc40001397983 */ /* 0x000ea20000300800 */
[----:B---3--:R-:W-:-:S02]  /*1214b0*/  PRMT R12, R12, 0x5410, R51 ;  /* 0x000054100c0c7816 */ /* 0x008fc40000000033 */
[----:B------:R-:W-:Y:S02]  /*1214c0*/  PRMT R50, R27, 0x5410, R25 ;  /* 0x000054101b327816 */ /* 0x000fe40000000019 */
[----:B----4-:R-:W-:Y:S02]  /*1214d0*/  PRMT R56, R56, 0x5410, R31 ;  /* 0x0000541038387816 */ /* 0x010fe4000000001f */
[----:B------:R-:W3:Y:S04]  /*1214e0*/  LDL.LU R31, [R1+0x5bc0] ;  /* 0x005bc000011f7983 */ /* 0x000ee80000300800 */
[----:B------:R-:W4:Y:S04]  /*1214f0*/  LDL.LU R39, [R1+0x29f8] ;  /* 0x0029f80001277983 */ /* 0x000f280000300800 */
[----:B------:R-:W3:Y:S04]  /*121500*/  LDL.LU R51, [R1+0x29f4] ;  /* 0x0029f40001337983 */ /* 0x000ee80000300800 */
[----:B------:R-:W3:Y:S01]  /*121510*/  LDL.LU R27, [R1+0x29d8] ;  /* 0x0029d800011b7983 */ /* 0x000ee20000300800 */
[----:B------:R-:W-:-:S02]  /*121520*/  LOP3.LUT R46, R46, 0xffff, RZ, 0xc0, !PT ;  /* 0x0000ffff2e2e7812 */ /* 0x000fc400078ec0ff */
[----:B------:R-:W-:Y:S01]  /*121530*/  LOP3.LUT R45, R45, 0xffff, RZ, 0xc0, !PT ;  /* 0x0000ffff2d2d7812 */ /* 0x000fe200078ec0ff */
[----:B------:R-:W3:Y:S01]  /*121540*/  LDL.LU R34, [R1+0x29d4] ;  /* 0x0029d40001227983 */ /* 0x000ee20000300800 */
[----:B------:R-:W-:Y:S02]  /*121550*/  PRMT R46, R46, 0x3340, R0 ;  /* 0x000033402e2e7816 */ /* 0x000fe40000000000 */
[----:B--2---:R-:W-:Y:S02]  /*121560*/  PRMT R25, R14, 0x5410, R15 ;  /* 0x000054100e197816 */ /* 0x004fe4000000000f */
[----:B------:R-:W2:Y:S01]  /*121570*/  LDL.LU R15, [R1+0x5bbc] ;  /* 0x005bbc00010f7983 */ /* 0x000ea20000300800 */
[----:B------:R-:W-:Y:S02]  /*121580*/  PRMT R20, R4, 0x5410, R46 ;  /* 0x0000541004147816 */ /* 0x000fe4000000002e */
[----:B------:R-:W-:Y:S01]  /*121590*/  PRMT R45, R45, 0x3340, R0 ;  /* 0x000033402d2d7816 */ /* 0x000fe20000000000 */
[----:B------:R-:W2:Y:S01]  /*1215a0*/  LDL.LU R14, [R1+0x5bb8] ;  /* 0x005bb800010e7983 */ /* 0x000ea20000300800 */
[----:B------:R-:W-:-:S03]  /*1215b0*/  LOP3.LUT R44, R44, 0xffff, RZ, 0xc0, !PT ;  /* 0x0000ffff2c2c7812 */ /* 0x000fc600078ec0ff */
[----:B------:R-:W2:Y:S01]  /*1215c0*/  LDL.LU R4, [R1+0x5bb4] ;  /* 0x005bb40001047983 */ /* 0x000ea20000300800 */
[----:B------:R-:W-:-:S03]  /*1215d0*/  PRMT R32, R32, 0x5410, R24 ;  /* 0x0000541020207816 */ /* 0x000fc60000000018 */
[----:B------:R-:W2:Y:S01]  /*1215e0*/  LDL.LU R46, [R1+0x12b8] ;  /* 0x0012b800012e7983 */ /* 0x000ea20000300800 */
[----:B------:R-:W-:-:S03]  /*1215f0*/  PRMT R24, R55, 0x5410, R54 ;  /* 0x0000541037187816 */ /* 0x000fc60000000036 */
[----:B------:R0:W-:Y:S01]  /*121600*/  STL.64 [R1+0x5b08], R22 ;  /* 0x005b081601007387 */ /* 0x0001e20000100a00 */
[----:B------:R-:W-:-:S03]  /*121610*/  PRMT R19, R52, 0x5410, R45 ;  /* 0x0000541034137816 */ /* 0x000fc6000000002d */
[----:B------:R1:W-:Y:S01]  /*121620*/  STL.64 [R1+0x5b00], R20 ;  /* 0x005b001401007387 */ /* 0x0003e20000100a00 */
[----:B------:R-:W-:Y:S01]  /*121630*/  PRMT R44, R44, 0x3340, R0 ;  /* 0x000033402c2c7816 */ /* 0x000fe20000000000 */
[----:B0-----:R-:W-:Y:S02]  /*121640*/  IMAD.MOV.U32 R22, RZ, RZ, R53 ;  /* 0x000000ffff167224 */ /* 0x001fe400078e0035 */
[----:B-1----:R-:W2:Y:S04]  /*121650*/  LDL.LU R21, [R1+0x12d4] ;  /* 0x0012d40001157983 */ /* 0x002ea80000300800 */
[----:B------:R-:W2:Y:S01]  /*121660*/  LDL.LU R54, [R1+0x13e8] ;  /* 0x0013e80001367983 */ /* 0x000ea20000300800 */
[----:B------:R-:W-:-:S03]  /*121670*/  IMAD.MOV.U32 R23, RZ, RZ, R11 ;  /* 0x000000ffff177224 */ /* 0x000fc600078e000b */
[----:B------:R-:W2:Y:S01]  /*121680*/  LDL.LU R55, [R1+0x13e4] ;  /* 0x0013e40001377983 */ /* 0x000ea20000300800 */
[----:B------:R-:W-:-:S03]  /*121690*/  PRMT R11, R57, 0x5410, R44 ;  /* 0x00005410390b7816 */ /* 0x000fc6000000002c */
[----:B------:R-:W2:Y:S04]  /*1216a0*/  LDL.LU R52, [R1+0x13d8] ;  /* 0x0013d80001347983 */ /* 0x000ea80000300800 */
[----:B------:R-:W2:Y:S04]  /*1216b0*/  LDL.LU R53, [R1+0x13d4] ;  /* 0x0013d40001357983 */ /* 0x000ea80000300800 */
[----:B------:R-:W-:Y:S04]  /*1216c0*/  STL.64 [R1+0x5ad8], R18 ;  /* 0x005ad81201007387 */ /* 0x000fe80000100a00 */
[----:B------:R4:W-:Y:S04]  /*1216d0*/  STL.64 [R1+0x5ad0], R16 ;  /* 0x005ad01001007387 */ /* 0x0009e80000100a00 */
[----:B------:R-:W2:Y:S04]  /*1216e0*/  LDL.LU R57, [R1+0x5bb0] ;  /* 0x005bb00001397983 */ /* 0x000ea80000300800 */
[----:B------:R-:W-:Y:S04]  /*1216f0*/  STL.64 [R1+0x5b18], R10 ;  /* 0x005b180a01007387 */ /* 0x000fe80000100a00 */
[----:B------:R0:W-:Y:S01]  /*121700*/  STL.64 [R1+0x5b10], R8 ;  /* 0x005b100801007387 */ /* 0x0001e20000100a00 */
[----:B----4-:R-:W-:-:S02]  /*121710*/  LOP3.LUT R16, R39, 0xffff, RZ, 0xc0, !PT ;  /* 0x0000ffff27107812 */ /* 0x010fc400078ec0ff */
[----:B---3--:R-:W-:Y:S02]  /*121720*/  LOP3.LUT R17, R51, 0xffff, RZ, 0xc0, !PT ;  /* 0x0000ffff33117812 */ /* 0x008fe400078ec0ff */
[----:B0-----:R-:W-:Y:S02]  /*121730*/  PRMT R8, R13, 0x4210, R16 ;  /* 0x000042100d087816 */ /* 0x001fe40000000010 */
[----:B------:R-:W-:Y:S01]  /*121740*/  LOP3.LUT R18, R27, 0xffff, RZ, 0xc0, !PT ;  /* 0x0000ffff1b127812 */ /* 0x000fe200078ec0ff */
[----:B------:R-:W3:Y:S01]  /*121750*/  LDL.LU R13, [R1+0x5bac] ;  /* 0x005bac00010d7983 */ /* 0x000ee20000300800 */
[----:B------:R-:W-:Y:S02]  /*121760*/  PRMT R9, R5, 0x4210, R17 ;  /* 0x0000421005097816 */ /* 0x000fe40000000011 */
[----:B------:R-:W-:Y:S01]  /*121770*/  PRMT R10, R6, 0x4210, R18 ;  /* 0x00004210060a7816 */ /* 0x000fe20000000012 */
[----:B------:R-:W4:Y:S04]  /*121780*/  LDL.LU R5, [R1+0x5ba8] ;  /* 0x005ba80001057983 */ /* 0x000f280000300800 */
[----:B------:R-:W4:Y:S01]  /*121790*/  LDL.LU R6, [R1+0x5ba4] ;  /* 0x005ba40001067983 */ /* 0x000f220000300800 */
[----:B------:R-:W-:-:S02]  /*1217a0*/  LOP3.LUT R43, R43, 0xffff, RZ, 0xc0, !PT ;  /* 0x0000ffff2b2b7812 */ /* 0x000fc400078ec0ff */
[----:B------:R-:W-:Y:S02]  /*1217b0*/  LOP3.LUT R42, R42, 0xffff, RZ, 0xc0, !PT ;  /* 0x0000ffff2a2a7812 */ /* 0x000fe400078ec0ff */
[----:B------:R-:W-:Y:S02]  /*1217c0*/  LOP3.LUT R41, R41, 0xffff, RZ, 0xc0, !PT ;  /* 0x0000ffff29297812 */ /* 0x000fe400078ec0ff */
[----:B------:R-:W-:Y:S02]  /*1217d0*/  LOP3.LUT R40, R40, 0xffff, RZ, 0xc0, !PT ;  /* 0x0000ffff28287812 */ /* 0x000fe400078ec0ff */
[--C-:B------:R-:W-:Y:S02]  /*1217e0*/  PRMT R43, R43, 0x3340, R0.reuse ;  /* 0x000033402b2b7816 */ /* 0x100fe40000000000 */
[--C-:B------:R-:W-:Y:S02]  /*1217f0*/  PRMT R42, R42, 0x3340, R0.reuse ;  /* 0x000033402a2a7816 */ /* 0x100fe40000000000 */
[----:B------:R-:W-:-:S02]  /*121800*/  PRMT R41, R41, 0x3340, R0 ;  /* 0x0000334029297816 */ /* 0x000fc40000000000 */
[----:B------:R-:W-:Y:S02]  /*121810*/  PRMT R40, R40, 0x3340, R0 ;  /* 0x0000334028287816 */ /* 0x000fe40000000000 */
[----:B------:R-:W-:Y:S02]  /*121820*/  PRMT R45, R23, 0x5210, R22 ;  /* 0x00005210172d7816 */ /* 0x000fe40000000016 */
[----:B--2---:R-:W-:Y:S02]  /*121830*/  PRMT R46, R37, 0x5210, R46 ;  /* 0x00005210252e7816 */ /* 0x004fe4000000002e */
[----:B------:R-:W-:Y:S02]  /*121840*/  LOP3.LUT R19, R34, 0xffff, RZ, 0xc0, !PT ;  /* 0x0000ffff22137812 */ /* 0x000fe400078ec0ff */
[----:B------:R-:W-:Y:S02]  /*121850*/  PRMT R31, R31, 0x5410, R43 ;  /* 0x000054101f1f7816 */ /* 0x000fe4000000002b */
[----:B------:R-:W-:-:S02]  /*121860*/  PRMT R15, R15, 0x5410, R42 ;  /* 0x000054100f0f7816 */ /* 0x000fc4000000002a */
[----:B------:R-:W-:Y:S02]  /*121870*/  PRMT R14, R14, 0x5410, R41 ;  /* 0x000054100e0e7816 */ /* 0x000fe40000000029 */
[----:B------:R-:W-:Y:S02]  /*121880*/  PRMT R4, R4, 0x5410, R40 ;  /* 0x0000541004047816 */ /* 0x000fe40000000028 */
[----:B------:R-:W-:Y:S02]  /*121890*/  PRMT R44, R47, 0x5210, R21 ;  /* 0x000052102f2c7816 */ /* 0x000fe40000000015 */
[----:B------:R-:W-:Y:S02]  /*1218a0*/  PRMT R47, R36, 0x5210, R38 ;  /* 0x00005210242f7816 */ /* 0x000fe40000000026 */
[----:B------:R-:W-:Y:S02]  /*1218b0*/  PRMT R11, R7, 0x4210, R19 ;  /* 0x00004210070b7816 */ /* 0x000fe40000000013 */
[----:B------:R-:W-:Y:S01]  /*1218c0*/  PRMT R17, R50, 0x5210, R17 ;  /* 0x0000521032117816 */ /* 0x000fe20000000011 */
[----:B------:R-:W2:Y:S01]  /*1218d0*/  LDL.LU R7, [R1+0x5ba0] ;  /* 0x005ba00001077983 */ /* 0x000ea20000300800 */
[----:B------:R-:W-:-:S02]  /*1218e0*/  PRMT R18, R49, 0x5210, R18 ;  /* 0x0000521031127816 */ /* 0x000fc40000000012 */
[----:B------:R-:W-:Y:S01]  /*1218f0*/  PRMT R19, R48, 0x5210, R19 ;  /* 0x0000521030137816 */ /* 0x000fe20000000013 */
[----:B------:R-:W-:Y:S01]  /*121900*/  LDS.128 R40, [R57] ;  /* 0x0000000039287984 */ /* 0x000fe20000000c00 */
[----:B------:R-:W-:-:S03]  /*121910*/  NOP ;  /* 0x0000000000007918 */ /* 0x000fc60000000000 */
[----:B------:R-:W-:Y:S01]  /*121920*/  STSM.16.M88.4 [R57], R44 ;  /* 0x0000002c39007844 */ /* 0x000fe20000000200 */
[----:B------:R-:W-:-:S03]  /*121930*/  NOP ;  /* 0x0000000000007918 */ /* 0x000fc60000000000 */
[----:B------:R-:W-:Y:S01]  /*121940*/  LDS.128 R44, [R57] ;  /* 0x00000000392c7984 */ /* 0x000fe20000000c00 */
[----:B------:R-:W-:-:S03]  /*121950*/  NOP ;  /* 0x0000000000007918 */ /* 0x000fc60000000000 */
[----:B------:R0:W-:Y:S01]  /*121960*/  STSM.16.M88.4 [R57], R8 ;  /* 0x0000000839007844 */ /* 0x0001e20000000200 */
[----:B------:R-:W-:-:S03]  /*121970*/  NOP ;  /* 0x0000000000007918 */ /* 0x000fc60000000000 */
[----:B------:R-:W1:Y:S01]  /*121980*/  LDS.128 R36, [R57] ;  /* 0x0000000039247984 */ /* 0x000e620000000c00 */
[----:B0-----:R-:W-:Y:S02]  /*121990*/  LOP3.LUT R8, R54, 0xffff, RZ, 0xc0, !PT ;  /* 0x0000ffff36087812 */ /* 0x001fe400078ec0ff */
[----:B------:R-:W-:Y:S02]  /*1219a0*/  LOP3.LUT R9, R55, 0xffff, RZ, 0xc0, !PT ;  /* 0x0000ffff37097812 */ /* 0x000fe400078ec0ff */
[----:B------:R-:W-:Y:S02]  /*1219b0*/  LOP3.LUT R10, R52, 0xffff, RZ, 0xc0, !PT ;  /* 0x0000ffff340a7812 */ /* 0x000fe400078ec0ff */
[----:B------:R-:W-:-:S04]  /*1219c0*/  LOP3.LUT R11, R53, 0xffff, RZ, 0xc0, !PT ;  /* 0x0000ffff350b7812 */ /* 0x000fc800078ec0ff */
[----:B------:R-:W-:Y:S02]  /*1219d0*/  PRMT R55, R2, 0x4210, R11 ;  /* 0x0000421002377816 */ /* 0x000fe4000000000b */
[----:B------:R-:W-:Y:S01]  /*1219e0*/  PRMT R16, R32, 0x5210, R16 ;  /* 0x0000521020107816 */ /* 0x000fe20000000010 */
[----:B------:R-:W-:Y:S01]  /*1219f0*/  NOP ;  /* 0x0000000000007918 */ /* 0x000fe20000000000 */
[----:B---3--:R-:W-:Y:S02]  /*121a00*/  PRMT R54, R13, 0x4210, R10 ;  /* 0x000042100d367816 */ /* 0x008fe4000000000a */
[----:B----4-:R-:W-:Y:S02]  /*121a10*/  PRMT R53, R5, 0x4210, R9 ;  /* 0x0000421005357816 */ /* 0x010fe40000000009 */
[----:B------:R-:W-:Y:S02]  /*121a20*/  PRMT R52, R6, 0x4210, R8 ;  /* 0x0000421006347816 */ /* 0x000fe40000000008 */
[----:B------:R-:W3:Y:S04]  /*121a30*/  LDL.LU R6, [R1+0x5b9c] ;  /* 0x005b9c0001067983 */ /* 0x000ee80000300800 */
[----:B------:R-:W-:Y:S01]  /*121a40*/  STSM.16.M88.4 [R57], R52 ;  /* 0x0000003439007844 */ /* 0x000fe20000000200 */
[----:B------:R-:W-:-:S03]  /*121a50*/  NOP ;  /* 0x0000000000007918 */ /* 0x000fc60000000000 */
[----:B------:R-:W0:Y:S01]  /*121a60*/  LDS.128 R48, [R57] ;  /* 0x0000000039307984 */ /* 0x000e220000000c00 */
[----:B------:R-:W-:-:S03]  /*121a70*/  NOP ;  /* 0x0000000000007918 */ /* 0x000fc60000000000 */
[----:B------:R-:W4:Y:S04]  /*121a80*/  LDL.LU R21, [R1+0x2a18] ;  /* 0x002a180001157983 */ /* 0x000f280000300800 */
[----:B------:R-:W2:Y:S04]  /*121a90*/  LDL.LU R22, [R1+0x2a14] ;  /* 0x002a140001167983 */ /* 0x000ea80000300800 */
[----:B------:R-:W3:Y:S04]  /*121aa0*/  LDL.LU R23, [R1+0x29ec] ;  /* 0x0029ec0001177983 */ /* 0x000ee80000300800 */
[----:B------:R-:W3:Y:S04]  /*121ab0*/  LDL.LU R27, [R1+0x29e8] ;  /* 0x0029e800011b7983 */ /* 0x000ee80000300800 */
[----:B------:R-:W3:Y:S04]  /*121ac0*/  LDL.LU R5, [R1+0x5b98] ;  /* 0x005b980001057983 */ /* 0x000ee80000300800 */
[----:B------:R-:W3:Y:S04]  /*121ad0*/  LDL.LU R13, [R1+0x5b94] ;  /* 0x005b9400010d7983 */ /* 0x000ee80000300800 */
[----:B------:R-:W3:Y:S04]  /*121ae0*/  LDL.LU R2, [R1+0x5b90] ;  /* 0x005b900001027983 */ /* 0x000ee80000300800 */
[----:B-1----:R-:W-:Y:S04]  /*121af0*/  STL.64 [R1+0x1e0], R36 ;  /* 0x0001e02401007387 */ /* 0x002fe80000100a00 */
[----:B------:R1:W-:Y:S04]  /*121b00*/  STL.64 [R1+0x1e8], R38 ;  /* 0x0001e82601007387 */ /* 0x0003e80000100a00 */
[----:B-1----:R-:W4:Y:S04]  /*121b10*/  LDL.LU.64 R38, [R1+0x5b88] ;  /* 0x005b880001267983 */ /* 0x002f280000300a00 */
[----:B------:R-:W3:Y:S04]  /*121b20*/  LDL.LU.64 R36, [R1+0x5b80] ;  /* 0x005b800001247983 */ /* 0x000ee80000300a00 */
[----:B------:R-:W3:Y:S04]  /*121b30*/  LDL.LU.64 R54, [R1+0x5b78] ;  /* 0x005b780001367983 */ /* 0x000ee80000300a00 */
[----:B------:R-:W3:Y:S04]  /*121b40*/  LDL.LU R32, [R1+0x13f8] ;  /* 0x0013f80001207983 */ /* 0x000ee80000300800 */
[----:B------:R-:W3:Y:S04]  /*121b50*/  LDL.LU R34, [R1+0x13f4] ;  /* 0x0013f40001227983 */ /* 0x000ee80000300800 */
[----:B------:R-:W3:Y:S04]  /*121b60*/  LDL.LU R52, [R1+0x13e0] ;  /* 0x0013e00001347983 */ /* 0x000ee80000300800 */
[----:B------:R-:W3:Y:S04]  /*121b70*/  LDL.LU R53, [R1+0x13dc] ;  /* 0x0013dc0001357983 */ /* 0x000ee80000300800 */
[----:B0-----:R-:W-:Y:S04]  /*121b80*/  STL.64 [R1+0x1d0], R48 ;  /* 0x0001d03001007387 */ /* 0x001fe80000100a00 */
[----:B------:R0:W-:Y:S04]  /*121b90*/  STL.64 [R1+0x1d8], R50 ;  /* 0x0001d83201007387 */ /* 0x0001e80000100a00 */
[----:B0-----:R-:W3:Y:S04]  /*121ba0*/  LDL.LU.64 R50, [R1+0x5b70] ;  /* 0x005b700001327983 */ /* 0x001ee80000300a00 */
[----:B------:R-:W2:Y:S04]  /*121bb0*/  LDL.LU.64 R48, [R1+0x5b68] ;  /* 0x005b680001307983 */ /* 0x000ea80000300a00 */
[----:B------:R-:W-:Y:S01]  /*121bc0*/  STSM.16.M88.4 [R57], R16 ;  /* 0x0000001039007844 */ /* 0x000fe20000000200 */
[----:B------:R-:W-:-:S03]  /*121bd0*/  NOP ;  /* 0x0000000000007918 */ /* 0x000fc60000000000 */
[----:B------:R-:W0:Y:S01]  /*121be0*/  LDS.128 R16, [R57] ;  /* 0x0000000039107984 */ /* 0x000e220000000c00 */
[----:B------:R-:W-:Y:S02]  /*121bf0*/  PRMT R8, R61, 0x5210, R8 ;  /* 0x000052103d087816 */ /* 0x000fe40000000008 */
[----:B------:R-:W-:Y:S01]  /*121c00*/  PRMT R11, R12, 0x5210, R11 ;  /* 0x000052100c0b7816 */ /* 0x000fe2000000000b */
[----:B------:R-:W3:Y:S01]  /*121c10*/  LDL.LU R61, [R1+0x5b64] ;  /* 0x005b6400013d7983 */ /* 0x000ee20000300800 */
[----:B------:R-:W-:Y:S01]  /*121c20*/  NOP ;  /* 0x0000000000007918 */ /* 0x000fe20000000000 */
[----:B----4-:R-:W-:Y:S02]  /*121c30*/  PRMT R10, R39, 0x5210, R10 ;  /* 0x00005210270a7816 */ /* 0x010fe4000000000a */
[----:B--2---:R-:W-:Y:S02]  /*121c40*/  PRMT R9, R48, 0x5210, R9 ;  /* 0x0000521030097816 */ /* 0x004fe40000000009 */
[----:B------:R-:W2:Y:S04]  /*121c50*/  LDL.LU R48, [R1+0x5b60] ;  /* 0x005b600001307983 */ /* 0x000ea80000300800 */
[----:B------:R-:W4:Y:S04]  /*121c60*/  LDL.LU R39, [R1+0x5b5c] ;  /* 0x005b5c0001277983 */ /* 0x000f280000300800 */
[----:B------:R-:W4:Y:S04]  /*121c70*/  LDL.LU R12, [R1+0x5b58] ;  /* 0x005b5800010c7983 */ /* 0x000f280000300800 */
[----:B0-----:R0:W-:Y:S04]  /*121c80*/  STL.64 [R1+0x1a0], R16 ;  /* 0x0001a01001007387 */ /* 0x0011e80000100a00 */
[----:B------:R-:W-:Y:S04]  /*121c90*/  STSM.16.M88.4 [R57], R8 ;  /* 0x0000000839007844 */ /* 0x000fe80000000200 */
[----:B------:R3:W-:Y:S01]  /*121ca0*/  STL.64 [R1+0x1a8], R18 ;  /* 0x0001a81201007387 */ /* 0x0007e20000100a00 */
[----:B0-----:R-:W-:-:S02]  /*121cb0*/  LOP3.LUT R16, R21, 0xffff, RZ, 0xc0, !PT ;  /* 0x0000ffff15107812 */ /* 0x001fc400078ec0ff */
[----:B------:R-:W-:Y:S02]  /*121cc0*/  LOP3.LUT R17, R22, 0xffff, RZ, 0xc0, !PT ;  /* 0x0000ffff16117812 */ /* 0x000fe400078ec0ff */
[----:B---3--:R-:W-:Y:S01]  /*121cd0*/  LOP3.LUT R18, R23, 0xffff, RZ, 0xc0, !PT ;  /* 0x0000ffff17127812 */ /* 0x008fe200078ec0ff */
[----:B------:R-:W-:Y:S01]  /*121ce0*/  NOP ;  /* 0x0000000000007918 */ /* 0x000fe20000000000 */
[----:B------:R-:W0:Y:S01]  /*121cf0*/  LDS.128 R20, [R57] ;  /* 0x0000000039147984 */ /* 0x000e220000000c00 */
[----:B------:R-:W-:Y:S02]  /*121d00*/  LOP3.LUT R19, R27, 0xffff, RZ, 0xc0, !PT ;  /* 0x0000ffff1b137812 */ /* 0x000fe400078ec0ff */
[----:B------:R-:W-:Y:S02]  /*121d10*/  PRMT R8, R13, 0x4210, R16 ;  /* 0x000042100d087816 */ /* 0x000fe40000000010 */
[----:B------:R-:W-:Y:S01]  /*121d20*/  PRMT R9, R5, 0x4210, R17 ;  /* 0x0000421005097816 */ /* 0x000fe20000000011 */
[----:B------:R-:W3:Y:S01]  /*121d30*/  LDL.LU R13, [R1+0x5b54] ;  /* 0x005b5400010d7983 */ /* 0x000ee20000300800 */
[----:B------:R-:W-:-:S02]  /*121d40*/  PRMT R10, R6, 0x4210, R18 ;  /* 0x00004210060a7816 */ /* 0x000fc40000000012 */
[----:B------:R-:W-:Y:S01]  /*121d50*/  PRMT R11, R7, 0x4210, R19 ;  /* 0x00004210070b7816 */ /* 0x000fe20000000013 */
[----:B------:R-:W-:Y:S01]  /*121d60*/  NOP ;  /* 0x0000000000007918 */ /* 0x000fe20000000000 */
[----:B------:R-:W3:Y:S04]  /*121d70*/  LDL.LU R5, [R1+0x5b50] ;  /* 0x005b500001057983 */ /* 0x000ee80000300800 */
[----:B------:R1:W-:Y:S04]  /*121d80*/  STSM.16.M88.4 [R57], R8 ;  /* 0x0000000839007844 */ /* 0x0003e80000000200 */
[----:B------:R-:W3:Y:S04]  /*121d90*/  LDL.LU R6, [R1+0x5b4c] ;  /* 0x005b4c0001067983 */ /* 0x000ee80000300800 */
[----:B------:R-:W3:Y:S01]  /*121da0*/  LDL.LU R7, [R1+0x5b48] ;  /* 0x005b480001077983 */ /* 0x000ee20000300800 */
[----:B-1----:R-:W-:-:S02]  /*121db0*/  LOP3.LUT R9, R34, 0xffff, RZ, 0xc0, !PT ;  /* 0x0000ffff22097812 */ /* 0x002fc400078ec0ff */
[----:B------:R-:W-:Y:S01]  /*121dc0*/  LOP3.LUT R10, R52, 0xffff, RZ, 0xc0, !PT ;  /* 0x0000ffff340a7812 */ /* 0x000fe200078ec0ff */
[----:B0-----:R0:W-:Y:S01]  /*121dd0*/  STL.64 [R1+0x1c0], R20 ;  /* 0x0001c01401007387 */ /* 0x0011e20000100a00 */
[----:B------:R-:W-:-:S03]  /*121de0*/  LOP3.LUT R11, R53, 0xffff, RZ, 0xc0, !PT ;  /* 0x0000ffff350b7812 */ /* 0x000fc600078ec0ff */
[----:B------:R1:W-:Y:S01]  /*121df0*/  STL.64 [R1+0x1c8], R22 ;  /* 0x0001c81601007387 */ /* 0x0003e20000100a00 */
[----:B0-----:R-:W-:Y:S02]  /*121e00*/  PRMT R21, R55, 0x4210, R9 ;  /* 0x0000421037157816 */ /* 0x001fe40000000009 */
[----:B-1----:R-:W-:Y:S01]  /*121e10*/  PRMT R22, R54, 0x4210, R10 ;  /* 0x0000421036167816 */ /* 0x002fe2000000000a */
[----:B------:R-:W-:Y:S01]  /*121e20*/  NOP ;  /* 0x0000000000007918 */ /* 0x000fe20000000000 */
[----:B------:R-:W0:Y:S01]  /*121e30*/  LDS.128 R52, [R57] ;  /* 0x0000000039347984 */ /* 0x000e220000000c00 */
[----:B------:R-:W-:-:S04]  /*121e40*/  LOP3.LUT R8, R32, 0xffff, RZ, 0xc0, !PT ;  /* 0x0000ffff20087812 */ /* 0x000fc800078ec0ff */
[----:B------:R-:W-:Y:S02]  /*121e50*/  PRMT R20, R36, 0x4210, R8 ;  /* 0x0000421024147816 */ /* 0x000fe40000000008 */
[----:B------:R-:W2:Y:S04]  /*121e60*/  LDL.LU R36, [R1+0x2a38] ;  /* 0x002a380001247983 */ /* 0x000ea80000300800 */
[----:B------:R-:W4:Y:S04]  /*121e70*/  LDL.LU R34, [R1+0x2a34] ;  /* 0x002a340001227983 */ /* 0x000f280000300800 */
[----:B------:R-:W3:Y:S04]  /*121e80*/  LDL.LU R32, [R1+0x2a00] ;  /* 0x002a000001207983 */ /* 0x000ee80000300800 */
[----:B------:R-:W3:Y:S04]  /*121e90*/  LDL.LU R27, [R1+0x29fc] ;  /* 0x0029fc00011b7983 */ /* 0x000ee80000300800 */
[----:B0-----:R0:W-:Y:S04]  /*121ea0*/  STL.64 [R1+0x280], R52 ;  /* 0x0002803401007387 */ /* 0x0011e80000100a00 */
[----:B------:R1:W-:Y:S04]  /*121eb0*/  STL.64 [R1+0x288], R54 ;  /* 0x0002883601007387 */ /* 0x0003e80000100a00 */
[----:B0-----:R-:W3:Y:S01]  /*121ec0*/  LDL.LU.64 R52, [R1+0x5b40] ;  /* 0x005b400001347983 */ /* 0x001ee20000300a00 */
[----:B------:R-:W-:-:S03]  /*121ed0*/  PRMT R16, R50, 0x5210, R16 ;  /* 0x0000521032107816 */ /* 0x000fc60000000010 */
[----:B-1----:R-:W3:Y:S01]  /*121ee0*/  LDL.LU R54, [R1+0x1508] ;  /* 0x0015080001367983 */ /* 0x002ee20000300800 */
[----:B------:R-:W-:Y:S01]  /*121ef0*/  PRMT R23, R51, 0x4210, R11 ;  /* 0x0000421033177816 */ /* 0x000fe2000000000b */
[----:B------:R-:W-:Y:S02]  /*121f00*/  NOP ;  /* 0x0000000000007918 */ /* 0x000fe40000000000 */
[----:B------:R-:W3:Y:S04]  /*121f10*/  LDL.LU R55, [R1+0x1504] ;  /* 0x0015040001377983 */ /* 0x000ee80000300800 */
[----:B------:R-:W3:Y:S04]  /*121f20*/  LDL.LU R50, [R1+0x13f0] ;  /* 0x0013f00001327983 */ /* 0x000ee80000300800 */
[----:B------:R-:W3:Y:S01]  /*121f30*/  LDL.LU R51, [R1+0x13ec] ;  /* 0x0013ec0001337983 */ /* 0x000ee20000300800 */
        /* <DEDUP_REMOVED lines=10> */
[----:B------:R-:W-:-:S03]  /*121fe0*/  PRMT R8, R58, 0x5210, R8 ;  /* 0x000052103a087816 */ /* 0x000fc60000000008 */
[----:B------:R-:W3:Y:S01]  /*121ff0*/  LDL.LU R3, [R1+0x5b3c] ;  /* 0x005b3c0001037983 */ /* 0x000ee20000300800 */
[----:B------:R-:W-:-:S03]  /*122000*/  PRMT R9, R59, 0x5210, R9 ;  /* 0x000052103b097816 */ /* 0x000fc60000000009 */
[----:B------:R-:W3:Y:S01]  /*122010*/  LDL.LU R49, [R1+0x5b38] ;  /* 0x005b380001317983 */ /* 0x000ee20000300800 */
[----:B------:R-:W-:Y:S02]  /*122020*/  PRMT R10, R60, 0x5210, R10 ;  /* 0x000052103c0a7816 */ /* 0x000fe4000000000a */
[----:B------:R-:W-:Y:S01]  /*122030*/  PRMT R11, R25, 0x5210, R11 ;  /* 0x00005210190b7816 */ /* 0x000fe2000000000b */
[----:B------:R-:W3:Y:S01]  /*122040*/  LDL.LU R56, [R1+0x5b34] ;  /* 0x005b340001387983 */ /* 0x000ee20000300800 */
[----:B------:R-:W-:-:S03]  /*122050*/  NOP ;  /* 0x0000000000007918 */ /* 0x000fc60000000000 */
[----:B------:R3:W-:Y:S04]  /*122060*/  STSM.16.M88.4 [R57], R8 ;  /* 0x0000000839007844 */ /* 0x0007e80000000200 */
[----:B0-----:R-:W-:Y:S04]  /*122070*/  STL.64 [R1+0x2c0], R20 ;  /* 0x0002c01401007387 */ /* 0x001fe80000100a00 */
[----:B------:R-:W-:Y:S04]  /*122080*/  STL.64 [R1+0x2c8], R22 ;  /* 0x0002c81601007387 */ /* 0x000fe80000100a00 */
[----:B------:R-:W3:Y:S04]  /*122090*/  LDL.LU R58, [R1+0x5b30] ;  /* 0x005b3000013a7983 */ /* 0x000ee80000300800 */
[----:B------:R-:W3:Y:S04]  /*1220a0*/  LDL.LU R59, [R1+0x5b2c] ;  /* 0x005b2c00013b7983 */ /* 0x000ee80000300800 */
[----:B------:R-:W3:Y:S04]  /*1220b0*/  LDL.LU R60, [R1+0x5b28] ;  /* 0x005b2800013c7983 */ /* 0x000ee80000300800 */
[----:B-1----:R-:W-:Y:S04]  /*1220c0*/  STL.64 [R1+0x2b0], R16 ;  /* 0x0002b01001007387 */ /* 0x002fe80000100a00 */
[----:B------:R-:W-:Y:S01]  /*1220d0*/  STL.64 [R1+0x2b8], R18 ;  /* 0x0002b81201007387 */ /* 0x000fe20000100a00 */
[----:B------:R-:W-:-:S03]  /*1220e0*/  NOP ;  /* 0x0000000000007918 */ /* 0x000fc60000000000 */
[----:B------:R-:W0:Y:S01]  /*1220f0*/  LDS.128 R16, [R57] ;  /* 0x0000000039107984 */ /* 0x000e220000000c00 */
[----:B--2---:R-:W-:Y:S02]  /*122100*/  LOP3.LUT R36, R36, 0xffff, RZ, 0xc0, !PT ;  /* 0x0000ffff24247812 */ /* 0x004fe400078ec0ff */
[----:B----4-:R-:W-:Y:S02]  /*122110*/  LOP3.LUT R34, R34, 0xffff, RZ, 0xc0, !PT ;  /* 0x0000ffff22227812 */ /* 0x010fe400078ec0ff */
[----:B---3--:R-:W-:Y:S02]  /*122120*/  LOP3.LUT R32, R32, 0xffff, RZ, 0xc0, !PT ;  /* 0x0000ffff20207812 */ /* 0x008fe400078ec0ff */
[----:B------:R-:W-:Y:S02]  /*122130*/  LOP3.LUT R25, R27, 0xffff, RZ, 0xc0, !PT ;  /* 0x0000ffff1b197812 */ /* 0x000fe400078ec0ff */
[----:B------:R-:W-:Y:S02]  /*122140*/  PRMT R8, R61, 0x4210, R36 ;  /* 0x000042103d087816 */ /* 0x000fe40000000024 */
[----:B------:R-:W-:Y:S01]  /*122150*/  PRMT R9, R2, 0x4210, R34 ;  /* 0x0000421002097816 */ /* 0x000fe20000000022 */
[----:B------:R-:W2:Y:S04]  /*122160*/  LDL.LU R61, [R1+0x5b24] ;  /* 0x005b2400013d7983 */ /* 0x000ea80000300800 */
[----:B------:R-:W3:Y:S01]  /*122170*/  LDL.LU R2, [R1+0x5b20] ;  /* 0x005b200001027983 */ /* 0x000ee20000300800 */
[----:B------:R-:W-:-:S02]  /*122180*/  PRMT R10, R53, 0x4210, R32 ;  /* 0x00004210350a7816 */ /* 0x000fc40000000020 */
[----:B------:R-:W-:Y:S01]  /*122190*/  PRMT R11, R52, 0x4210, R25 ;  /* 0x00004210340b7816 */ /* 0x000fe20000000019 */
[----:B------:R-:W-:-:S04]  /*1221a0*/  NOP ;  /* 0x0000000000007918 */ /* 0x000fc80000000000 */
[----:B------:R-:W-:Y:S01]  /*1221b0*/  STSM.16.M88.4 [R57], R8 ;  /* 0x0000000839007844 */ /* 0x000fe20000000200 */
[----:B------:R-:W-:-:S03]  /*1221c0*/  NOP ;  /* 0x0000000000007918 */ /* 0x000fc60000000000 */
[----:B------:R-:W1:Y:S04]  /*1221d0*/  LDS.128 R8, [R57] ;  /* 0x0000000039087984 */ /* 0x000e680000000c00 */
[----:B0-----:R0:W-:Y:S04]  /*1221e0*/  STL.64 [R1+0x2a0], R16 ;  /* 0x0002a01001007387 */ /* 0x0011e80000100a00 */
[----:B------:R4:W-:Y:S04]  /*1221f0*/  STL.64 [R1+0x2a8], R18 ;  /* 0x0002a81201007387 */ /* 0x0009e80000100a00 */
[----:B------:R-:W2:Y:S01]  /*122200*/  LDL.LU R27, [R1+0x2a54] ;  /* 0x002a5400011b7983 */ /* 0x000ea20000300800 */
[----:B0-----:R-:W-:-:S02]  /*122210*/  LOP3.LUT R16, R54, 0xffff, RZ, 0xc0, !PT ;  /* 0x0000ffff36107812 */ /* 0x001fc400078ec0ff */
[----:B------:R-:W-:Y:S02]  /*122220*/  LOP3.LUT R17, R55, 0xffff, RZ, 0xc0, !PT ;  /* 0x0000ffff37117812 */ /* 0x000fe400078ec0ff */
[----:B----4-:R-:W-:Y:S02]  /*122230*/  LOP3.LUT R18, R50, 0xffff, RZ, 0xc0, !PT ;  /* 0x0000ffff32127812 */ /* 0x010fe400078ec0ff */
[----:B------:R-:W-:Y:S02]  /*122240*/  LOP3.LUT R19, R51, 0xffff, RZ, 0xc0, !PT ;  /* 0x0000ffff33137812 */ /* 0x000fe400078ec0ff */
[----:B------:R-:W-:Y:S02]  /*122250*/  PRMT R20, R48, 0x4210, R16 ;  /* 0x0000421030147816 */ /* 0x000fe40000000010 */
[----:B------:R-:W-:Y:S01]  /*122260*/  PRMT R21, R39, 0x4210, R17 ;  /* 0x0000421027157816 */ /* 0x000fe20000000011 */
[----:B------:R-:W4:Y:S01]  /*122270*/  LDL.LU R48, [R1+0x2a50] ;  /* 0x002a500001307983 */ /* 0x000f220000300800 */
[----:B------:R-:W-:-:S02]  /*122280*/  PRMT R22, R38, 0x4210, R18 ;  /* 0x0000421026167816 */ /* 0x000fc40000000012 */
[----:B------:R-:W-:Y:S01]  /*122290*/  PRMT R23, R37, 0x4210, R19 ;  /* 0x0000421025177816 */ /* 0x000fe20000000013 */
[----:B------:R-:W3:Y:S01]  /*1222a0*/  LDL.LU R52, [R1+0x2a24] ;  /* 0x002a240001347983 */ /* 0x000ee20000300800 */
[----:B------:R-:W-:-:S03]  /*1222b0*/  NOP ;  /* 0x0000000000007918 */ /* 0x000fc60000000000 */
[----:B------:R-:W3:Y:S01]  /*1222c0*/  LDL.LU R53, [R1+0x2a20] ;  /* 0x002a200001357983 */ /* 0x000ee20000300800 */
[----:B------:R-:W-:Y:S02]  /*1222d0*/  PRMT R36, R35, 0x5210, R36 ;  /* 0x0000521023247816 */ /* 0x000fe40000000024 */
[----:B------:R-:W-:Y:S01]  /*1222e0*/  PRMT R37, R33, 0x5210, R34 ;  /* 0x0000521021257816 */ /* 0x000fe20000000022 */
[----:B-1----:R-:W-:Y:S01]  /*1222f0*/  STL.64 [R1+0x190], R8 ;  /* 0x0001900801007387 */ /* 0x002fe20000100a00 */
[----:B------:R-:W-:-:S03]  /*122300*/  PRMT R38, R26, 0x5210, R32 ;  /* 0x000052101a267816 */ /* 0x000fc60000000020 */
[----:B------:R-:W-:Y:S01]  /*122310*/  STSM.16.M88.4 [R57], R20 ;  /* 0x0000001439007844 */ /* 0x000fe20000000200 */
[----:B------:R-:W-:-:S03]  /*122320*/  NOP ;  /* 0x0000000000007918 */ /* 0x000fc60000000000 */
[----:B------:R0:W-:Y:S04]  /*122330*/  STL.64 [R1+0x198], R10 ;  /* 0x0001980a01007387 */ /* 0x0001e80000100a00 */
[----:B------:R-:W1:Y:S04]  /*122340*/  LDS.128 R32, [R57] ;  /* 0x0000000039207984 */ /* 0x000e680000000c00 */
[----:B0-----:R-:W3:Y:S04]  /*122350*/  LDL.LU.64 R10, [R1+0x5b18] ;  /* 0x005b1800010a7983 */ /* 0x001ee80000300a00 */
[----:B------:R-:W3:Y:S04]  /*122360*/  LDL.LU.64 R8, [R1+0x5b10] ;  /* 0x005b100001087983 */ /* 0x000ee80000300a00 */
[----:B------:R-:W3:Y:S04]  /*122370*/  LDL.LU.64 R22, [R1+0x5b08] ;  /* 0x005b080001167983 */ /* 0x000ee80000300a00 */
[----:B------:R-:W3:Y:S01]  /*122380*/  LDL.LU.64 R20, [R1+0x5b00] ;  /* 0x005b000001147983 */ /* 0x000ee20000300a00 */
[----:B------:R-:W-:Y:S01]  /*122390*/  PRMT R39, R24, 0x5210, R25 ;  /* 0x0000521018277816 */ /* 0x000fe20000000019 */
[----:B------:R-:W-:-:S02]  /*1223a0*/  NOP ;  /* 0x0000000000007918 */ /* 0x000fc40000000000 */
[----:B------:R-:W3:Y:S04]  /*1223b0*/  LDL.LU R54, [R1+0x1518] ;  /* 0x0015180001367983 */ /* 0x000ee80000300800 */
[----:B------:R-:W3:Y:S04]  /*1223c0*/  LDL.LU R55, [R1+0x1514] ;  /* 0x0015140001377983 */ /* 0x000ee80000300800 */
[----:B------:R-:W3:Y:S04]  /*1223d0*/  LDL.LU R50, [R1+0x1500] ;  /* 0x0015000001327983 */ /* 0x000ee80000300800 */
[----:B------:R-:W3:Y:S04]  /*1223e0*/  LDL.LU R51, [R1+0x13fc] ;  /* 0x0013fc0001337983 */ /* 0x000ee80000300800 */
[----:B-1----:R-:W-:Y:S04]  /*1223f0*/  STL.64 [R1+0x270], R32 ;  /* 0x0002702001007387 */ /* 0x002fe80000100a00 */
[----:B------:R0:W-:Y:S04]  /*122400*/  STL.64 [R1+0x278], R34 ;  /* 0x0002782201007387 */ /* 0x0001e80000100a00 */
[----:B------:R1:W-:Y:S04]  /*122410*/  STSM.16.M88.4 [R57], R36 ;  /* 0x0000002439007844 */ /* 0x0003e80000000200 */
[----:B0-----:R-:W3:Y:S04]  /*122420*/  LDL.LU.64 R34, [R1+0x5af8] ;  /* 0x005af80001227983 */ /* 0x001ee80000300a00 */
[----:B------:R-:W3:Y:S04]  /*122430*/  LDL.LU.64 R32, [R1+0x5af0] ;  /* 0x005af00001207983 */ /* 0x000ee80000300a00 */
[----:B-1----:R-:W3:Y:S04]  /*122440*/  LDL.LU.64 R38, [R1+0x5ae8] ;  /* 0x005ae80001267983 */ /* 0x002ee80000300a00 */
[----:B------:R-:W3:Y:S01]  /*122450*/  LDL.LU.64 R36, [R1+0x5ae0] ;  /* 0x005ae00001247983 */ /* 0x000ee20000300a00 */
[----:B------:R-:W-:Y:S01]  /*122460*/  NOP ;  /* 0x0000000000007918 */ /* 0x000fe20000000000 */
[----:B--2---:R-:W-:-:S02]  /*122470*/  LOP3.LUT R27, R27, 0xffff, RZ, 0xc0, !PT ;  /* 0x0000ffff1b1b7812 */ /* 0x004fc400078ec0ff */
[----:B----4-:R-:W-:Y:S02]  /*122480*/  LOP3.LUT R26, R48, 0xffff, RZ, 0xc0, !PT ;  /* 0x0000ffff301a7812 */ /* 0x010fe400078ec0ff */
[----:B---3--:R-:W-:Y:S02]  /*122490*/  LOP3.LUT R25, R52, 0xffff, RZ, 0xc0, !PT ;  /* 0x0000ffff34197812 */ /* 0x008fe400078ec0ff */
[----:B------:R-:W-:Y:S02]  /*1224a0*/  PRMT R16, R23, 0x5210, R16 ;  /* 0x0000521017107816 */ /* 0x000fe40000000010 */
[----:B------:R-:W-:Y:S02]  /*1224b0*/  PRMT R17, R22, 0x5210, R17 ;  /* 0x0000521016117816 */ /* 0x000fe40000000011 */
[----:B------:R-:W-:Y:S02]  /*1224c0*/  PRMT R18, R21, 0x5210, R18 ;  /* 0x0000521015127816 */ /* 0x000fe40000000012 */
[----:B------:R-:W-:-:S02]  /*1224d0*/  PRMT R19, R20, 0x5210, R19 ;  /* 0x0000521014137816 */ /* 0x000fc40000000013 */
[----:B------:R-:W0:Y:S01]  /*1224e0*/  LDS.128 R20, [R57] ;  /* 0x0000000039147984 */ /* 0x000e220000000c00 */
[----:B------:R-:W-:Y:S01]  /*1224f0*/  LOP3.LUT R24, R53, 0xffff, RZ, 0xc0, !PT ;  /* 0x0000ffff35187812 */ /* 0x000fe200078ec0ff */
[----:B------:R-:W-:Y:S02]  /*122500*/  NOP ;  /* 0x0000000000007918 */ /* 0x000fe40000000000 */
[----:B------:R1:W-:Y:S02]  /*122510*/  STSM.16.M88.4 [R57], R16 ;  /* 0x0000001039007844 */ /* 0x0003e40000000200 */
[----:B-1----:R-:W-:Y:S02]  /*122520*/  PRMT R17, R34, 0x4210, R26 ;  /* 0x0000421022117816 */ /* 0x002fe4000000001a */
[----:B0-----:R-:W-:Y:S01]  /*122530*/  STL.64 [R1+0x260], R20 ;  /* 0x0002601401007387 */ /* 0x001fe20000100a00 */
[----:B------:R-:W-:Y:S02]  /*122540*/  PRMT R18, R33, 0x4210, R25 ;  /* 0x0000421021127816 */ /* 0x000fe40000000019 */
[----:B------:R-:W-:Y:S01]  /*122550*/  PRMT R19, R32, 0x4210, R24 ;  /* 0x0000421020137816 */ /* 0x000fe20000000018 */
[----:B------:R-:W-:Y:S01]  /*122560*/  STL.64 [R1+0x268], R22 ;  /* 0x0002681601007387 */ /* 0x000fe20000100a00 */
[----:B------:R-:W-:Y:S01]  /*122570*/  NOP ;  /* 0x0000000000007918 */ /* 0x000fe20000000000 */
[----:B------:R-:W-:-:S02]  /*122580*/  PRMT R16, R36, 0x4210, R27 ;  /* 0x0000421024107816 */ /* 0x000fc4000000001b */
[----:B------:R-:W0:Y:S01]  /*122590*/  LDS.128 R20, [R57] ;  /* 0x0000000039147984 */ /* 0x000e220000000c00 */
[----:B------:R-:W-:-:S03]  /*1225a0*/  NOP ;  /* 0x0000000000007918 */ /* 0x000fc60000000000 */
[----:B------:R-:W-:Y:S01]  /*1225b0*/  STSM.16.M88.4 [R57], R16 ;  /* 0x0000001039007844 */ /* 0x000fe20000000200 */
[----:B------:R-:W-:-:S03]  /*1225c0*/  NOP ;  /* 0x0000000000007918 */ /* 0x000fc60000000000 */
[----:B------:R-:W1:Y:S01]  /*1225d0*/  LDS.128 R16, [R57] ;  /* 0x0000000039107984 */ /* 0x000e620000000c00 */
[----:B------:R-:W-:-:S03]  /*1225e0*/  LOP3.LUT R36, R54, 0xffff, RZ, 0xc0, !PT ;  /* 0x0000ffff36247812 */ /* 0x000fc600078ec0ff */
[----:B0-----:R0:W-:Y:S04]  /*1225f0*/  STL.64 [R1+0x250], R20 ;  /* 0x0002501401007387 */ /* 0x0011e80000100a00 */
[----:B------:R-:W-:Y:S01]  /*122600*/  STL.64 [R1+0x258], R22 ;  /* 0x0002581601007387 */ /* 0x000fe20000100a00 */
[----:B0-----:R-:W-:-:S03]  /*122610*/  PRMT R20, R35, 0x4210, R36 ;  /* 0x0000421023147816 */ /* 0x001fc60000000024 */
[----:B------:R-:W2:Y:S04]  /*122620*/  LDL.LU R35, [R1+0x2a64] ;  /* 0x002a640001237983 */ /* 0x000ea80000300800 */
[----:B------:R-:W3:Y:S04]  /*122630*/  LDL.LU R48, [R1+0x2a60] ;  /* 0x002a600001307983 */ /* 0x000ee80000300800 */
[----:B------:R-:W4:Y:S04]  /*122640*/  LDL.LU R52, [R1+0x2a44] ;  /* 0x002a440001347983 */ /* 0x000f280000300800 */
[----:B------:R-:W4:Y:S04]  /*122650*/  LDL.LU R53, [R1+0x2a40] ;  /* 0x002a400001357983 */ /* 0x000f280000300800 */
[----:B-1----:R-:W-:Y:S04]  /*122660*/  STL.64 [R1+0x180], R16 ;  /* 0x0001801001007387 */ /* 0x002fe80000100a00 */
[----:B------:R0:W-:Y:S04]  /*122670*/  STL.64 [R1+0x188], R18 ;  /* 0x0001881201007387 */ /* 0x0001e80000100a00 */
[----:B0-----:R-:W2:Y:S04]  /*122680*/  LDL.LU.64 R18, [R1+0x5ad8] ;  /* 0x005ad80001127983 */ /* 0x001ea80000300a00 */
[----:B------:R-:W3:Y:S01]  /*122690*/  LDL.LU.64 R16, [R1+0x5ad0] ;  /* 0x005ad00001107983 */ /* 0x000ee20000300a00 */
[----:B------:R-:W-:-:S02]  /*1226a0*/  LOP3.LUT R34, R55, 0xffff, RZ, 0xc0, !PT ;  /* 0x0000ffff37227812 */ /* 0x000fc400078ec0ff */
[----:B------:R-:W-:Y:S02]  /*1226b0*/  LOP3.LUT R33, R50, 0xffff, RZ, 0xc0, !PT ;  /* 0x0000ffff32217812 */ /* 0x000fe400078ec0ff */
[----:B------:R-:W-:Y:S02]  /*1226c0*/  LOP3.LUT R32, R51, 0xffff, RZ, 0xc0, !PT ;  /* 0x0000ffff33207812 */ /* 0x000fe400078ec0ff */
[----:B------:R-:W-:Y:S02]  /*1226d0*/  PRMT R21, R39, 0x4210, R34 ;  /* 0x0000421027157816 */ /* 0x000fe40000000022 */
[----:B------:R-:W-:Y:S02]  /*1226e0*/  PRMT R22, R38, 0x4210, R33 ;  /* 0x0000421026167816 */ /* 0x000fe40000000021 */
[----:B------:R-:W-:Y:S01]  /*1226f0*/  PRMT R23, R37, 0x4210, R32 ;  /* 0x0000421025177816 */ /* 0x000fe20000000020 */
[----:B------:R-:W-:-:S04]  /*122700*/  NOP ;  /* 0x0000000000007918 */ /* 0x000fc80000000000 */
[----:B------:R0:W-:Y:S04]  /*122710*/  STSM.16.M88.4 [R57], R20 ;  /* 0x0000001439007844 */ /* 0x0001e80000000200 */
[----:B0-----:R-:W4:Y:S04]  /*122720*/  LDL.LU.64 R22, [R1+0x5ac8] ;  /* 0x005ac80001167983 */ /* 0x001f280000300a00 */
[----:B------:R-:W4:Y:S04]  /*122730*/  LDL.LU.64 R20, [R1+0x5ac0] ;  /* 0x005ac00001147983 */ /* 0x000f280000300a00 */
[----:B------:R-:W4:Y:S04]  /*122740*/  LDL.LU R54, [R1+0x1528] ;  /* 0x0015280001367983 */ /* 0x000f280000300800 */
[----:B------:R-:W4:Y:S04]  /*122750*/  LDL.LU R55, [R1+0x1524] ;  /* 0x0015240001377983 */ /* 0x000f280000300800 */
[----:B------:R-:W4:Y:S04]  /*122760*/  LDL.LU R50, [R1+0x1510] ;  /* 0x0015100001327983 */ /* 0x000f280000300800 */
[----:B------:R-:W4:Y:S01]  /*122770*/  LDL.LU R51, [R1+0x150c] ;  /* 0x00150c0001337983 */ /* 0x000f220000300800 */
[----:B------:R-:W-:Y:S01]  /*122780*/  NOP ;  /* 0x0000000000007918 */ /* 0x000fe20000000000 */
[----:B--2---:R-:W-:-:S02]  /*122790*/  PRMT R18, R18, 0x5210, R25 ;  /* 0x0000521012127816 */ /* 0x004fc40000000019 */
[----:B------:R-:W-:Y:S02]  /*1227a0*/  PRMT R19, R19, 0x5210, R24 ;  /* 0x0000521013137816 */ /* 0x000fe40000000018 */
[----:B---3--:R-:W-:Y:S02]  /*1227b0*/  PRMT R16, R16, 0x5210, R27 ;  /* 0x0000521010107816 */ /* 0x008fe4000000001b */
[----:B------:R-:W-:Y:S02]  /*1227c0*/  PRMT R17, R17, 0x5210, R26 ;  /* 0x0000521011117816 */ /* 0x000fe4000000001a */
[----:B------:R-:W0:Y:S01]  /*1227d0*/  LDS.128 R24, [R57] ;  /* 0x0000000039187984 */ /* 0x000e220000000c00 */
[----:B------:R-:W-:-:S03]  /*1227e0*/  NOP ;  /* 0x0000000000007918 */ /* 0x000fc60000000000 */
[----:B------:R-:W-:Y:S04]  /*1227f0*/  STSM.16.M88.4 [R57], R16 ;  /* 0x0000001039007844 */ /* 0x000fe80000000200 */
[----:B0-----:R-:W-:Y:S04]  /*122800*/  STL.64 [R1+0x240], R24 ;  /* 0x0002401801007387 */ /* 0x001fe80000100a00 */
[----:B------:R0:W-:Y:S04]  /*122810*/  STL.64 [R1+0x248], R26 ;  /* 0x0002481a01007387 */ /* 0x0001e80000100a00 */
[----:B0-----:R-:W2:Y:S04]  /*122820*/  LDL.LU.64 R26, [R1+0x5ab8] ;  /* 0x005ab800011a7983 */ /* 0x001ea80000300a00 */
[----:B------:R-:W3:Y:S04]  /*122830*/  LDL.LU.64 R24, [R1+0x5ab0] ;  /* 0x005ab00001187983 */ /* 0x000ee80000300a00 */
[----:B------:R-:W3:Y:S01]  /*122840*/  LDL.LU.64 R18, [R1+0x5aa8] ;  /* 0x005aa80001127983 */ /* 0x000ee20000300a00 */
[----:B------:R-:W-:Y:S01]  /*122850*/  PRMT R8, R8, 0x5210, R36 ;  /* 0x0000521008087816 */ /* 0x000fe20000000024 */
[----:B------:R-:W-:Y:S01]  /*122860*/  NOP ;  /* 0x0000000000007918 */ /* 0x000fe20000000000 */
[----:B------:R-:W-:Y:S01]  /*122870*/  PRMT R9, R9, 0x5210, R34 ;  /* 0x0000521009097816 */ /* 0x000fe20000000022 */
[----:B------:R-:W0:Y:S01]  /*122880*/  LDS.128 R36, [R57] ;  /* 0x0000000039247984 */ /* 0x000e220000000c00 */
[----:B------:R-:W-:-:S02]  /*122890*/  PRMT R10, R10, 0x5210, R33 ;  /* 0x000052100a0a7816 */ /* 0x000fc40000000021 */
[----:B------:R-:W-:Y:S01]  /*1228a0*/  PRMT R11, R11, 0x5210, R32 ;  /* 0x000052100b0b7816 */ /* 0x000fe20000000020 */
[----:B------:R-:W-:-:S04]  /*1228b0*/  NOP ;  /* 0x0000000000007918 */ /* 0x000fc80000000000 */
[----:B------:R-:W-:Y:S01]  /*1228c0*/  STSM.16.M88.4 [R57], R8 ;  /* 0x0000000839007844 */ /* 0x000fe20000000200 */
[----:B------:R-:W-:-:S03]  /*1228d0*/  NOP ;  /* 0x0000000000007918 */ /* 0x000fc60000000000 */
[----:B------:R-:W1:Y:S01]  /*1228e0*/  LDS.128 R8, [R57] ;  /* 0x0000000039087984 */ /* 0x000e620000000c00 */
[----:B------:R-:W-:Y:S02]  /*1228f0*/  LOP3.LUT R35, R35, 0xffff, RZ, 0xc0, !PT ;  /* 0x0000ffff23237812 */ /* 0x000fe400078ec0ff */
[----:B------:R-:W-:Y:S01]  /*122900*/  LOP3.LUT R34, R48, 0xffff, RZ, 0xc0, !PT ;  /* 0x0000ffff30227812 */ /* 0x000fe200078ec0ff */
[----:B------:R-:W3:Y:S01]  /*122910*/  LDL.LU.64 R16, [R1+0x5aa0] ;  /* 0x005aa00001107983 */ /* 0x000ee20000300a00 */
[----:B----4-:R-:W-:Y:S02]  /*122920*/  LOP3.LUT R33, R52, 0xffff, RZ, 0xc0, !PT ;  /* 0x0000ffff34217812 */ /* 0x010fe400078ec0ff */
[----:B------:R-:W-:Y:S01]  /*122930*/  LOP3.LUT R32, R53, 0xffff, RZ, 0xc0, !PT ;  /* 0x0000ffff35207812 */ /* 0x000fe200078ec0ff */
[----:B0-----:R-:W-:Y:S04]  /*122940*/  STL.64 [R1+0x230], R36 ;  /* 0x0002302401007387 */ /* 0x001fe80000100a00 */
[----:B------:R0:W-:Y:S02]  /*122950*/  STL.64 [R1+0x238], R38 ;  /* 0x0002382601007387 */ /* 0x0001e40000100a00 */
[----:B0-----:R-:W-:-:S02]  /*122960*/  PRMT R38, R21, 0x4210, R33 ;  /* 0x0000421015267816 */ /* 0x001fc40000000021 */
[----:B-1----:R-:W-:Y:S04]  /*122970*/  STL.64 [R1+0x220], R8 ;  /* 0x0002200801007387 */ /* 0x002fe80000100a00 */
[----:B------:R0:W-:Y:S04]  /*122980*/  STL.64 [R1+0x228], R10 ;  /* 0x0002280a01007387 */ /* 0x0001e80000100a00 */
[----:B0-----:R-:W4:Y:S04]  /*122990*/  LDL.LU.64 R10, [R1+0x5a98] ;  /* 0x005a9800010a7983 */ /* 0x001f280000300a00 */
[----:B------:R-:W4:Y:S01]  /*1229a0*/  LDL.LU.64 R8, [R1+0x5a90] ;  /* 0x005a900001087983 */ /* 0x000f220000300a00 */
[----:B------:R-:W-:Y:S01]  /*1229b0*/  NOP ;  /* 0x0000000000007918 */ /* 0x000fe20000000000 */
[----:B--2---:R-:W-:-:S02]  /*1229c0*/  PRMT R36, R27, 0x4210, R35 ;  /* 0x000042101b247816 */ /* 0x004fc40000000023 */
[----:B------:R-:W-:Y:S02]  /*1229d0*/  PRMT R37, R26, 0x4210, R34 ;  /* 0x000042101a257816 */ /* 0x000fe40000000022 */
[----:B---3--:R-:W-:-:S05]  /*1229e0*/  PRMT R39, R19, 0x4210, R32 ;  /* 0x0000421013277816 */ /* 0x008fca0000000020 */
[----:B------:R0:W-:Y:S04]  /*1229f0*/  STSM.16.M88.4 [R57], R36 ;  /* 0x0000002439007844 */ /* 0x0001e80000000200 */
[----:B0-----:R-:W2:Y:S01]  /*122a00*/  LDL.LU.64 R36, [R1+0x5a88] ;  /* 0x005a880001247983 */ /* 0x001ea20000300a00 */
[----:B------:R-:W-:Y:S02]  /*122a10*/  LOP3.LUT R21, R50, 0xffff, RZ, 0xc0, !PT ;  /* 0x0000ffff32157812 */ /* 0x000fe400078ec0ff */
[----:B------:R-:W-:Y:S02]  /*122a20*/  LOP3.LUT R19, R51, 0xffff, RZ, 0xc0, !PT ;  /* 0x0000ffff33137812 */ /* 0x000fe400078ec0ff */
[----:B------:R-:W-:Y:S02]  /*122a30*/  LOP3.LUT R27, R54, 0xffff, RZ, 0xc0, !PT ;  /* 0x0000ffff361b7812 */ /* 0x000fe400078ec0ff */
[----:B------:R-:W-:-:S02]  /*122a40*/  LOP3.LUT R26, R55, 0xffff, RZ, 0xc0, !PT ;  /* 0x0000ffff371a7812 */ /* 0x000fc400078ec0ff */
[----:B------:R-:W-:Y:S02]  /*122a50*/  PRMT R52, R13, 0x4210, R27 ;  /* 0x000042100d347816 */ /* 0x000fe4000000001b */
[----:B------:R-:W-:Y:S02]  /*122a60*/  PRMT R53, R12, 0x4210, R26 ;  /* 0x000042100c357816 */ /* 0x000fe4000000001a */
[----:B------:R-:W3:Y:S04]  /*122a70*/  LDL.LU R12, [R1+0x2a78] ;  /* 0x002a7800010c7983 */ /* 0x000ee80000300800 */
[----:B------:R-:W4:Y:S04]  /*122a80*/  LDL.LU R13, [R1+0x2a74] ;  /* 0x002a7400010d7983 */ /* 0x000f280000300800 */
[----:B------:R-:W4:Y:S04]  /*122a90*/  LDL.LU R50, [R1+0x2a5c] ;  /* 0x002a5c0001327983 */ /* 0x000f280000300800 */
[----:B------:R-:W4:Y:S01]  /*122aa0*/  LDL.LU R51, [R1+0x2a58] ;  /* 0x002a580001337983 */ /* 0x000f220000300800 */
[----:B------:R-:W-:Y:S01]  /*122ab0*/  NOP ;  /* 0x0000000000007918 */ /* 0x000fe20000000000 */
[----:B------:R-:W-:-:S02]  /*122ac0*/  PRMT R28, R28, 0x5210, R35 ;  /* 0x000052101c1c7816 */ /* 0x000fc40000000023 */
[----:B------:R-:W-:Y:S02]  /*122ad0*/  PRMT R29, R29, 0x5210, R34 ;  /* 0x000052101d1d7816 */ /* 0x000fe40000000022 */
[----:B------:R-:W-:Y:S02]  /*122ae0*/  PRMT R30, R30, 0x5210, R33 ;  /* 0x000052101e1e7816 */ /* 0x000fe40000000021 */
[----:B------:R-:W-:Y:S02]  /*122af0*/  PRMT R31, R31, 0x5210, R32 ;  /* 0x000052101f1f7816 */ /* 0x000fe40000000020 */
[----:B--2---:R-:W-:Y:S02]  /*122b00*/  PRMT R54, R37, 0x4210, R21 ;  /* 0x0000421025367816 */ /* 0x004fe40000000015 */
[----:B------:R-:W-:Y:S02]  /*122b10*/  PRMT R55, R36, 0x4210, R19 ;  /* 0x0000421024377816 */ /* 0x000fe40000000013 */
[----:B------:R-:W0:Y:S01]  /*122b20*/  LDS.128 R36, [R57] ;  /* 0x0000000039247984 */ /* 0x000e220000000c00 */
[----:B------:R-:W-:-:S03]  /*122b30*/  NOP ;  /* 0x0000000000007918 */ /* 0x000fc60000000000 */
[----:B------:R-:W-:Y:S01]  /*122b40*/  STSM.16.M88.4 [R57], R52 ;  /* 0x0000003439007844 */ /* 0x000fe20000000200 */
[----:B------:R-:W-:-:S03]  /*122b50*/  NOP ;  /* 0x0000000000007918 */ /* 0x000fc60000000000 */
[----:B------:R-:W1:Y:S01]  /*122b60*/  LDS.128 R32, [R57] ;  /* 0x0000000039207984 */ /* 0x000e620000000c00 */
[----:B------:R-:W-:-:S03]  /*122b70*/  NOP ;  /* 0x0000000000007918 */ /* 0x000fc60000000000 */
[----:B0-----:R-:W-:Y:S04]  /*122b80*/  STL.64 [R1+0x210], R36 ;  /* 0x0002102401007387 */ /* 0x001fe80000100a00 */
[----:B------:R0:W-:Y:S04]  /*122b90*/  STL.64 [R1+0x218], R38 ;  /* 0x0002182601007387 */ /* 0x0001e80000100a00 */
[----:B0-----:R-:W2:Y:S04]  /*122ba0*/  LDL.LU.64 R38, [R1+0x5a80] ;  /* 0x005a800001267983 */ /* 0x001ea80000300a00 */
[----:B------:R-:W2:Y:S04]  /*122bb0*/  LDL.LU.64 R36, [R1+0x5a78] ;  /* 0x005a780001247983 */ /* 0x000ea80000300a00 */
[----:B------:R-:W2:Y:S04]  /*122bc0*/  LDL.LU R48, [R1+0x1540] ;  /* 0x0015400001307983 */ /* 0x000ea80000300800 */
[----:B------:R-:W2:Y:S04]  /*122bd0*/  LDL.LU R52, [R1+0x152c] ;  /* 0x00152c0001347983 */ /* 0x000ea80000300800 */
[----:B------:R-:W2:Y:S04]  /*122be0*/  LDL.LU R53, [R1+0x1520] ;  /* 0x0015200001357983 */ /* 0x000ea80000300800 */
[----:B------:R-:W2:Y:S04]  /*122bf0*/  LDL.LU R54, [R1+0x151c] ;  /* 0x00151c0001367983 */ /* 0x000ea80000300800 */
[----:B------:R-:W2:Y:S04]  /*122c00*/  LDL.LU R55, [R1+0x1534] ;  /* 0x0015340001377983 */ /* 0x000ea80000300800 */
[----:B------:R-:W-:Y:S01]  /*122c10*/  STSM.16.M88.4 [R57], R28 ;  /* 0x0000001c39007844 */ /* 0x000fe20000000200 */
[----:B------:R-:W-:-:S03]  /*122c20*/  NOP ;  /* 0x0000000000007918 */ /* 0x000fc60000000000 */
[----:B------:R-:W0:Y:S01]  /*122c30*/  LDS.128 R28, [R57] ;  /* 0x00000000391c7984 */ /* 0x000e220000000c00 */
[----:B------:R-:W-:Y:S02]  /*122c40*/  PRMT R24, R24, 0x5210, R27 ;  /* 0x0000521018187816 */ /* 0x000fe4000000001b */
[----:B------:R-:W-:Y:S01]  /*122c50*/  PRMT R25, R25, 0x5210, R26 ;  /* 0x0000521019197816 */ /* 0x000fe2000000001a */
[----:B-1----:R-:W-:Y:S01]  /*122c60*/  STL.64 [R1+0x200], R32 ;  /* 0x0002002001007387 */ /* 0x002fe20000100a00 */
[----:B------:R-:W-:Y:S02]  /*122c70*/  PRMT R26, R20, 0x5210, R21 ;  /* 0x00005210141a7816 */ /* 0x000fe40000000015 */
[----:B------:R-:W-:Y:S01]  /*122c80*/  PRMT R27, R15, 0x5210, R19 ;  /* 0x000052100f1b7816 */ /* 0x000fe20000000013 */
[----:B------:R1:W-:Y:S01]  /*122c90*/  STL.64 [R1+0x208], R34 ;  /* 0x0002082201007387 */ /* 0x0003e20000100a00 */
[----:B------:R-:W-:-:S03]  /*122ca0*/  NOP ;  /* 0x0000000000007918 */ /* 0x000fc60000000000 */
[----:B------:R4:W-:Y:S04]  /*122cb0*/  STSM.16.M88.4 [R57], R24 ;  /* 0x0000001839007844 */ /* 0x0009e80000000200 */
[----:B-1----:R-:W2:Y:S04]  /*122cc0*/  LDL.LU.64 R34, [R1+0x5a70] ;  /* 0x005a700001227983 */ /* 0x002ea80000300a00 */
[----:B------:R-:W2:Y:S04]  /*122cd0*/  LDL.LU.64 R32, [R1+0x5a68] ;  /* 0x005a680001207983 */ /* 0x000ea80000300a00 */
[----:B0-----:R-:W-:Y:S04]  /*122ce0*/  STL.64 [R1+0x1f0], R28 ;  /* 0x0001f01c01007387 */ /* 0x001fe80000100a00 */
[----:B------:R-:W-:Y:S01]  /*122cf0*/  STL.64 [R1+0x1f8], R30 ;  /* 0x0001f81e01007387 */ /* 0x000fe20000100a00 */
[----:B------:R-:W-:-:S03]  /*122d00*/  NOP ;  /* 0x0000000000007918 */ /* 0x000fc60000000000 */
[----:B------:R-:W0:Y:S01]  /*122d10*/  LDS.128 R28, [R57] ;  /* 0x00000000391c7984 */ /* 0x000e220000000c00 */
[----:B---3--:R-:W-:Y:S02]  /*122d20*/  LOP3.LUT R21, R12, 0xffff, RZ, 0xc0, !PT ;  /* 0x0000ffff0c157812 */ /* 0x008fe400078ec0ff */
[----:B----4-:R-:W-:Y:S02]  /*122d30*/  LOP3.LUT R20, R13, 0xffff, RZ, 0xc0, !PT ;  /* 0x0000ffff0d147812 */ /* 0x010fe400078ec0ff */
[----:B------:R-:W-:Y:S02]  /*122d40*/  LOP3.LUT R19, R50, 0xffff, RZ, 0xc0, !PT ;  /* 0x0000ffff32137812 */ /* 0x000fe400078ec0ff */
[----:B------:R-:W-:Y:S01]  /*122d50*/  LOP3.LUT R15, R51, 0xffff, RZ, 0xc0, !PT ;  /* 0x0000ffff330f7812 */ /* 0x000fe200078ec0ff */
[----:B------:R-:W3:Y:S01]  /*122d60*/  LDL R50, [R1+0x1b7c] ;  /* 0x001b7c0001327983 */ /* 0x000ee20000100800 */
[----:B------:R-:W-:Y:S02]  /*122d70*/  PRMT R24, R11, 0x4210, R21 ;  /* 0x000042100b187816 */ /* 0x000fe40000000015 */
[----:B------:R-:W-:-:S02]  /*122d80*/  PRMT R25, R7, 0x4210, R20 ;  /* 0x0000421007197816 */ /* 0x000fc40000000014 */
[----:B------:R-:W-:Y:S02]  /*122d90*/  PRMT R26, R6, 0x4210, R19 ;  /* 0x00004210061a7816 */ /* 0x000fe40000000013 */
[----:B------:R-:W-:Y:S01]  /*122da0*/  PRMT R27, R5, 0x4210, R15 ;  /* 0x00004210051b7816 */ /* 0x000fe2000000000f */
[----:B------:R-:W-:-:S04]  /*122db0*/  NOP ;  /* 0x0000000000007918 */ /* 0x000fc80000000000 */
[----:B------:R1:W-:Y:S04]  /*122dc0*/  STSM.16.M88.4 [R57], R24 ;  /* 0x0000001839007844 */ /* 0x0003e80000000200 */
[----:B0-----:R-:W-:Y:S04]  /*122dd0*/  STL.64 [R1+0x290], R28 ;  /* 0x0002901c01007387 */ /* 0x001fe80000100a00 */
[----:B------:R-:W-:Y:S01]  /*122de0*/  STL.64 [R1+0x298], R30 ;  /* 0x0002981e01007387 */ /* 0x000fe20000100a00 */
[----:B------:R-:W-:-:S03]  /*122df0*/  NOP ;  /* 0x0000000000007918 */ /* 0x000fc60000000000 */
[----:B------:R-:W4:Y:S04]  /*122e00*/  LDL.LU R51, [R1+0x330] ;  /* 0x0003300001337983 */ /* 0x000f280000300800 */
[----:B------:R-:W0:Y:S04]  /*122e10*/  LDS.128 R28, [R57] ;  /* 0x00000000391c7984 */ /* 0x000e280000000c00 */
[----:B------:R-:W4:Y:S01]  /*122e20*/  LDL.LU.64 R6, [R1+0x2148] ;  /* 0x0021480001067983 */ /* 0x000f220000300a00 */
[----:B--2---:R-:W-:-:S04]  /*122e30*/  LOP3.LUT R12, R52, 0xffff, RZ, 0xc0, !PT ;  /* 0x0000ffff340c7812 */ /* 0x004fc800078ec0ff */
[----:B-1----:R-:W-:Y:S02]  /*122e40*/  PRMT R25, R61, 0x4210, R12 ;  /* 0x000042103d197816 */ /* 0x002fe4000000000c */
[----:B------:R-:W-:Y:S01]  /*122e50*/  LOP3.LUT R11, R53, 0xffff, RZ, 0xc0, !PT ;  /* 0x0000ffff350b7812 */ /* 0x000fe200078ec0ff */
[----:B------:R-:W2:Y:S04]  /*122e60*/  LDL.LU R61, [R1+0x5a60] ;  /* 0x005a6000013d7983 */ /* 0x000ea80000300800 */
[----:B------:R-:W2:Y:S01]  /*122e70*/  LDL.LU.64 R52, [R1+0x2140] ;  /* 0x0021400001347983 */ /* 0x000ea20000300a00 */
[----:B------:R-:W-:Y:S02]  /*122e80*/  LOP3.LUT R13, R48, 0xffff, RZ, 0xc0, !PT ;  /* 0x0000ffff300d7812 */ /* 0x000fe400078ec0ff */
[----:B------:R-:W-:-:S02]  /*122e90*/  LOP3.LUT R5, R54, 0xffff, RZ, 0xc0, !PT ;  /* 0x0000ffff36057812 */ /* 0x000fc400078ec0ff */
[----:B------:R-:W-:Y:S02]  /*122ea0*/  PRMT R24, R55, 0x4210, R13 ;  /* 0x0000421037187816 */ /* 0x000fe4000000000d */
[----:B------:R-:W-:Y:S02]  /*122eb0*/  PRMT R26, R23, 0x4210, R11 ;  /* 0x00004210171a7816 */ /* 0x000fe4000000000b */
[----:B------:R-:W-:Y:S01]  /*122ec0*/  PRMT R27, R22, 0x4210, R5 ;  /* 0x00004210161b7816 */ /* 0x000fe20000000005 */
[----:B0-----:R-:W-:Y:S01]  /*122ed0*/  STL.64 [R1+0x170], R28 ;  /* 0x0001701c01007387 */ /* 0x001fe20000100a00 */
[----:B------:R-:W-:-:S03]  /*122ee0*/  NOP ;  /* 0x0000000000007918 */ /* 0x000fc60000000000 */
[----:B------:R0:W-:Y:S04]  /*122ef0*/  STL.64 [R1+0x178], R30 ;  /* 0x0001781e01007387 */ /* 0x0001e80000100a00 */
[----:B------:R1:W-:Y:S04]  /*122f00*/  STSM.16.M88.4 [R57], R24 ;  /* 0x0000001839007844 */ /* 0x0003e80000000200 */
[----:B0-----:R-:W2:Y:S04]  /*122f10*/  LDL.LU.64 R30, [R1+0x5a58] ;  /* 0x005a5800011e7983 */ /* 0x001ea80000300a00 */
[----:B------:R-:W2:Y:S04]  /*122f20*/  LDL.LU.64 R28, [R1+0x5a50] ;  /* 0x005a5000011c7983 */ /* 0x000ea80000300a00 */
[----:B-1----:R-:W2:Y:S04]  /*122f30*/  LDL.LU.64 R24, [R1+0x5a48] ;  /* 0x005a480001187983 */ /* 0x002ea80000300a00 */
[----:B------:R-:W2:Y:S01]  /*122f40*/  LDL.LU.64 R54, [R1+0x2138] ;  /* 0x0021380001367983 */ /* 0x000ea20000300a00 */
[----:B------:R-:W-:-:S02]  /*122f50*/  PRMT R18, R18, 0x5210, R19 ;  /* 0x0000521012127816 */ /* 0x000fc40000000013 */
[----:B------:R-:W-:Y:S02]  /*122f60*/  PRMT R16, R16, 0x5210, R21 ;  /* 0x0000521010107816 */ /* 0x000fe40000000015 */
[----:B------:R-:W-:Y:S01]  /*122f70*/  PRMT R17, R17, 0x5210, R20 ;  /* 0x0000521011117816 */ /* 0x000fe20000000014 */
[----:B------:R-:W-:Y:S01]  /*122f80*/  NOP ;  /* 0x0000000000007918 */ /* 0x000fe20000000000 */
[----:B------:R-:W-:Y:S01]  /*122f90*/  PRMT R19, R14, 0x5210, R15 ;  /* 0x000052100e137816 */ /* 0x000fe2000000000f */
[----:B------:R-:W0:Y:S01]  /*122fa0*/  LDS.128 R20, [R57] ;  /* 0x0000000039147984 */ /* 0x000e220000000c00 */
[----:B------:R-:W-:-:S03]  /*122fb0*/  NOP ;  /* 0x0000000000007918 */ /* 0x000fc60000000000 */
[----:B------:R-:W-:Y:S01]  /*122fc0*/  STSM.16.M88.4 [R57], R16 ;  /* 0x0000001039007844 */ /* 0x000fe20000000200 */
[----:B------:R-:W-:Y:S02]  /*122fd0*/  PRMT R8, R8, 0x5210, R13 ;  /* 0x0000521008087816 */ /* 0x000fe4000000000d */
[----:B------:R-:W-:Y:S01]  /*122fe0*/  PRMT R9, R9, 0x5210, R12 ;  /* 0x0000521009097816 */ /* 0x000fe2000000000c */
[----:B------:R-:W-:Y:S01]  /*122ff0*/  NOP ;  /* 0x0000000000007918 */ /* 0x000fe20000000000 */
[----:B------:R-:W1:Y:S01]  /*123000*/  LDS.128 R12, [R57] ;  /* 0x00000000390c7984 */ /* 0x000e620000000c00 */
[----:B---3--:R-:W-:Y:S02]  /*123010*/  ISETP.LT.AND P6, PT, R50, UR23, !P6 ;  /* 0x0000001732007c0c */ /* 0x008fe4000f7c1270 */
[----:B------:R-:W-:Y:S02]  /*123020*/  PRMT R10, R10, 0x5210, R11 ;  /* 0x000052100a0a7816 */ /* 0x000fe4000000000b */
[----:B------:R-:W-:Y:S01]  /*123030*/  PRMT R11, R4, 0x5210, R5 ;  /* 0x00005210040b7816 */ /* 0x000fe20000000005 */
[----:B------:R-:W-:-:S04]  /*123040*/  NOP ;  /* 0x0000000000007918 */ /* 0x000fc80000000000 */
[----:B------:R-:W-:Y:S04]  /*123050*/  STSM.16.M88.4 [R57], R8 ;  /* 0x0000000839007844 */ /* 0x000fe80000000200 */
[----:B0-----:R-:W-:Y:S01]  /*123060*/  STL.64 [R1+0x160], R20 ;  /* 0x0001601401007387 */ /* 0x001fe20000100a00 */
[----:B----4-:R-:W-:Y:S01]  /*123070*/  PRMT R4, R51, 0x7770, RZ ;  /* 0x0000777033047816 */ /* 0x010fe200000000ff */
[----:B------:R-:W-:-:S04]  /*123080*/  NOP ;  /* 0x0000000000007918 */ /* 0x000fc80000000000 */
[----:B------:R0:W-:Y:S01]  /*123090*/  @P6 STG.E.U8 desc[UR30][R6.64], R4 ;  /* 0x0000000406006986 */ /* 0x0001e2000c10111e */
[----:B------:R-:W-:-:S04]  /*1230a0*/  LOP3.LUT P6, RZ, R2, 0x2, RZ, 0xc0, !PT ;  /* 0x0000000202ff7812 */ /* 0x000fc800078cc0ff */
[----:B------:R-:W-:Y:S01]  /*1230b0*/  ISETP.LT.AND P6, PT, R50, UR35, !P6 ;  /* 0x0000002332007c0c */ /* 0x000fe2000f7c1270 */
[----:B------:R-:W-:Y:S01]  /*1230c0*/  STL.64 [R1+0x168], R22 ;  /* 0x0001681601007387 */ /* 0x000fe20000100a00 */
[----:B0-----:R-:W-:-:S03]  /*1230d0*/  PRMT R4, R51, 0x7771, RZ ;  /* 0x0000777133047816 */ /* 0x001fc600000000ff */
[----:B-1----:R-:W-:Y:S04]  /*1230e0*/  STL.64 [R1+0x1b0], R12 ;  /* 0x0001b00c01007387 */ /* 0x002fe80000100a00 */
[----:B------:R-:W-:Y:S04]  /*1230f0*/  STL.64 [R1+0x1b8], R14 ;  /* 0x0001b80e01007387 */ /* 0x000fe80000100a00 */
[----:B------:R-:W3:Y:S01]  /*123100*/  LDL.LU R57, [R1+0x5a40] ;  /* 0x005a400001397983 */ /* 0x000ee20000300800 */
[----:B------:R-:W-:-:S03]  /*123110*/  ISETP.LT.AND P5, PT, R50, UR33, !P5 ;  /* 0x0000002132007c0c */ /* 0x000fc6000efa1270 */
[----:B--2---:R0:W-:Y:S04]  /*123120*/  @P6 STG.E.U8 desc[UR30][R52.64], R4 ;  /* 0x0000000434006986 */ /* 0x0041e8000c10111e */
[----:B0-----:R-:W2:Y:S04]  /*123130*/  LDL R52, [R1+0x1fb0] ;  /* 0x001fb00001347983 */ /* 0x001ea80000100800 */
[----:B------:R-:W4:Y:S01]  /*123140*/  LDL.LU.64 R10, [R1+0x2218] ;  /* 0x00221800010a7983 */ /* 0x000f220000300a00 */
[----:B------:R-:W-:-:S03]  /*123150*/  PRMT R4, R51, 0x7772, RZ ;  /* 0x0000777233047816 */ /* 0x000fc600000000ff */
[----:B------:R-:W3:Y:S04]  /*123160*/  LDL.LU.64 R14, [R1+0x2210] ;  /* 0x00221000010e7983 */ /* 0x000ee80000300a00 */
[----:B------:R-:W3:Y:S04]  /*123170*/  LDL.LU.64 R6, [R1+0x2208] ;  /* 0x0022080001067983 */ /* 0x000ee80000300a00 */
[----:B------:R-:W3:Y:S04]  /*123180*/  LDL.LU.64 R18, [R1+0x2200] ;  /* 0x0022000001127983 */ /* 0x000ee80000300a00 */
[----:B------:R0:W-:Y:S04]  /*123190*/  @P5 STG.E.U8 desc[UR30][R54.64], R4 ;  /* 0x0000000436005986 */ /* 0x0001e8000c10111e */
[----:B0-----:R-:W3:Y:S04]  /*1231a0*/  LDL.LU R54, [R1+0x320] ;  /* 0x0003200001367983 */ /* 0x001ee80000300800 */
[----:B------:R-:W3:Y:S04]  /*1231b0*/  LDL.LU.64 R16, [R1+0x2160] ;  /* 0x0021600001107983 */ /* 0x000ee80000300a00 */
[----:B------:R-:W3:Y:S04]  /*1231c0*/  LDL.LU R55, [R1+0x310] ;  /* 0x0003100001377983 */ /* 0x000ee80000300800 */
[----:B------:R-:W3:Y:S04]  /*1231d0*/  LDL R13, [R1+0x1fac] ;  /* 0x001fac00010d7983 */ /* 0x000ee80000100800 */
[----:B------:R-:W3:Y:S04]  /*1231e0*/  LDL R53, [R1+0x1fa8] ;  /* 0x001fa80001357983 */ /* 0x000ee80000100800 */
[----:B------:R-:W3:Y:S01]  /*1231f0*/  LDL R8, [R1+0x1fa4] ;  /* 0x001fa40001087983 */ /* 0x000ee20000100800 */
[----:B------:R-:W-:-:S03]  /*123200*/  ISETP.LT.AND P5, PT, R50, UR27, !P0 ;  /* 0x0000001b32007c0c */ /* 0x000fc6000c7a1270 */
[----:B------:R-:W3:Y:S01]  /*123210*/  LDL R9, [R1+0x1f94] ;  /* 0x001f940001097983 */ /* 0x000ee20000100800 */
[----:B------:R-:W-:-:S03]  /*123220*/  PRMT R4, R51, 0x7773, RZ ;  /* 0x0000777333047816 */ /* 0x000fc600000000ff */
[----:B------:R-:W3:Y:S06]  /*123230*/  LDL R5, [R1+0x1fa0] ;  /* 0x001fa00001057983 */ /* 0x000eec0000100800 */
[----:B----4-:R0:W-:Y:S01]  /*123240*/  @P5 STG.E.U8 desc[UR30][R10.64], R4 ;  /* 0x000000040a005986 */ /* 0x0101e2000c10111e */
[----:B------:R-:W-:-:S03]  /*123250*/  ISETP.GE.AND P5, PT, R50, UR25, PT ;  /* 0x0000001932007c0c */ /* 0x000fc6000bfa6270 */
[----:B0-----:R-:W4:Y:S01]  /*123260*/  LDL.LU.64 R10, [R1+0x21f8] ;  /* 0x0021f800010a7983 */ /* 0x001f220000300a00 */
[----:B--2---:R-:W-:-:S03]  /*123270*/  ISETP.LT.AND P6, PT, R52, UR16, !P5 ;  /* 0x0000001034007c0c */ /* 0x004fc6000efc1270 */
[----:B------:R-:W2:Y:S04]  /*123280*/  LDL R48, [R1+0x1f9c] ;  /* 0x001f9c0001307983 */ /* 0x000ea80000100800 */
[----:B------:R-:W2:Y:S04]  /*123290*/  LDL R51, [R1+0x1f98] ;  /* 0x001f980001337983 */ /* 0x000ea80000100800 */
[----:B------:R-:W2:Y:S01]  /*1232a0*/  LDL.LU.64 R26, [R1+0x21f0] ;  /* 0x0021f000011a7983 */ /* 0x000ea20000300a00 */
[----:B---3--:R-:W-:-:S05]  /*1232b0*/  PRMT R4, R54, 0x7770, RZ ;  /* 0x0000777036047816 */ /* 0x008fca00000000ff */
[----:B------:R0:W-:Y:S04]  /*1232c0*/  @P6 STG.E.U8 desc[UR30][R14.64], R4 ;  /* 0x000000040e006986 */ /* 0x0001e8000c10111e */
[----:B0-----:R-:W3:Y:S01]  /*1232d0*/  LDL.LU.64 R14, [R1+0x21e8] ;  /* 0x0021e800010e7983 */ /* 0x001ee20000300a00 */
[----:B------:R-:W-:Y:S02]  /*1232e0*/  ISETP.LT.AND P6, PT, R13, UR14, !P5 ;  /* 0x0000000e0d007c0c */ /* 0x000fe4000efc1270 */
[----:B------:R-:W-:Y:S01]  /*1232f0*/  PRMT R4, R54, 0x7771, RZ ;  /* 0x0000777136047816 */ /* 0x000fe200000000ff */
[----:B------:R-:W3:Y:S10]  /*123300*/  LDL.LU.64 R22, [R1+0x21e0] ;  /* 0x0021e00001167983 */ /* 0x000ef40000300a00 */
[----:B------:R0:W-:Y:S01]  /*123310*/  @P6 STG.E.U8 desc[UR30][R6.64], R4 ;  /* 0x0000000406006986 */ /* 0x0001e2000c10111e */
[----:B------:R-:W-:-:S02]  /*123320*/  ISETP.LT.AND P6, PT, R53, UR18, !P5 ;  /* 0x0000001235007c0c */ /* 0x000fc4000efc1270 */
[----:B0-----:R-:W-:Y:S01]  /*123330*/  PRMT R6, R54, 0x7772, RZ ;  /* 0x0000777236067816 */ /* 0x001fe200000000ff */
[----:B------:R-:W3:Y:S10]  /*123340*/  LDL.LU R4, [R1+0x300] ;  /* 0x0003000001047983 */ /* 0x000ef40000300800 */
[----:B------:R0:W-:Y:S04]  /*123350*/  @P6 STG.E.U8 desc[UR30][R18.64], R6 ;  /* 0x0000000612006986 */ /* 0x0001e8000c10111e */
[----:B0-----:R-:W3:Y:S01]  /*123360*/  LDL.LU.64 R18, [R1+0x21d8] ;  /* 0x0021d80001127983 */ /* 0x001ee20000300a00 */
[----:B------:R-:W-:-:S03]  /*123370*/  ISETP.LT.AND P5, PT, R8, UR20, !P5 ;  /* 0x0000001408007c0c */ /* 0x000fc6000efa1270 */
[----:B------:R-:W3:Y:S01]  /*123380*/  LDL.LU.64 R20, [R1+0x21d0] ;  /* 0x0021d00001147983 */ /* 0x000ee20000300a00 */
[----:B------:R-:W-:-:S09]  /*123390*/  PRMT R6, R54, 0x7773, RZ ;  /* 0x0000777336067816 */ /* 0x000fd200000000ff */
[----:B------:R0:W-:Y:S04]  /*1233a0*/  @P5 STG.E.U8 desc[UR30][R16.64], R6 ;  /* 0x0000000610005986 */ /* 0x0001e8000c10111e */
[----:B0-----:R-:W3:Y:S01]  /*1233b0*/  LDL.LU.64 R16, [R1+0x21c8] ;  /* 0x0021c80001107983 */ /* 0x001ee20000300a00 */
[----:B------:R-:W-:-:S05]  /*1233c0*/  VIADD R7, R50, 0x1 ;  /* 0x0000000132077836 */ /* 0x000fca0000000000 */
[----:B------:R-:W-:-:S04]  /*1233d0*/  ISETP.GE.AND P5, PT, R7, UR29, PT ;  /* 0x0000001d07007c0c */ /* 0x000fc8000bfa6270 */
[----:B------:R-:W-:Y:S02]  /*1233e0*/  ISETP.LT.AND P6, PT, R9, UR10, !P5 ;  /* 0x0000000a09007c0c */ /* 0x000fe4000efc1270 */
[----:B------:R-:W-:-:S11]  /*1233f0*/  PRMT R6, R55, 0x7770, RZ ;  /* 0x0000777037067816 */ /* 0x000fd600000000ff */
[----:B----4-:R0:W-:Y:S01]  /*123400*/  @P6 STG.E.U8 desc[UR30][R10.64], R6 ;  /* 0x000000060a006986 */ /* 0x0101e2000c10111e */
[----:B------:R-:W-:-:S03]  /*123410*/  ISETP.LT.AND P6, PT, R5, UR8, !P5 ;  /* 0x0000000805007c0c */ /* 0x000fc6000efc1270 */
[----:B0-----:R-:W4:Y:S01]  /*123420*/  LDL.LU.64 R10, [R1+0x2128] ;  /* 0x00212800010a7983 */ /* 0x001f220000300a00 */
[----:B------:R-:W-:-:S03]  /*123430*/  PRMT R6, R55, 0x7771, RZ ;  /* 0x0000777137067816 */ /* 0x000fc600000000ff */
[----:B------:R-:W4:Y:S06]  /*123440*/  LDL.LU R54, [R1+0x334] ;  /* 0x0003340001367983 */ /* 0x000f2c0000300800 */
[----:B--2---:R0:W-:Y:S01]  /*123450*/  @P6 STG.E.U8 desc[UR30][R26.64], R6 ;  /* 0x000000061a006986 */ /* 0x0041e2000c10111e */
[----:B------:R-:W-:Y:S01]  /*123460*/  ISETP.LT.AND P6, PT, R48, UR4, !P5 ;  /* 0x0000000430007c0c */ /* 0x000fe2000efc1270 */
[----:B------:R-:W-:Y:S01]  /*123470*/  ULDC UR4, c[0x0][0x228] ;  /* 0x00008a0000047ab9 */ /* 0x000fe20000000800 */
[----:B0-----:R-:W-:-:S11]  /*123480*/  PRMT R6, R55, 0x7772, RZ ;  /* 0x0000777237067816 */ /* 0x001fd600000000ff */
[----:B---3--:R0:W-:Y:S04]  /*123490*/  @P6 STG.E.U8 desc[UR30][R14.64], R6 ;  /* 0x000000060e006986 */ /* 0x0081e8000c10111e */
[----:B0-----:R-:W2:Y:S01]  /*1234a0*/  LDL.LU.64 R14, [R1+0x21c0] ;  /* 0x0021c000010e7983 */ /* 0x001ea20000300a00 */
[----:B------:R-:W-:Y:S02]  /*1234b0*/  ISETP.LT.AND P6, PT, R51, UR6, !P5 ;  /* 0x0000000633007c0c */ /* 0x000fe4000efc1270 */
[----:B------:R-:W-:-:S11]  /*1234c0*/  PRMT R6, R55, 0x7773, RZ ;  /* 0x0000777337067816 */ /* 0x000fd600000000ff */
[----:B------:R0:W-:Y:S01]  /*1234d0*/  @P6 STG.E.U8 desc[UR30][R22.64], R6 ;  /* 0x0000000616006986 */ /* 0x0001e2000c10111e */
[----:B------:R-:W-:Y:S02]  /*1234e0*/  ISETP.LT.AND P6, PT, R52, UR12, !P5 ;  /* 0x0000000c34007c0c */ /* 0x000fe4000efc1270 */
[----:B------:R-:W-:Y:S01]  /*1234f0*/  PRMT R12, R4, 0x7770, RZ ;  /* 0x00007770040c7816 */ /* 0x000fe200000000ff */
[----:B0-----:R-:W3:Y:S10]  /*123500*/  LDL.LU.64 R6, [R1+0x21b8] ;  /* 0x0021b80001067983 */ /* 0x001ef40000300a00 */
[----:B------:R0:W-:Y:S01]  /*123510*/  @P6 STG.E.U8 desc[UR30][R18.64], R12 ;  /* 0x0000000c12006986 */ /* 0x0001e2000c10111e */
[----:B------:R-:W-:Y:S01]  /*123520*/  ISETP.LT.AND P6, PT, R13, UR34, !P5 ;  /* 0x000000220d007c0c */ /* 0x000fe2000efc1270 */
[----:B------:R-:W-:-:S02]  /*123530*/  ULDC.64 UR34, c[0x0][0x228] ;  /* 0x00008a0000227ab9 */ /* 0x000fc40000000a00 */
[----:B0-----:R-:W3:Y:S01]  /*123540*/  LDL.LU.64 R18, [R1+0x21b0] ;  /* 0x0021b00001127983 */ /* 0x001ee20000300a00 */
[----:B------:R-:W-:-:S03]  /*123550*/  PRMT R12, R4, 0x7771, RZ ;  /* 0x00007771040c7816 */ /* 0x000fc600000000ff */
[----:B------:R-:W3:Y:S06]  /*123560*/  LDL.LU.64 R22, [R1+0x21a8] ;  /* 0x0021a80001167983 */ /* 0x000eec0000300a00 */
[----:B------:R0:W-:Y:S01]  /*123570*/  @P6 STG.E.U8 desc[UR30][R20.64], R12 ;  /* 0x0000000c14006986 */ /* 0x0001e2000c10111e */
[----:B------:R-:W-:Y:S01]  /*123580*/  ISETP.LT.AND P6, PT, R53, UR32, !P5 ;  /* 0x0000002035007c0c */ /* 0x000fe2000efc1270 */
[----:B------:R-:W-:Y:S02]  /*123590*/  ULDC.64 UR32, c[0x0][0x228] ;  /* 0x00008a0000207ab9 */ /* 0x000fe40000000a00 */
[----:B------:R-:W3:Y:S01]  /*1235a0*/  LDL.LU R55, [R1+0x324] ;  /* 0x0003240001377983 */ /* 0x000ee20000300800 */
[----:B0-----:R-:W-:-:S09]  /*1235b0*/  PRMT R12, R4, 0x7772, RZ ;  /* 0x00007772040c7816 */ /* 0x001fd200000000ff */
[----:B------:R0:W-:Y:S04]  /*1235c0*/  @P6 STG.E.U8 desc[UR30][R16.64], R12 ;  /* 0x0000000c10006986 */ /* 0x0001e8000c10111e */
[----:B0-----:R-:W3:Y:S01]  /*1235d0*/  LDL.LU.64 R16, [R1+0x21a0] ;  /* 0x0021a00001107983 */ /* 0x001ee20000300a00 */
[----:B------:R-:W-:Y:S01]  /*1235e0*/  ISETP.LT.AND P5, PT, R8, UR26, !P5 ;  /* 0x0000001a08007c0c */ /* 0x000fe2000efa1270 */
[----:B------:R-:W-:Y:S02]  /*1235f0*/  ULDC.64 UR26, c[0x0][0x228] ;  /* 0x00008a00001a7ab9 */ /* 0x000fe40000000a00 */
[----:B------:R-:W3:Y:S01]  /*123600*/  LDL.LU.64 R20, [R1+0x2198] ;  /* 0x0021980001147983 */ /* 0x000ee20000300a00 */
[----:B------:R-:W-:-:S09]  /*123610*/  PRMT R4, R4, 0x7773, RZ ;  /* 0x0000777304047816 */ /* 0x000fd200000000ff */
[----:B----4-:R0:W-:Y:S02]  /*123620*/  @P5 STG.E.U8 desc[UR30][R10.64], R4 ;  /* 0x000000040a005986 */ /* 0x0101e4000c10111e */
[----:B0-----:R-:W-:-:S05]  /*123630*/  VIADD R10, R50, 0x2 ;  /* 0x00000002320a7836 */ /* 0x001fca0000000000 */
[----:B------:R-:W-:Y:S02]  /*123640*/  ISETP.GE.AND P5, PT, R10, UR27, PT ;  /* 0x0000001b0a007c0c */ /* 0x000fe4000bfa6270 */
[----:B------:R-:W4:Y:S02]  /*123650*/  LDL.LU.64 R10, [R1+0x2190] ;  /* 0x00219000010a7983 */ /* 0x000f240000300a00 */
[----:B------:R-:W-:Y:S01]  /*123660*/  ISETP.LT.AND P6, PT, R9, UR4, !P5 ;  /* 0x0000000409007c0c */ /* 0x000fe2000efc1270 */
[----:B------:R-:W-:Y:S01]  /*123670*/  ULDC UR4, c[0x0][0x228] ;  /* 0x00008a0000047ab9 */ /* 0x000fe20000000800 */
[----:B------:R-:W-:-:S11]  /*123680*/  PRMT R4, R54, 0x7770, RZ ;  /* 0x0000777036047816 */ /* 0x000fd600000000ff */
[----:B--2---:R0:W-:Y:S04]  /*123690*/  @P6 STG.E.U8 desc[UR30][R14.64], R4 ;  /* 0x000000040e006986 */ /* 0x0041e8000c10111e */
[----:B0-----:R-:W2:Y:S01]  /*1236a0*/  LDL.LU.64 R14, [R1+0x20d0] ;  /* 0x0020d000010e7983 */ /* 0x001ea20000300a00 */
[----:B------:R-:W-:Y:S01]  /*1236b0*/  ISETP.LT.AND P6, PT, R5, UR4, !P5 ;  /* 0x0000000405007c0c */ /* 0x000fe2000efc1270 */
[----:B------:R-:W-:Y:S01]  /*1236c0*/  ULDC UR4, c[0x0][0x228] ;  /* 0x00008a0000047ab9 */ /* 0x000fe20000000800 */
[----:B------:R-:W-:-:S11]  /*1236d0*/  PRMT R4, R54, 0x7771, RZ ;  /* 0x0000777136047816 */ /* 0x000fd600000000ff */
[----:B---3--:R0:W-:Y:S01]  /*1236e0*/  @P6 STG.E.U8 desc[UR30][R6.64], R4 ;  /* 0x0000000406006986 */ /* 0x0081e2000c10111e */
[----:B------:R-:W-:Y:S01]  /*1236f0*/  ISETP.LT.AND P6, PT, R48, UR4, !P5 ;  /* 0x0000000430007c0c */ /* 0x000fe2000efc1270 */
[----:B------:R-:W-:Y:S01]  /*123700*/  ULDC UR4, c[0x0][0x228] ;  /* 0x00008a0000047ab9 */ /* 0x000fe20000000800 */
[----:B0-----:R-:W-:Y:S01]  /*123710*/  PRMT R6, R54, 0x7772, RZ ;  /* 0x0000777236067816 */ /* 0x001fe200000000ff */
[----:B------:R-:W3:Y:S10]  /*123720*/  LDL.LU R4, [R1+0x314] ;  /* 0x0003140001047983 */ /* 0x000ef40000300800 */
[----:B------:R0:W-:Y:S01]  /*123730*/  @P6 STG.E.U8 desc[UR30][R18.64], R6 ;  /* 0x0000000612006986 */ /* 0x0001e2000c10111e */
[----:B------:R-:W-:Y:S01]  /*123740*/  ISETP.LT.AND P6, PT, R51, UR24, !P5 ;  /* 0x0000001833007c0c */ /* 0x000fe2000efc1270 */
[----:B------:R-:W-:-:S02]  /*123750*/  ULDC.64 UR24, c[0x0][0x228] ;  /* 0x00008a0000187ab9 */ /* 0x000fc40000000a00 */
[----:B0-----:R-:W3:Y:S01]  /*123760*/  LDL.LU.64 R18, [R1+0x2188] ;  /* 0x0021880001127983 */ /* 0x001ee20000300a00 */
[----:B------:R-:W-:-:S09]  /*123770*/  PRMT R6, R54, 0x7773, RZ ;  /* 0x0000777336067816 */ /* 0x000fd200000000ff */
[----:B------:R0:W-:Y:S01]  /*123780*/  @P6 STG.E.U8 desc[UR30][R22.64], R6 ;  /* 0x0000000616006986 */ /* 0x0001e2000c10111e */
[----:B------:R-:W-:Y:S01]  /*123790*/  ISETP.LT.AND P6, PT, R52, UR4, !P5 ;  /* 0x0000000434007c0c */ /* 0x000fe2000efc1270 */
[----:B------:R-:W-:Y:S02]  /*1237a0*/  ULDC UR4, c[0x0][0x228] ;  /* 0x00008a0000047ab9 */ /* 0x000fe40000000800 */
[----:B0-----:R-:W3:Y:S01]  /*1237b0*/  LDL.LU.64 R22, [R1+0x2180] ;  /* 0x0021800001167983 */ /* 0x001ee20000300a00 */
[----:B------:R-:W-:-:S09]  /*1237c0*/  PRMT R6, R55, 0x7770, RZ ;  /* 0x0000777037067816 */ /* 0x000fd200000000ff */
[----:B------:R0:W-:Y:S04]  /*1237d0*/  @P6 STG.E.U8 desc[UR30][R16.64], R6 ;  /* 0x0000000610006986 */ /* 0x0001e8000c10111e */
[----:B0-----:R-:W3:Y:S01]  /*1237e0*/  LDL.LU.64 R16, [R1+0x2178] ;  /* 0x0021780001107983 */ /* 0x001ee20000300a00 */
[----:B------:R-:W-:Y:S01]  /*1237f0*/  ISETP.LT.AND P6, PT, R13, UR4, !P5 ;  /* 0x000000040d007c0c */ /* 0x000fe2000efc1270 */
[----:B------:R-:W-:Y:S01]  /*123800*/  ULDC UR4, c[0x0][0x228] ;  /* 0x00008a0000047ab9 */ /* 0x000fe20000000800 */
[----:B------:R-:W-:-:S11]  /*123810*/  PRMT R6, R55, 0x7771, RZ ;  /* 0x0000777137067816 */ /* 0x000fd600000000ff */
[----:B------:R0:W-:Y:S01]  /*123820*/  @P6 STG.E.U8 desc[UR30][R20.64], R6 ;  /* 0x0000000614006986 */ /* 0x0001e2000c10111e */
[----:B------:R-:W-:Y:S01]  /*123830*/  ISETP.LT.AND P6, PT, R53, UR4, !P5 ;  /* 0x0000000435007c0c */ /* 0x000fe2000efc1270 */
[----:B------:R-:W-:Y:S02]  /*123840*/  ULDC UR4, c[0x0][0x228] ;  /* 0x00008a0000047ab9 */ /* 0x000fe40000000800 */
[----:B0-----:R-:W3:Y:S01]  /*123850*/  LDL.LU.64 R20, [R1+0x2170] ;  /* 0x0021700001147983 */ /* 0x001ee20000300a00 */
[----:B------:R-:W-:-:S03]  /*123860*/  PRMT R6, R55, 0x7772, RZ ;  /* 0x0000777237067816 */ /* 0x000fc600000000ff */
[----:B------:R-:W3:Y:S01]  /*123870*/  LDL.LU R54, [R1+0x304] ;  /* 0x0003040001367983 */ /* 0x000ee20000300800 */
[----:B------:R-:W-:Y:S01]  /*123880*/  ISETP.LT.AND P5, PT, R8, UR4, !P5 ;  /* 0x0000000408007c0c */ /* 0x000fe2000efa1270 */
[----:B------:R-:W-:-:S04]  /*123890*/  ULDC UR4, c[0x0][0x228] ;  /* 0x00008a0000047ab9 */ /* 0x000fc80000000800 */
[----:B----4-:R0:W-:Y:S04]  /*1238a0*/  @P6 STG.E.U8 desc[UR30][R10.64], R6 ;  /* 0x000000060a006986 */ /* 0x0101e8000c10111e */
[----:B0-----:R-:W4:Y:S01]  /*1238b0*/  LDL.LU.64 R10, [R1+0x2158] ;  /* 0x00215800010a7983 */ /* 0x001f220000300a00 */
[----:B------:R-:W-:-:S05]  /*1238c0*/  PRMT R6, R55, 0x7773, RZ ;  /* 0x0000777337067816 */ /* 0x000fca00000000ff */
[----:B--2---:R0:W-:Y:S04]  /*1238d0*/  @P5 STG.E.U8 desc[UR30][R14.64], R6 ;  /* 0x000000060e005986 */ /* 0x0041e8000c10111e */
[----:B0-----:R-:W2:Y:S01]  /*1238e0*/  LDL.LU.64 R6, [R1+0x2120] ;  /* 0x0021200001067983 */ /* 0x001ea20000300a00 */
[----:B------:R-:W-:-:S05]  /*1238f0*/  VIADD R14, R50, 0x3 ;  /* 0x00000003320e7836 */ /* 0x000fca0000000000 */
[----:B------:R-:W-:Y:S02]  /*123900*/  ISETP.GE.AND P5, PT, R14, UR25, PT ;  /* 0x000000190e007c0c */ /* 0x000fe4000bfa6270 */
[----:B------:R-:W2:Y:S02]  /*123910*/  LDL.LU.64 R14, [R1+0x2108] ;  /* 0x00210800010e7983 */ /* 0x000ea40000300a00 */
[----:B------:R-:W-:Y:S01]  /*123920*/  ISETP.LT.AND P6, PT, R9, UR4, !P5 ;  /* 0x0000000409007c0c */ /* 0x000fe2000efc1270 */
[----:B------:R-:W-:Y:S01]  /*123930*/  ULDC UR4, c[0x0][0x228] ;  /* 0x00008a0000047ab9 */ /* 0x000fe20000000800 */
[----:B---3--:R-:W-:-:S11]  /*123940*/  PRMT R12, R4, 0x7770, RZ ;  /* 0x00007770040c7816 */ /* 0x008fd600000000ff */
[----:B------:R0:W-:Y:S01]  /*123950*/  @P6 STG.E.U8 desc[UR30][R18.64], R12 ;  /* 0x0000000c12006986 */ /* 0x0001e2000c10111e */
[----:B------:R-:W-:Y:S01]  /*123960*/  ISETP.LT.AND P6, PT, R5, UR4, !P5 ;  /* 0x0000000405007c0c */ /* 0x000fe2000efc1270 */
[----:B------:R-:W-:Y:S01]  /*123970*/  ULDC UR4, c[0x0][0x228] ;  /* 0x00008a0000047ab9 */ /* 0x000fe20000000800 */
[----:B0-----:R-:W-:Y:S01]  /*123980*/  PRMT R12, R4, 0x7771, RZ ;  /* 0x00007771040c7816 */ /* 0x001fe200000000ff */
[----:B------:R-:W3:Y:S04]  /*123990*/  LDL.LU.64 R18, [R1+0x20a8] ;  /* 0x0020a80001127983 */ /* 0x000ee80000300a00 */
[----:B------:R-:W3:Y:S06]  /*1239a0*/  LDL.LU R55, [R1+0x338] ;  /* 0x0003380001377983 */ /* 0x000eec0000300800 */
[----:B------:R0:W-:Y:S01]  /*1239b0*/  @P6 STG.E.U8 desc[UR30][R22.64], R12 ;  /* 0x0000000c16006986 */ /* 0x0001e2000c10111e */
[----:B------:R-:W-:Y:S01]  /*1239c0*/  ISETP.LT.AND P6, PT, R48, UR4, !P5 ;  /* 0x0000000430007c0c */ /* 0x000fe2000efc1270 */
[----:B------:R-:W-:Y:S01]  /*1239d0*/  ULDC UR4, c[0x0][0x228] ;  /* 0x00008a0000047ab9 */ /* 0x000fe20000000800 */
[----:B0-----:R-:W-:-:S11]  /*1239e0*/  PRMT R12, R4, 0x7772, RZ ;  /* 0x00007772040c7816 */ /* 0x001fd600000000ff */
[----:B------:R0:W-:Y:S04]  /*1239f0*/  @P6 STG.E.U8 desc[UR30][R16.64], R12 ;  /* 0x0000000c10006986 */ /* 0x0001e8000c10111e */
[----:B0-----:R-:W3:Y:S01]  /*123a00*/  LDL.LU.64 R16, [R1+0x2100] ;  /* 0x0021000001107983 */ /* 0x001ee20000300a00 */
[----:B------:R-:W-:Y:S01]  /*123a10*/  ISETP.LT.AND P6, PT, R51, UR28, !P5 ;  /* 0x0000001c33007c0c */ /* 0x000fe2000efc1270 */
[----:B------:R-:W-:Y:S01]  /*123a20*/  ULDC.64 UR28, c[0x0][0x228] ;  /* 0x00008a00001c7ab9 */ /* 0x000fe20000000a00 */
[----:B------:R-:W-:Y:S01]  /*123a30*/  PRMT R4, R4, 0x7773, RZ ;  /* 0x0000777304047816 */ /* 0x000fe200000000ff */
[----:B------:R-:W3:Y:S10]  /*123a40*/  LDL.LU.64 R26, [R1+0x20f8] ;  /* 0x0020f800011a7983 */ /* 0x000ef40000300a00 */
[----:B------:R0:W-:Y:S01]  /*123a50*/  @P6 STG.E.U8 desc[UR30][R20.64], R4 ;  /* 0x0000000414006986 */ /* 0x0001e2000c10111e */
[----:B------:R-:W-:Y:S01]  /*123a60*/  ISETP.LT.AND P6, PT, R52, UR4, !P5 ;  /* 0x0000000434007c0c */ /* 0x000fe2000efc1270 */
[----:B------:R-:W-:Y:S01]  /*123a70*/  ULDC UR4, c[0x0][0x228] ;  /* 0x00008a0000047ab9 */ /* 0x000fe20000000800 */
[----:B0-----:R-:W-:-:S11]  /*123a80*/  PRMT R4, R54, 0x7770, RZ ;  /* 0x0000777036047816 */ /* 0x001fd600000000ff */
[----:B----4-:R0:W-:Y:S01]  /*123a90*/  @P6 STG.E.U8 desc[UR30][R10.64], R4 ;  /* 0x000000040a006986 */ /* 0x0101e2000c10111e */
[----:B------:R-:W-:Y:S01]  /*123aa0*/  ISETP.LT.AND P6, PT, R13, UR4, !P5 ;  /* 0x000000040d007c0c */ /* 0x000fe2000efc1270 */
[----:B------:R-:W-:Y:S02]  /*123ab0*/  ULDC UR4, c[0x0][0x228] ;  /* 0x00008a0000047ab9 */ /* 0x000fe40000000800 */
[----:B0-----:R-:W4:Y:S01]  /*123ac0*/  LDL.LU.64 R10, [R1+0x20f0] ;  /* 0x0020f000010a7983 */ /* 0x001f220000300a00 */
[----:B------:R-:W-:-:S03]  /*123ad0*/  PRMT R4, R54, 0x7771, RZ ;  /* 0x0000777136047816 */ /* 0x000fc600000000ff */
[----:B------:R-:W4:Y:S06]  /*123ae0*/  LDL.LU.64 R22, [R1+0x20e8] ;  /* 0x0020e80001167983 */ /* 0x000f2c0000300a00 */
[----:B--2---:R0:W-:Y:S01]  /*123af0*/  @P6 STG.E.U8 desc[UR30][R6.64], R4 ;  /* 0x0000000406006986 */ /* 0x0041e2000c10111e */
[----:B------:R-:W-:Y:S01]  /*123b00*/  ISETP.LT.AND P6, PT, R53, UR4, !P5 ;  /* 0x0000000435007c0c */ /* 0x000fe2000efc1270 */
[----:B------:R-:W-:Y:S01]  /*123b10*/  ULDC UR4, c[0x0][0x228] ;  /* 0x00008a0000047ab9 */ /* 0x000fe20000000800 */
[----:B0-----:R-:W-:Y:S01]  /*123b20*/  PRMT R6, R54, 0x7772, RZ ;  /* 0x0000777236067816 */ /* 0x001fe200000000ff */
[----:B------:R-:W2:Y:S10]  /*123b30*/  LDL.LU R4, [R1+0x328] ;  /* 0x0003280001047983 */ /* 0x000eb40000300800 */
[----:B------:R0:W-:Y:S04]  /*123b40*/  @P6 STG.E.U8 desc[UR30][R14.64], R6 ;  /* 0x000000060e006986 */ /* 0x0001e8000c10111e */
[----:B0-----:R-:W2:Y:S01]  /*123b50*/  LDL.LU.64 R14, [R1+0x20e0] ;  /* 0x0020e000010e7983 */ /* 0x001ea20000300a00 */
[----:B------:R-:W-:Y:S01]  /*123b60*/  ISETP.LT.AND P5, PT, R8, UR4, !P5 ;  /* 0x0000000408007c0c */ /* 0x000fe2000efa1270 */
[----:B------:R-:W-:Y:S01]  /*123b70*/  VIADD R7, R50, 0x4 ;  /* 0x0000000432077836 */ /* 0x000fe20000000000 */
[----:B------:R-:W-:Y:S01]  /*123b80*/  PRMT R6, R54, 0x7773, RZ ;  /* 0x0000777336067816 */ /* 0x000fe200000000ff */
[----:B------:R-:W2:Y:S01]  /*123b90*/  LDL.LU.64 R20, [R1+0x20c8] ;  /* 0x0020c80001147983 */ /* 0x000ea20000300a00 */
[----:B------:R-:W-:-:S09]  /*123ba0*/  ULDC UR4, c[0x0][0x228] ;  /* 0x00008a0000047ab9 */ /* 0x000fd20000000800 */
[----:B---3--:R0:W-:Y:S01]  /*123bb0*/  @P5 STG.E.U8 desc[UR30][R18.64], R6 ;  /* 0x0000000612005986 */ /* 0x0081e2000c10111e */
[----:B------:R-:W-:-:S04]  /*123bc0*/  ISETP.GE.AND P5, PT, R7, UR29, PT ;  /* 0x0000001d07007c0c */ /* 0x000fc8000bfa6270 */
[----:B------:R-:W-:Y:S01]  /*123bd0*/  ISETP.LT.AND P6, PT, R9, UR4, !P5 ;  /* 0x0000000409007c0c */ /* 0x000fe2000efc1270 */
[----:B------:R-:W-:Y:S01]  /*123be0*/  ULDC UR4, c[0x0][0x228] ;  /* 0x00008a0000047ab9 */ /* 0x000fe20000000800 */
[----:B0-----:R-:W3:Y:S01]  /*123bf0*/  LDL.LU.64 R18, [R1+0x20a0] ;  /* 0x0020a00001127983 */ /* 0x001ee20000300a00 */
[----:B------:R-:W-:-:S10]  /*123c00*/  PRMT R6, R55, 0x7770, RZ ;  /* 0x0000777037067816 */ /* 0x000fd400000000ff */
[----:B------:R0:W-:Y:S04]  /*123c10*/  @P6 STG.E.U8 desc[UR30][R16.64], R6 ;  /* 0x0000000610006986 */ /* 0x0001e8000c10111e */
[----:B0-----:R-:W3:Y:S01]  /*123c20*/  LDL.LU.64 R16, [R1+0x2088] ;  /* 0x0020880001107983 */ /* 0x001ee20000300a00 */
[----:B------:R-:W-:Y:S01]  /*123c30*/  ISETP.LT.AND P6, PT, R5, UR4, !P5 ;  /* 0x0000000405007c0c */ /* 0x000fe2000efc1270 */
[----:B------:R-:W-:Y:S01]  /*123c40*/  ULDC UR4, c[0x0][0x228] ;  /* 0x00008a0000047ab9 */ /* 0x000fe20000000800 */
[C---:B------:R-:W-:Y:S01]  /*123c50*/  PRMT R6, R55.reuse, 0x7771, RZ ;  /* 0x0000777137067816 */ /* 0x040fe200000000ff */
[----:B------:R-:W3:Y:S10]  /*123c60*/  LDL.LU R54, [R1+0x318] ;  /* 0x0003180001367983 */ /* 0x000ef40000300800 */
[----:B------:R0:W-:Y:S01]  /*123c70*/  @P6 STG.E.U8 desc[UR30][R26.64], R6 ;  /* 0x000000061a006986 */ /* 0x0001e2000c10111e */
[----:B------:R-:W-:Y:S01]  /*123c80*/  ISETP.LT.AND P6, PT, R48, UR4, !P5 ;  /* 0x0000000430007c0c */ /* 0x000fe2000efc1270 */
[----:B------:R-:W-:Y:S01]  /*123c90*/  ULDC UR4, c[0x0][0x228] ;  /* 0x00008a0000047ab9 */ /* 0x000fe20000000800 */
[----:B0-----:R-:W-:-:S11]  /*123ca0*/  PRMT R6, R55, 0x7772, RZ ;  /* 0x0000777237067816 */ /* 0x001fd600000000ff */
[----:B----4-:R0:W-:Y:S01]  /*123cb0*/  @P6 STG.E.U8 desc[UR30][R10.64], R6 ;  /* 0x000000060a006986 */ /* 0x0101e2000c10111e */
[----:B------:R-:W-:Y:S01]  /*123cc0*/  ISETP.LT.AND P6, PT, R51, UR26, !P5 ;  /* 0x0000001a33007c0c */ /* 0x000fe2000efc1270 */
[----:B------:R-:W-:Y:S02]  /*123cd0*/  ULDC.64 UR26, c[0x0][0x228] ;  /* 0x00008a00001a7ab9 */ /* 0x000fe40000000a00 */
[----:B0-----:R-:W4:Y:S01]  /*123ce0*/  LDL.LU.64 R10, [R1+0x2080] ;  /* 0x00208000010a7983 */ /* 0x001f220000300a00 */
[----:B------:R-:W-:-:S09]  /*123cf0*/  PRMT R6, R55, 0x7773, RZ ;  /* 0x0000777337067816 */ /* 0x000fd200000000ff */
[----:B------:R0:W-:Y:S01]  /*123d00*/  @P6 STG.E.U8 desc[UR30][R22.64], R6 ;  /* 0x0000000616006986 */ /* 0x0001e2000c10111e */
[----:B------:R-:W-:Y:S01]  /*123d10*/  ISETP.LT.AND P6, PT, R52, UR4, !P5 ;  /* 0x0000000434007c0c */ /* 0x000fe2000efc1270 */
[----:B------:R-:W-:Y:S02]  /*123d20*/  ULDC UR4, c[0x0][0x228] ;  /* 0x00008a0000047ab9 */ /* 0x000fe40000000800 */
[----:B0-----:R-:W4:Y:S01]  /*123d30*/  LDL.LU.64 R6, [R1+0x2078] ;  /* 0x0020780001067983 */ /* 0x001f220000300a00 */
[----:B--2---:R-:W-:-:S09]  /*123d40*/  PRMT R12, R4, 0x7770, RZ ;  /* 0x00007770040c7816 */ /* 0x004fd200000000ff */
[----:B------:R0:W-:Y:S04]  /*123d50*/  @P6 STG.E.U8 desc[UR30][R14.64], R12 ;  /* 0x0000000c0e006986 */ /* 0x0001e8000c10111e */
[----:B0-----:R-:W2:Y:S01]  /*123d60*/  LDL.LU.64 R14, [R1+0x2060] ;  /* 0x00206000010e7983 */ /* 0x001ea20000300a00 */
[----:B------:R-:W-:Y:S01]  /*123d70*/  ISETP.LT.AND P6, PT, R13, UR4, !P5 ;  /* 0x000000040d007c0c */ /* 0x000fe2000efc1270 */
[----:B------:R-:W-:Y:S02]  /*123d80*/  ULDC UR4, c[0x0][0x228] ;  /* 0x00008a0000047ab9 */ /* 0x000fe40000000800 */
[----:B------:R-:W2:Y:S01]  /*123d90*/  LDL.LU.64 R22, [R1+0x2058] ;  /* 0x0020580001167983 */ /* 0x000ea20000300a00 */
[----:B------:R-:W-:-:S03]  /*123da0*/  PRMT R12, R4, 0x7771, RZ ;  /* 0x00007771040c7816 */ /* 0x000fc600000000ff */
[----:B------:R-:W2:Y:S06]  /*123db0*/  LDL.LU R55, [R1+0x308] ;  /* 0x0003080001377983 */ /* 0x000eac0000300800 */
[----:B------:R0:W-:Y:S01]  /*123dc0*/  @P6 STG.E.U8 desc[UR30][R20.64], R12 ;  /* 0x0000000c14006986 */ /* 0x0001e2000c10111e */
[----:B------:R-:W-:Y:S01]  /*123dd0*/  ISETP.LT.AND P6, PT, R53, UR4, !P5 ;  /* 0x0000000435007c0c */ /* 0x000fe2000efc1270 */
[----:B------:R-:W-:Y:S02]  /*123de0*/  ULDC UR4, c[0x0][0x228] ;  /* 0x00008a0000047ab9 */ /* 0x000fe40000000800 */
[----:B0-----:R-:W2:Y:S01]  /*123df0*/  LDL.LU.64 R20, [R1+0x2050] ;  /* 0x0020500001147983 */ /* 0x001ea20000300a00 */
[----:B------:R-:W-:-:S02]  /*123e00*/  PRMT R12, R4, 0x7772, RZ ;  /* 0x00007772040c7816 */ /* 0x000fc400000000ff */
[----:B------:R-:W-:Y:S01]  /*123e10*/  ISETP.LT.AND P5, PT, R8, UR4, !P5 ;  /* 0x0000000408007c0c */ /* 0x000fe2000efa1270 */
[----:B------:R-:W-:-:S06]  /*123e20*/  ULDC UR4, c[0x0][0x228] ;  /* 0x00008a0000047ab9 */ /* 0x000fcc0000000800 */
[----:B---3--:R0:W-:Y:S01]  /*123e30*/  @P6 STG.E.U8 desc[UR30][R18.64], R12 ;  /* 0x0000000c12006986 */ /* 0x0081e2000c10111e */
[----:B------:R-:W-:-:S03]  /*123e40*/  PRMT R4, R4, 0x7773, RZ ;  /* 0x0000777304047816 */ /* 0x000fc600000000ff */
[----:B0-----:R-:W3:Y:S04]  /*123e50*/  LDL.LU.64 R18, [R1+0x2048] ;  /* 0x0020480001127983 */ /* 0x001ee80000300a00 */
[----:B------:R0:W-:Y:S04]  /*123e60*/  @P5 STG.E.U8 desc[UR30][R16.64], R4 ;  /* 0x0000000410005986 */ /* 0x0001e8000c10111e */
[----:B0-----:R-:W3:Y:S01]  /*123e70*/  LDL.LU.64 R16, [R1+0x2040] ;  /* 0x0020400001107983 */ /* 0x001ee20000300a00 */
[----:B------:R-:W-:-:S05]  /*123e80*/  VIADD R12, R50, 0x5 ;  /* 0x00000005320c7836 */ /* 0x000fca0000000000 */
[----:B------:R-:W-:-:S04]  /*123e90*/  ISETP.GE.AND P5, PT, R12, UR27, PT ;  /* 0x0000001b0c007c0c */ /* 0x000fc8000bfa6270 */
[----:B------:R-:W-:Y:S01]  /*123ea0*/  ISETP.LT.AND P6, PT, R9, UR4, !P5 ;  /* 0x0000000409007c0c */ /* 0x000fe2000efc1270 */
[----:B------:R-:W-:Y:S01]  /*123eb0*/  ULDC UR4, c[0x0][0x228] ;  /* 0x00008a0000047ab9 */ /* 0x000fe20000000800 */
[----:B------:R-:W-:-:S11]  /*123ec0*/  PRMT R4, R54, 0x7770, RZ ;  /* 0x0000777036047816 */ /* 0x000fd600000000ff */
[----:B----4-:R0:W-:Y:S01]  /*123ed0*/  @P6 STG.E.U8 desc[UR30][R10.64], R4 ;  /* 0x000000040a006986 */ /* 0x0101e2000c10111e */
[----:B------:R-:W-:Y:S01]  /*123ee0*/  ISETP.LT.AND P6, PT, R5, UR4, !P5 ;  /* 0x0000000405007c0c */ /* 0x000fe2000efc1270 */
[----:B------:R-:W-:Y:S02]  /*123ef0*/  ULDC UR4, c[0x0][0x228] ;  /* 0x00008a0000047ab9 */ /* 0x000fe40000000800 */
[----:B0-----:R-:W4:Y:S01]  /*123f00*/  LDL.LU.64 R10, [R1+0x2030] ;  /* 0x00203000010a7983 */ /* 0x001f220000300a00 */
[----:B------:R-:W-:-:S09]  /*123f10*/  PRMT R4, R54, 0x7771, RZ ;  /* 0x0000777136047816 */ /* 0x000fd200000000ff */
[----:B------:R0:W-:Y:S01]  /*123f20*/  @P6 STG.E.U8 desc[UR30][R6.64], R4 ;  /* 0x0000000406006986 */ /* 0x0001e2000c10111e */
[----:B------:R-:W-:Y:S01]  /*123f30*/  ISETP.LT.AND P6, PT, R48, UR4, !P5 ;  /* 0x0000000430007c0c */ /* 0x000fe2000efc1270 */
[----:B------:R-:W-:Y:S01]  /*123f40*/  ULDC UR4, c[0x0][0x228] ;  /* 0x00008a0000047ab9 */ /* 0x000fe20000000800 */
[----:B0-----:R-:W-:Y:S01]  /*123f50*/  PRMT R6, R54, 0x7772, RZ ;  /* 0x0000777236067816 */ /* 0x001fe200000000ff */
[----:B------:R-:W4:Y:S10]  /*123f60*/  LDL.LU R4, [R1+0x33c] ;  /* 0x00033c0001047983 */ /* 0x000f340000300800 */
[----:B--2---:R0:W-:Y:S01]  /*123f70*/  @P6 STG.E.U8 desc[UR30][R14.64], R6 ;  /* 0x000000060e006986 */ /* 0x0041e2000c10111e */
[----:B------:R-:W-:Y:S01]  /*123f80*/  ISETP.LT.AND P6, PT, R51, UR24, !P5 ;  /* 0x0000001833007c0c */ /* 0x000fe2000efc1270 */
[----:B------:R-:W-:-:S02]  /*123f90*/  ULDC.64 UR24, c[0x0][0x228] ;  /* 0x00008a0000187ab9 */ /* 0x000fc40000000a00 */
[----:B0-----:R-:W2:Y:S01]  /*123fa0*/  LDL.LU.64 R14, [R1+0x2028] ;  /* 0x00202800010e7983 */ /* 0x001ea20000300a00 */
[----:B------:R-:W-:-:S03]  /*123fb0*/  PRMT R6, R54, 0x7773, RZ ;  /* 0x0000777336067816 */ /* 0x000fc600000000ff */
[----:B------:R-:W2:Y:S06]  /*123fc0*/  LDL.LU.64 R26, [R1+0x2020] ;  /* 0x00202000011a7983 */ /* 0x000eac0000300a00 */
[----:B------:R0:W-:Y:S01]  /*123fd0*/  @P6 STG.E.U8 desc[UR30][R22.64], R6 ;  /* 0x0000000616006986 */ /* 0x0001e2000c10111e */
[----:B------:R-:W-:Y:S01]  /*123fe0*/  ISETP.LT.AND P6, PT, R52, UR4, !P5 ;  /* 0x0000000434007c0c */ /* 0x000fe2000efc1270 */
[----:B------:R-:W-:Y:S01]  /*123ff0*/  ULDC UR4, c[0x0][0x228] ;  /* 0x00008a0000047ab9 */ /* 0x000fe20000000800 */
[----:B0-----:R-:W-:Y:S01]  /*124000*/  PRMT R6, R55, 0x7770, RZ ;  /* 0x0000777037067816 */ /* 0x001fe200000000ff */
[----:B------:R-:W2:Y:S10]  /*124010*/  LDL.LU.64 R22, [R1+0x2008] ;  /* 0x0020080001167983 */ /* 0x000eb40000300a00 */
[----:B------:R0:W-:Y:S01]  /*124020*/  @P6 STG.E.U8 desc[UR30][R20.64], R6 ;  /* 0x0000000614006986 */ /* 0x0001e2000c10111e */
[----:B------:R-:W-:Y:S01]  /*124030*/  ISETP.LT.AND P6, PT, R13, UR4, !P5 ;  /* 0x000000040d007c0c */ /* 0x000fe2000efc1270 */
[----:B------:R-:W-:Y:S01]  /*124040*/  ULDC UR4, c[0x0][0x228] ;  /* 0x00008a0000047ab9 */ /* 0x000fe20000000800 */
[----:B0-----:R-:W-:Y:S01]  /*124050*/  PRMT R6, R55, 0x7771, RZ ;  /* 0x0000777137067816 */ /* 0x001fe200000000ff */
[----:B------:R-:W2:Y:S10]  /*124060*/  LDL.LU.64 R20, [R1+0x2000] ;  /* 0x0020000001147983 */ /* 0x000eb40000300a00 */
[----:B---3--:R0:W-:Y:S01]  /*124070*/  @P6 STG.E.U8 desc[UR30][R18.64], R6 ;  /* 0x0000000612006986 */ /* 0x0081e2000c10111e */
[----:B------:R-:W-:Y:S01]  /*124080*/  ISETP.LT.AND P6, PT, R53, UR4, !P5 ;  /* 0x0000000435007c0c */ /* 0x000fe2000efc1270 */
[----:B------:R-:W-:-:S02]  /*124090*/  ULDC UR4, c[0x0][0x228] ;  /* 0x00008a0000047ab9 */ /* 0x000fc40000000800 */
[----:B------:R-:W3:Y:S01]  /*1240a0*/  LDL.LU R54, [R1+0x32c] ;  /* 0x00032c0001367983 */ /* 0x000ee20000300800 */
[----:B0-----:R-:W-:-:S09]  /*1240b0*/  PRMT R6, R55, 0x7772, RZ ;  /* 0x0000777237067816 */ /* 0x001fd200000000ff */
[----:B------:R0:W-:Y:S04]  /*1240c0*/  @P6 STG.E.U8 desc[UR30][R16.64], R6 ;  /* 0x0000000610006986 */ /* 0x0001e8000c10111e */
[----:B0-----:R-:W3:Y:S01]  /*1240d0*/  LDL.LU.64 R16, [R1+0x1ff8] ;  /* 0x001ff80001107983 */ /* 0x001ee20000300a00 */
[----:B------:R-:W-:Y:S01]  /*1240e0*/  ISETP.LT.AND P5, PT, R8, UR4, !P5 ;  /* 0x0000000408007c0c */ /* 0x000fe2000efa1270 */
[----:B------:R-:W-:Y:S01]  /*1240f0*/  ULDC UR4, c[0x0][0x228] ;  /* 0x00008a0000047ab9 */ /* 0x000fe20000000800 */
[----:B------:R-:W-:-:S11]  /*124100*/  PRMT R6, R55, 0x7773, RZ ;  /* 0x0000777337067816 */ /* 0x000fd600000000ff */
[----:B----4-:R0:W-:Y:S04]  /*124110*/  @P5 STG.E.U8 desc[UR30][R10.64], R6 ;  /* 0x000000060a005986 */ /* 0x0101e8000c10111e */
[----:B0-----:R-:W4:Y:S01]  /*124120*/  LDL.LU.64 R6, [R1+0x1ff0] ;  /* 0x001ff00001067983 */ /* 0x001f220000300a00 */
[----:B------:R-:W-:-:S03]  /*124130*/  VIADD R11, R50, 0x6 ;  /* 0x00000006320b7836 */ /* 0x000fc60000000000 */
[----:B------:R-:W4:Y:S02]  /*124140*/  LDL.LU.64 R18, [R1+0x1fe8] ;  /* 0x001fe80001127983 */ /* 0x000f240000300a00 */
[----:B------:R-:W-:-:S04]  /*124150*/  ISETP.GE.AND P5, PT, R11, UR25, PT ;  /* 0x000000190b007c0c */ /* 0x000fc8000bfa6270 */
[----:B------:R-:W-:Y:S01]  /*124160*/  ISETP.LT.AND P6, PT, R9, UR4, !P5 ;  /* 0x0000000409007c0c */ /* 0x000fe2000efc1270 */
[----:B------:R-:W-:Y:S01]  /*124170*/  ULDC UR4, c[0x0][0x228] ;  /* 0x00008a0000047ab9 */ /* 0x000fe20000000800 */
[----:B------:R-:W-:-:S11]  /*124180*/  PRMT R10, R4, 0x7770, RZ ;  /* 0x00007770040a7816 */ /* 0x000fd600000000ff */
[----:B--2---:R0:W-:Y:S01]  /*124190*/  @P6 STG.E.U8 desc[UR30][R14.64], R10 ;  /* 0x0000000a0e006986 */ /* 0x0041e2000c10111e */
[----:B------:R-:W-:Y:S01]  /*1241a0*/  ISETP.LT.AND P6, PT, R5, UR4, !P5 ;  /* 0x0000000405007c0c */ /* 0x000fe2000efc1270 */
[----:B------:R-:W-:Y:S02]  /*1241b0*/  ULDC UR4, c[0x0][0x228] ;  /* 0x00008a0000047ab9 */ /* 0x000fe40000000800 */
[----:B0-----:R-:W2:Y:S01]  /*1241c0*/  LDL.LU.64 R14, [R1+0x1fe0] ;  /* 0x001fe000010e7983 */ /* 0x001ea20000300a00 */
[----:B------:R-:W-:-:S03]  /*1241d0*/  PRMT R10, R4, 0x7771, RZ ;  /* 0x00007771040a7816 */ /* 0x000fc600000000ff */
[----:B------:R-:W2:Y:S06]  /*1241e0*/  LDL.LU R55, [R1+0x31c] ;  /* 0x00031c0001377983 */ /* 0x000eac0000300800 */
[----:B------:R0:W-:Y:S01]  /*1241f0*/  @P6 STG.E.U8 desc[UR30][R26.64], R10 ;  /* 0x0000000a1a006986 */ /* 0x0001e2000c10111e */
[----:B------:R-:W-:Y:S01]  /*124200*/  ISETP.LT.AND P6, PT, R48, UR4, !P5 ;  /* 0x0000000430007c0c */ /* 0x000fe2000efc1270 */
[----:B------:R-:W-:Y:S01]  /*124210*/  ULDC UR4, c[0x0][0x228] ;  /* 0x00008a0000047ab9 */ /* 0x000fe20000000800 */
[----:B0-----:R-:W-:-:S11]  /*124220*/  PRMT R10, R4, 0x7772, RZ ;  /* 0x00007772040a7816 */ /* 0x001fd600000000ff */
[----:B------:R0:W-:Y:S01]  /*124230*/  @P6 STG.E.U8 desc[UR30][R22.64], R10 ;  /* 0x0000000a16006986 */ /* 0x0001e2000c10111e */
[----:B------:R-:W-:Y:S01]  /*124240*/  ISETP.LT.AND P6, PT, R51, UR28, !P5 ;  /* 0x0000001c33007c0c */ /* 0x000fe2000efc1270 */
[----:B------:R-:W-:Y:S01]  /*124250*/  ULDC.64 UR28, c[0x0][0x228] ;  /* 0x00008a00001c7ab9 */ /* 0x000fe20000000a00 */
[----:B------:R-:W-:Y:S01]  /*124260*/  PRMT R4, R4, 0x7773, RZ ;  /* 0x0000777304047816 */ /* 0x000fe200000000ff */
[----:B0-----:R-:W2:Y:S10]  /*124270*/  LDL.LU.64 R10, [R1+0x1fd8] ;  /* 0x001fd800010a7983 */ /* 0x001eb40000300a00 */
[----:B------:R3:W-:Y:S01]  /*124280*/  @P6 STG.E.U8 desc[UR30][R20.64], R4 ;  /* 0x0000000414006986 */ /* 0x0007e2000c10111e */
[----:B------:R-:W-:Y:S01]  /*124290*/  ISETP.LT.AND P6, PT, R52, UR4, !P5 ;  /* 0x0000000434007c0c */ /* 0x000fe2000efc1270 */
[----:B------:R-:W-:-:S02]  /*1242a0*/  ULDC UR4, c[0x0][0x228] ;  /* 0x00008a0000047ab9 */ /* 0x000fc40000000800 */
[----:B------:R-:W2:Y:S01]  /*1242b0*/  LDL.LU.64 R26, [R1+0x1fd0] ;  /* 0x001fd000011a7983 */ /* 0x000ea20000300a00 */
[----:B---3--:R-:W-:-:S09]  /*1242c0*/  PRMT R4, R54, 0x7770, RZ ;  /* 0x0000777036047816 */ /* 0x008fd200000000ff */
[----:B------:R0:W-:Y:S04]  /*1242d0*/  @P6 STG.E.U8 desc[UR30][R16.64], R4 ;  /* 0x0000000410006986 */ /* 0x0001e8000c10111e */
[----:B0-----:R-:W3:Y:S01]  /*1242e0*/  LDL.LU.64 R16, [R1+0x1fc0] ;  /* 0x001fc00001107983 */ /* 0x001ee20000300a00 */
[----:B------:R-:W-:Y:S01]  /*1242f0*/  ISETP.LT.AND P6, PT, R13, UR4, !P5 ;  /* 0x000000040d007c0c */ /* 0x000fe2000efc1270 */
[----:B------:R-:W-:Y:S01]  /*124300*/  ULDC UR4, c[0x0][0x228] ;  /* 0x00008a0000047ab9 */ /* 0x000fe20000000800 */
[C---:B------:R-:W-:Y:S01]  /*124310*/  PRMT R4, R54.reuse, 0x7771, RZ ;  /* 0x0000777136047816 */ /* 0x040fe200000000ff */
[----:B------:R-:W3:Y:S10]  /*124320*/  LDL.LU.64 R22, [R1+0x1fb8] ;  /* 0x001fb80001167983 */ /* 0x000ef40000300a00 */
[----:B----4-:R0:W-:Y:S01]  /*124330*/  @P6 STG.E.U8 desc[UR30][R6.64], R4 ;  /* 0x0000000406006986 */ /* 0x0101e2000c10111e */
[----:B------:R-:W-:Y:S01]  /*124340*/  ISETP.LT.AND P6, PT, R53, UR4, !P5 ;  /* 0x0000000435007c0c */ /* 0x000fe2000efc1270 */
[----:B------:R-:W-:Y:S01]  /*124350*/  ULDC UR4, c[0x0][0x228] ;  /* 0x00008a0000047ab9 */ /* 0x000fe20000000800 */
[----:B0-----:R-:W-:Y:S01]  /*124360*/  PRMT R6, R54, 0x7772, RZ ;  /* 0x0000777236067816 */ /* 0x001fe200000000ff */
[----:B------:R-:W4:Y:S10]  /*124370*/  LDL.LU R4, [R1+0x30c] ;  /* 0x00030c0001047983 */ /* 0x000f340000300800 */
[----:B------:R0:W-:Y:S04]  /*124380*/  @P6 STG.E.U8 desc[UR30][R18.64], R6 ;  /* 0x0000000612006986 */ /* 0x0001e8000c10111e */
[----:B0-----:R-:W4:Y:S01]  /*124390*/  LDL.LU.64 R18, [R1+0x1f88] ;  /* 0x001f880001127983 */ /* 0x001f220000300a00 */
[----:B------:R-:W-:Y:S01]  /*1243a0*/  ISETP.LT.AND P5, PT, R8, UR4, !P5 ;  /* 0x0000000408007c0c */ /* 0x000fe2000efa1270 */
[----:B------:R-:W-:Y:S01]  /*1243b0*/  VIADD R7, R50, 0x7 ;  /* 0x0000000732077836 */ /* 0x000fe20000000000 */
[----:B------:R-:W-:Y:S01]  /*1243c0*/  PRMT R6, R54, 0x7773, RZ ;  /* 0x0000777336067816 */ /* 0x000fe200000000ff */
[----:B------:R-:W4:Y:S01]  /*1243d0*/  LDL.LU.64 R20, [R1+0x1f80] ;  /* 0x001f800001147983 */ /* 0x000f220000300a00 */
[----:B------:R-:W-:-:S09]  /*1243e0*/  ULDC UR4, c[0x0][0x228] ;  /* 0x00008a0000047ab9 */ /* 0x000fd20000000800 */
[----:B--2---:R0:W-:Y:S01]  /*1243f0*/  @P5 STG.E.U8 desc[UR30][R14.64], R6 ;  /* 0x000000060e005986 */ /* 0x0041e2000c10111e */
[----:B------:R-:W-:-:S03]  /*124400*/  ISETP.GE.AND P5, PT, R7, UR29, PT ;  /* 0x0000001d07007c0c */ /* 0x000fc6000bfa6270 */
[----:B0-----:R-:W2:Y:S01]  /*124410*/  LDL.LU.64 R14, [R1+0x1f78] ;  /* 0x001f7800010e7983 */ /* 0x001ea20000300a00 */
[----:B------:R-:W-:Y:S01]  /*124420*/  ISETP.LT.AND P6, PT, R9, UR4, !P5 ;  /* 0x0000000409007c0c */ /* 0x000fe2000efc1270 */
[----:B------:R-:W-:Y:S01]  /*124430*/  ULDC UR4, c[0x0][0x228] ;  /* 0x00008a0000047ab9 */ /* 0x000fe20000000800 */
[----:B------:R-:W-:-:S11]  /*124440*/  PRMT R6, R55, 0x7770, RZ ;  /* 0x0000777037067816 */ /* 0x000fd600000000ff */
[----:B------:R0:W-:Y:S01]  /*124450*/  @P6 STG.E.U8 desc[UR30][R10.64], R6 ;  /* 0x000000060a006986 */ /* 0x0001e2000c10111e */
        /* <DEDUP_REMOVED lines=9> */
[----:B---3--:R0:W-:Y:S04]  /*1244f0*/  @P6 STG.E.U8 desc[UR30][R16.64], R6 ;  /* 0x0000000610006986 */ /* 0x0081e8000c10111e */
[----:B0-----:R-:W3:Y:S01]  /*124500*/  LDL.LU.64 R16, [R1+0x1f60] ;  /* 0x001f600001107983 */ /* 0x001ee20000300a00 */
[----:B------:R-:W-:Y:S01]  /*124510*/  ISETP.LT.AND P6, PT, R51, UR26, !P5 ;  /* 0x0000001a33007c0c */ /* 0x000fe2000efc1270 */
[----:B------:R-:W-:Y:S01]  /*124520*/  ULDC.64 UR26, c[0x0][0x228] ;  /* 0x00008a00001a7ab9 */ /* 0x000fe20000000a00 */
[----:B------:R-:W-:-:S11]  /*124530*/  PRMT R6, R55, 0x7773, RZ ;  /* 0x0000777337067816 */ /* 0x000fd600000000ff */
[----:B------:R0:W-:Y:S01]  /*124540*/  @P6 STG.E.U8 desc[UR30][R22.64], R6 ;  /* 0x0000000616006986 */ /* 0x0001e2000c10111e */
[----:B------:R-:W-:Y:S01]  /*124550*/  ISETP.LT.AND P6, PT, R52, UR4, !P5 ;  /* 0x0000000434007c0c */ /* 0x000fe2000efc1270 */
[----:B------:R-:W-:Y:S02]  /*124560*/  ULDC UR4, c[0x0][0x228] ;  /* 0x00008a0000047ab9 */ /* 0x000fe40000000800 */
[----:B0-----:R-:W3:Y:S01]  /*124570*/  LDL.LU.64 R6, [R1+0x1f58] ;  /* 0x001f580001067983 */ /* 0x001ee20000300a00 */
[----:B----4-:R-:W-:-:S09]  /*124580*/  PRMT R12, R4, 0x7770, RZ ;  /* 0x00007770040c7816 */ /* 0x010fd200000000ff */
[----:B------:R0:W-:Y:S01]  /*124590*/  @P6 STG.E.U8 desc[UR30][R18.64], R12 ;  /* 0x0000000c12006986 */ /* 0x0001e2000c10111e */
[----:B------:R-:W-:Y:S01]  /*1245a0*/  ISETP.LT.AND P6, PT, R13, UR4, !P5 ;  /* 0x000000040d007c0c */ /* 0x000fe2000efc1270 */
[----:B------:R-:W-:Y:S02]  /*1245b0*/  ULDC UR4, c[0x0][0x228] ;  /* 0x00008a0000047ab9 */ /* 0x000fe40000000800 */
[----:B0-----:R-:W4:Y:S01]  /*1245c0*/  LDL.LU.64 R18, [R1+0x1f48] ;  /* 0x001f480001127983 */ /* 0x001f220000300a00 */
[----:B------:R-:W-:-:S03]  /*1245d0*/  PRMT R12, R4, 0x7771, RZ ;  /* 0x00007771040c7816 */ /* 0x000fc600000000ff */
[----:B------:R-:W4:Y:S06]  /*1245e0*/  LDL.LU.64 R22, [R1+0x1f40] ;  /* 0x001f400001167983 */ /* 0x000f2c0000300a00 */
[----:B------:R0:W-:Y:S01]  /*1245f0*/  @P6 STG.E.U8 desc[UR30][R20.64], R12 ;  /* 0x0000000c14006986 */ /* 0x0001e2000c10111e */
[----:B------:R-:W-:Y:S01]  /*124600*/  ISETP.LT.AND P6, PT, R53, UR4, !P5 ;  /* 0x0000000435007c0c */ /* 0x000fe2000efc1270 */
[----:B------:R-:W-:Y:S02]  /*124610*/  ULDC UR4, c[0x0][0x228] ;  /* 0x00008a0000047ab9 */ /* 0x000fe40000000800 */
[----:B------:R-:W4:Y:S01]  /*124620*/  LDL.LU R55, [R1+0x2e0] ;  /* 0x0002e00001377983 */ /* 0x000f220000300800 */
[----:B0-----:R-:W-:-:S09]  /*124630*/  PRMT R12, R4, 0x7772, RZ ;  /* 0x00007772040c7816 */ /* 0x001fd200000000ff */
[----:B--2---:R0:W-:Y:S01]  /*124640*/  @P6 STG.E.U8 desc[UR30][R14.64], R12 ;  /* 0x0000000c0e006986 */ /* 0x0041e2000c10111e */
[----:B------:R-:W-:Y:S01]  /*124650*/  ISETP.LT.AND P5, PT, R8, UR4, !P5 ;  /* 0x0000000408007c0c */ /* 0x000fe2000efa1270 */
[----:B------:R-:W-:Y:S02]  /*124660*/  ULDC UR4, c[0x0][0x228] ;  /* 0x00008a0000047ab9 */ /* 0x000fe40000000800 */
[----:B0-----:R-:W2:Y:S01]  /*124670*/  LDL.LU.64 R14, [R1+0x1f38] ;  /* 0x001f3800010e7983 */ /* 0x001ea20000300a00 */
[----:B------:R-:W-:-:S03]  /*124680*/  PRMT R4, R4, 0x7773, RZ ;  /* 0x0000777304047816 */ /* 0x000fc600000000ff */
[----:B------:R-:W2:Y:S06]  /*124690*/  LDL.LU.64 R20, [R1+0x1f30] ;  /* 0x001f300001147983 */ /* 0x000eac0000300a00 */
[----:B------:R0:W-:Y:S02]  /*1246a0*/  @P5 STG.E.U8 desc[UR30][R10.64], R4 ;  /* 0x000000040a005986 */ /* 0x0001e4000c10111e */
[----:B0-----:R-:W-:-:S05]  /*1246b0*/  VIADD R10, R50, 0x8 ;  /* 0x00000008320a7836 */ /* 0x001fca0000000000 */
[----:B------:R-:W-:Y:S02]  /*1246c0*/  ISETP.GE.AND P5, PT, R10, UR27, PT ;  /* 0x0000001b0a007c0c */ /* 0x000fe4000bfa6270 */
[----:B------:R-:W2:Y:S02]  /*1246d0*/  LDL.LU.64 R10, [R1+0x1f28] ;  /* 0x001f2800010a7983 */ /* 0x000ea40000300a00 */
[----:B------:R-:W-:Y:S01]  /*1246e0*/  ISETP.LT.AND P6, PT, R9, UR4, !P5 ;  /* 0x0000000409007c0c */ /* 0x000fe2000efc1270 */
[----:B------:R-:W-:Y:S01]  /*1246f0*/  ULDC UR4, c[0x0][0x228] ;  /* 0x00008a0000047ab9 */ /* 0x000fe20000000800 */
[----:B------:R-:W-:-:S11]  /*124700*/  PRMT R4, R54, 0x7770, RZ ;  /* 0x0000777036047816 */ /* 0x000fd600000000ff */
[----:B---3--:R0:W-:Y:S04]  /*124710*/  @P6 STG.E.U8 desc[UR30][R16.64], R4 ;  /* 0x0000000410006986 */ /* 0x0081e8000c10111e */
[----:B0-----:R-:W3:Y:S01]  /*124720*/  LDL.LU.64 R16, [R1+0x1f10] ;  /* 0x001f100001107983 */ /* 0x001ee20000300a00 */
[----:B------:R-:W-:Y:S01]  /*124730*/  ISETP.LT.AND P6, PT, R5, UR4, !P5 ;  /* 0x0000000405007c0c */ /* 0x000fe2000efc1270 */
[----:B------:R-:W-:Y:S01]  /*124740*/  ULDC UR4, c[0x0][0x228] ;  /* 0x00008a0000047ab9 */ /* 0x000fe20000000800 */
[----:B------:R-:W-:-:S11]  /*124750*/  PRMT R4, R54, 0x7771, RZ ;  /* 0x0000777136047816 */ /* 0x000fd600000000ff */
[----:B------:R0:W-:Y:S01]  /*124760*/  @P6 STG.E.U8 desc[UR30][R6.64], R4 ;  /* 0x0000000406006986 */ /* 0x0001e2000c10111e */
[----:B------:R-:W-:Y:S01]  /*124770*/  ISETP.LT.AND P6, PT, R48, UR4, !P5 ;  /* 0x0000000430007c0c */ /* 0x000fe2000efc1270 */
[----:B------:R-:W-:Y:S01]  /*124780*/  ULDC UR4, c[0x0][0x228] ;  /* 0x00008a0000047ab9 */ /* 0x000fe20000000800 */
[----:B0-----:R-:W-:Y:S01]  /*124790*/  PRMT R6, R54, 0x7772, RZ ;  /* 0x0000777236067816 */ /* 0x001fe200000000ff */
[----:B------:R-:W3:Y:S10]  /*1247a0*/  LDL.LU R4, [R1+0x2d0] ;  /* 0x0002d00001047983 */ /* 0x000ef40000300800 */
[----:B----4-:R0:W-:Y:S01]  /*1247b0*/  @P6 STG.E.U8 desc[UR30][R18.64], R6 ;  /* 0x0000000612006986 */ /* 0x0101e2000c10111e */
[----:B------:R-:W-:Y:S01]  /*1247c0*/  ISETP.LT.AND P6, PT, R51, UR24, !P5 ;  /* 0x0000001833007c0c */ /* 0x000fe2000efc1270 */
[----:B------:R-:W-:-:S02]  /*1247d0*/  ULDC.64 UR24, c[0x0][0x228] ;  /* 0x00008a0000187ab9 */ /* 0x000fc40000000a00 */
[----:B0-----:R-:W4:Y:S01]  /*1247e0*/  LDL.LU.64 R18, [R1+0x1f08] ;  /* 0x001f080001127983 */ /* 0x001f220000300a00 */
[----:B------:R-:W-:-:S09]  /*1247f0*/  PRMT R6, R54, 0x7773, RZ ;  /* 0x0000777336067816 */ /* 0x000fd200000000ff */
[----:B------:R0:W-:Y:S01]  /*124800*/  @P6 STG.E.U8 desc[UR30][R22.64], R6 ;  /* 0x0000000616006986 */ /* 0x0001e2000c10111e */
[----:B------:R-:W-:Y:S01]  /*124810*/  ISETP.LT.AND P6, PT, R52, UR4, !P5 ;  /* 0x0000000434007c0c */ /* 0x000fe2000efc1270 */
[----:B------:R-:W-:Y:S02]  /*124820*/  ULDC UR4, c[0x0][0x228] ;  /* 0x00008a0000047ab9 */ /* 0x000fe40000000800 */
[----:B0-----:R-:W4:Y:S01]  /*124830*/  LDL.LU.64 R22, [R1+0x1f00] ;  /* 0x001f000001167983 */ /* 0x001f220000300a00 */
[----:B------:R-:W-:-:S09]  /*124840*/  PRMT R6, R55, 0x7770, RZ ;  /* 0x0000777037067816 */ /* 0x000fd200000000ff */
[----:B--2---:R0:W-:Y:S01]  /*124850*/  @P6 STG.E.U8 desc[UR30][R14.64], R6 ;  /* 0x000000060e006986 */ /* 0x0041e2000c10111e */
[----:B------:R-:W-:Y:S01]  /*124860*/  ISETP.LT.AND P6, PT, R13, UR4, !P5 ;  /* 0x000000040d007c0c */ /* 0x000fe2000efc1270 */
[----:B------:R-:W-:Y:S02]  /*124870*/  ULDC UR4, c[0x0][0x228] ;  /* 0x00008a0000047ab9 */ /* 0x000fe40000000800 */
[----:B0-----:R-:W2:Y:S01]  /*124880*/  LDL.LU.64 R14, [R1+0x1ef0] ;  /* 0x001ef000010e7983 */ /* 0x001ea20000300a00 */
[----:B------:R-:W-:-:S09]  /*124890*/  PRMT R6, R55, 0x7771, RZ ;  /* 0x0000777137067816 */ /* 0x000fd200000000ff */
        /* <DEDUP_REMOVED lines=8> */
[----:B------:R-:W-:Y:S02]  /*124920*/  ULDC UR4, c[0x0][0x228] ;  /* 0x00008a0000047ab9 */ /* 0x000fe40000000800 */
[----:B0-----:R-:W2:Y:S01]  /*124930*/  LDL.LU.64 R10, [R1+0x1ee0] ;  /* 0x001ee000010a7983 */ /* 0x001ea20000300a00 */
[----:B------:R-:W-:-:S09]  /*124940*/  PRMT R6, R55, 0x7773, RZ ;  /* 0x0000777337067816 */ /* 0x000fd200000000ff */
[----:B---3--:R0:W-:Y:S04]  /*124950*/  @P5 STG.E.U8 desc[UR30][R16.64], R6 ;  /* 0x0000000610005986 */ /* 0x0081e8000c10111e */
[----:B0-----:R-:W3:Y:S01]  /*124960*/  LDL.LU.64 R6, [R1+0x1ed8] ;  /* 0x001ed80001067983 */ /* 0x001ee20000300a00 */
[----:B------:R-:W-:-:S05]  /*124970*/  VIADD R16, R50, 0x9 ;  /* 0x0000000932107836 */ /* 0x000fca0000000000 */
[----:B------:R-:W-:Y:S02]  /*124980*/  ISETP.GE.AND P5, PT, R16, UR25, PT ;  /* 0x0000001910007c0c */ /* 0x000fe4000bfa6270 */
[----:B------:R-:W3:Y:S02]  /*124990*/  LDL.LU.64 R16, [R1+0x1ed0] ;  /* 0x001ed00001107983 */ /* 0x000ee40000300a00 */
[----:B------:R-:W-:Y:S01]  /*1249a0*/  ISETP.LT.AND P6, PT, R9, UR4, !P5 ;  /* 0x0000000409007c0c */ /* 0x000fe2000efc1270 */
[----:B------:R-:W-:Y:S01]  /*1249b0*/  ULDC UR4, c[0x0][0x228] ;  /* 0x00008a0000047ab9 */ /* 0x000fe20000000800 */
[----:B------:R-:W-:-:S11]  /*1249c0*/  PRMT R12, R4, 0x7770, RZ ;  /* 0x00007770040c7816 */ /* 0x000fd600000000ff */
[----:B----4-:R0:W-:Y:S01]  /*1249d0*/  @P6 STG.E.U8 desc[UR30][R18.64], R12 ;  /* 0x0000000c12006986 */ /* 0x0101e2000c10111e */
[----:B------:R-:W-:Y:S01]  /*1249e0*/  ISETP.LT.AND P6, PT, R5, UR4, !P5 ;  /* 0x0000000405007c0c */ /* 0x000fe2000efc1270 */
[----:B------:R-:W-:Y:S01]  /*1249f0*/  ULDC UR4, c[0x0][0x228] ;  /* 0x00008a0000047ab9 */ /* 0x000fe20000000800 */
[----:B0-----:R-:W-:Y:S01]  /*124a00*/  PRMT R12, R4, 0x7771, RZ ;  /* 0x00007771040c7816 */ /* 0x001fe200000000ff */
[----:B------:R-:W4:Y:S04]  /*124a10*/  LDL.LU.64 R18, [R1+0x1eb8] ;  /* 0x001eb80001127983 */ /* 0x000f280000300a00 */
[----:B------:R-:W4:Y:S06]  /*124a20*/  LDL.LU R55, [R1+0x2f4] ;  /* 0x0002f40001377983 */ /* 0x000f2c0000300800 */
[----:B------:R0:W-:Y:S01]  /*124a30*/  @P6 STG.E.U8 desc[UR30][R22.64], R12 ;  /* 0x0000000c16006986 */ /* 0x0001e2000c10111e */
[----:B------:R-:W-:Y:S01]  /*124a40*/  ISETP.LT.AND P6, PT, R48, UR4, !P5 ;  /* 0x0000000430007c0c */ /* 0x000fe2000efc1270 */
[----:B------:R-:W-:Y:S01]  /*124a50*/  ULDC UR4, c[0x0][0x228] ;  /* 0x00008a0000047ab9 */ /* 0x000fe20000000800 */
[----:B0-----:R-:W-:-:S11]  /*124a60*/  PRMT R12, R4, 0x7772, RZ ;  /* 0x00007772040c7816 */ /* 0x001fd600000000ff */
[----:B--2---:R0:W-:Y:S01]  /*124a70*/  @P6 STG.E.U8 desc[UR30][R14.64], R12 ;  /* 0x0000000c0e006986 */ /* 0x0041e2000c10111e */
[----:B------:R-:W-:Y:S01]  /*124a80*/  ISETP.LT.AND P6, PT, R51, UR28, !P5 ;  /* 0x0000001c33007c0c */ /* 0x000fe2000efc1270 */
[----:B------:R-:W-:Y:S01]  /*124a90*/  ULDC.64 UR28, c[0x0][0x228] ;  /* 0x00008a00001c7ab9 */ /* 0x000fe20000000a00 */
[----:B------:R-:W-:Y:S01]  /*124aa0*/  PRMT R4, R4, 0x7773, RZ ;  /* 0x0000777304047816 */ /* 0x000fe200000000ff */
[----:B0-----:R-:W2:Y:S04]  /*124ab0*/  LDL.LU.64 R14, [R1+0x1eb0] ;  /* 0x001eb000010e7983 */ /* 0x001ea80000300a00 */
[----:B------:R-:W2:Y:S06]  /*124ac0*/  LDL.LU.64 R26, [R1+0x1ea8] ;  /* 0x001ea800011a7983 */ /* 0x000eac0000300a00 */
[----:B------:R0:W-:Y:S01]  /*124ad0*/  @P6 STG.E.U8 desc[UR30][R20.64], R4 ;  /* 0x0000000414006986 */ /* 0x0001e2000c10111e */
[----:B------:R-:W-:Y:S01]  /*124ae0*/  ISETP.LT.AND P6, PT, R52, UR4, !P5 ;  /* 0x0000000434007c0c */ /* 0x000fe2000efc1270 */
[----:B------:R-:W-:Y:S01]  /*124af0*/  ULDC UR4, c[0x0][0x228] ;  /* 0x00008a0000047ab9 */ /* 0x000fe20000000800 */
[----:B0-----:R-:W-:-:S11]  /*124b00*/  PRMT R4, R54, 0x7770, RZ ;  /* 0x0000777036047816 */ /* 0x001fd600000000ff */
[----:B------:R0:W-:Y:S01]  /*124b10*/  @P6 STG.E.U8 desc[UR30][R10.64], R4 ;  /* 0x000000040a006986 */ /* 0x0001e2000c10111e */
[----:B------:R-:W-:Y:S01]  /*124b20*/  ISETP.LT.AND P6, PT, R13, UR4, !P5 ;  /* 0x000000040d007c0c */ /* 0x000fe2000efc1270 */
[----:B------:R-:W-:Y:S02]  /*124b30*/  ULDC UR4, c[0x0][0x228] ;  /* 0x00008a0000047ab9 */ /* 0x000fe40000000800 */
[----:B0-----:R-:W2:Y:S01]  /*124b40*/  LDL.LU.64 R10, [R1+0x1e98] ;  /* 0x001e9800010a7983 */ /* 0x001ea20000300a00 */
[----:B------:R-:W-:-:S03]  /*124b50*/  PRMT R4, R54, 0x7771, RZ ;  /* 0x0000777136047816 */ /* 0x000fc600000000ff */
[----:B------:R-:W2:Y:S06]  /*124b60*/  LDL.LU.64 R22, [R1+0x1e90] ;  /* 0x001e900001167983 */ /* 0x000eac0000300a00 */
[----:B---3--:R0:W-:Y:S01]  /*124b70*/  @P6 STG.E.U8 desc[UR30][R6.64], R4 ;  /* 0x0000000406006986 */ /* 0x0081e2000c10111e */
[----:B------:R-:W-:Y:S01]  /*124b80*/  ISETP.LT.AND P6, PT, R53, UR4, !P5 ;  /* 0x0000000435007c0c */ /* 0x000fe2000efc1270 */
[----:B------:R-:W-:Y:S01]  /*124b90*/  ULDC UR4, c[0x0][0x228] ;  /* 0x00008a0000047ab9 */ /* 0x000fe20000000800 */
[----:B0-----:R-:W-:Y:S01]  /*124ba0*/  PRMT R6, R54, 0x7772, RZ ;  /* 0x0000777236067816 */ /* 0x001fe200000000ff */
[----:B------:R-:W3:Y:S10]  /*124bb0*/  LDL.LU R4, [R1+0x2e4] ;  /* 0x0002e40001047983 */ /* 0x000ef40000300800 */
[----:B------:R0:W-:Y:S04]  /*124bc0*/  @P6 STG.E.U8 desc[UR30][R16.64], R6 ;  /* 0x0000000610006986 */ /* 0x0001e8000c10111e */
[----:B0-----:R-:W3:Y:S01]  /*124bd0*/  LDL.LU.64 R16, [R1+0x1e88] ;  /* 0x001e880001107983 */ /* 0x001ee20000300a00 */
[----:B------:R-:W-:Y:S01]  /*124be0*/  ISETP.LT.AND P5, PT, R8, UR4, !P5 ;  /* 0x0000000408007c0c */ /* 0x000fe2000efa1270 */
[----:B------:R-:W-:Y:S01]  /*124bf0*/  VIADD R7, R50, 0xa ;  /* 0x0000000a32077836 */ /* 0x000fe20000000000 */
[----:B------:R-:W-:Y:S01]  /*124c00*/  PRMT R6, R54, 0x7773, RZ ;  /* 0x0000777336067816 */ /* 0x000fe200000000ff */
[----:B------:R-:W3:Y:S01]  /*124c10*/  LDL.LU.64 R20, [R1+0x1e80] ;  /* 0x001e800001147983 */ /* 0x000ee20000300a00 */
[----:B------:R-:W-:-:S09]  /*124c20*/  ULDC UR4, c[0x0][0x228] ;  /* 0x00008a0000047ab9 */ /* 0x000fd20000000800 */
[----:B----4-:R0:W-:Y:S01]  /*124c30*/  @P5 STG.E.U8 desc[UR30][R18.64], R6 ;  /* 0x0000000612005986 */ /* 0x0101e2000c10111e */
[----:B------:R-:W-:-:S04]  /*124c40*/  ISETP.GE.AND P5, PT, R7, UR29, PT ;  /* 0x0000001d07007c0c */ /* 0x000fc8000bfa6270 */
[----:B------:R-:W-:Y:S01]  /*124c50*/  ISETP.LT.AND P6, PT, R9, UR4, !P5 ;  /* 0x0000000409007c0c */ /* 0x000fe2000efc1270 */
[----:B------:R-:W-:Y:S01]  /*124c60*/  ULDC UR4, c[0x0][0x228] ;  /* 0x00008a0000047ab9 */ /* 0x000fe20000000800 */
[----:B0-----:R-:W-:Y:S01]  /*124c70*/  PRMT R6, R55, 0x7770, RZ ;  /* 0x0000777037067816 */ /* 0x001fe200000000ff */
[----:B------:R-:W4:Y:S10]  /*124c80*/  LDL.LU.64 R18, [R1+0x1e78] ;  /* 0x001e780001127983 */ /* 0x000f340000300a00 */
[----:B--2---:R0:W-:Y:S01]  /*124c90*/  @P6 STG.E.U8 desc[UR30][R14.64], R6 ;  /* 0x000000060e006986 */ /* 0x0041e2000c10111e */
[----:B------:R-:W-:Y:S01]  /*124ca0*/  ISETP.LT.AND P6, PT, R5, UR4, !P5 ;  /* 0x0000000405007c0c */ /* 0x000fe2000efc1270 */
[----:B------:R-:W-:-:S02]  /*124cb0*/  ULDC UR4, c[0x0][0x228] ;  /* 0x00008a0000047ab9 */ /* 0x000fc40000000800 */
        /* <DEDUP_REMOVED lines=9> */
[----:B------:R-:W-:Y:S02]  /*124d50*/  ULDC.64 UR26, c[0x0][0x228] ;  /* 0x00008a00001a7ab9 */ /* 0x000fe40000000a00 */
[----:B0-----:R-:W2:Y:S01]  /*124d60*/  LDL.LU.64 R10, [R1+0x1e60] ;  /* 0x001e6000010a7983 */ /* 0x001ea20000300a00 */
[----:B------:R-:W-:-:S09]  /*124d70*/  PRMT R6, R55, 0x7773, RZ ;  /* 0x0000777337067816 */ /* 0x000fd200000000ff */
[----:B------:R0:W-:Y:S01]  /*124d80*/  @P6 STG.E.U8 desc[UR30][R22.64], R6 ;  /* 0x0000000616006986 */ /* 0x0001e2000c10111e */
[----:B------:R-:W-:Y:S01]  /*124d90*/  ISETP.LT.AND P6, PT, R52, UR4, !P5 ;  /* 0x0000000434007c0c */ /* 0x000fe2000efc1270 */
[----:B------:R-:W-:Y:S02]  /*124da0*/  ULDC UR4, c[0x0][0x228] ;  /* 0x00008a0000047ab9 */ /* 0x000fe40000000800 */
[----:B0-----:R-:W2:Y:S01]  /*124db0*/  LDL.LU.64 R6, [R1+0x1e58] ;  /* 0x001e580001067983 */ /* 0x001ea20000300a00 */
[----:B---3--:R-:W-:-:S09]  /*124dc0*/  PRMT R12, R4, 0x7770, RZ ;  /* 0x00007770040c7816 */ /* 0x008fd200000000ff */
[----:B------:R0:W-:Y:S04]  /*124dd0*/  @P6 STG.E.U8 desc[UR30][R16.64], R12 ;  /* 0x0000000c10006986 */ /* 0x0001e8000c10111e */
[----:B0-----:R-:W3:Y:S04]  /*124de0*/  LDL.LU.64 R16, [R1+0x1e48] ;  /* 0x001e480001107983 */ /* 0x001ee80000300a00 */
[----:B------:R-:W3:Y:S01]  /*124df0*/  LDL.LU.64 R22, [R1+0x1e40] ;  /* 0x001e400001167983 */ /* 0x000ee20000300a00 */
[----:B------:R-:W-:Y:S01]  /*124e00*/  ISETP.LT.AND P6, PT, R13, UR4, !P5 ;  /* 0x000000040d007c0c */ /* 0x000fe2000efc1270 */
[----:B------:R-:W-:Y:S01]  /*124e10*/  ULDC UR4, c[0x0][0x228] ;  /* 0x00008a0000047ab9 */ /* 0x000fe20000000800 */
[----:B------:R-:W-:Y:S01]  /*124e20*/  PRMT R12, R4, 0x7771, RZ ;  /* 0x00007771040c7816 */ /* 0x000fe200000000ff */
[----:B------:R-:W3:Y:S10]  /*124e30*/  LDL.LU R55, [R1+0x154] ;  /* 0x0001540001377983 */ /* 0x000ef40000300800 */
[----:B------:R0:W-:Y:S01]  /*124e40*/  @P6 STG.E.U8 desc[UR30][R20.64], R12 ;  /* 0x0000000c14006986 */ /* 0x0001e2000c10111e */
[----:B------:R-:W-:Y:S01]  /*124e50*/  ISETP.LT.AND P6, PT, R53, UR4, !P5 ;  /* 0x0000000435007c0c */ /* 0x000fe2000efc1270 */
[----:B------:R-:W-:-:S02]  /*124e60*/  ULDC UR4, c[0x0][0x228] ;  /* 0x00008a0000047ab9 */ /* 0x000fc40000000800 */
[----:B0-----:R-:W3:Y:S01]  /*124e70*/  LDL.LU.64 R20, [R1+0x1e38] ;  /* 0x001e380001147983 */ /* 0x001ee20000300a00 */
[----:B------:R-:W-:Y:S02]  /*124e80*/  PRMT R12, R4, 0x7772, RZ ;  /* 0x00007772040c7816 */ /* 0x000fe400000000ff */
[----:B------:R-:W-:Y:S01]  /*124e90*/  ISETP.LT.AND P5, PT, R8, UR4, !P5 ;  /* 0x0000000408007c0c */ /* 0x000fe2000efa1270 */
[----:B------:R-:W-:Y:S01]  /*124ea0*/  ULDC UR4, c[0x0][0x228] ;  /* 0x00008a0000047ab9 */ /* 0x000fe20000000800 */
[----:B------:R-:W-:-:S05]  /*124eb0*/  PRMT R4, R4, 0x7773, RZ ;  /* 0x0000777304047816 */ /* 0x000fca00000000ff */
[----:B----4-:R0:W-:Y:S04]  /*124ec0*/  @P6 STG.E.U8 desc[UR30][R18.64], R12 ;  /* 0x0000000c12006986 */ /* 0x0101e8000c10111e */
[----:B0-----:R-:W4:Y:S01]  /*124ed0*/  LDL.LU.64 R18, [R1+0x1e30] ;  /* 0x001e300001127983 */ /* 0x001f220000300a00 */
[----:B------:R-:W-:-:S03]  /*124ee0*/  VIADD R12, R50, 0xb ;  /* 0x0000000b320c7836 */ /* 0x000fc60000000000 */
[----:B--2---:R0:W-:Y:S02]  /*124ef0*/  @P5 STG.E.U8 desc[UR30][R14.64], R4 ;  /* 0x000000040e005986 */ /* 0x0041e4000c10111e */
[----:B------:R-:W-:-:S04]  /*124f00*/  ISETP.GE.AND P5, PT, R12, UR27, PT ;  /* 0x0000001b0c007c0c */ /* 0x000fc8000bfa6270 */
[----:B------:R-:W-:Y:S01]  /*124f10*/  ISETP.LT.AND P6, PT, R9, UR4, !P5 ;  /* 0x0000000409007c0c */ /* 0x000fe2000efc1270 */
[----:B------:R-:W-:Y:S01]  /*124f20*/  ULDC UR4, c[0x0][0x228] ;  /* 0x00008a0000047ab9 */ /* 0x000fe20000000800 */
[----:B0-----:R-:W2:Y:S01]  /*124f30*/  LDL.LU.64 R14, [R1+0x1e28] ;  /* 0x001e2800010e7983 */ /* 0x001ea20000300a00 */
[----:B------:R-:W-:-:S10]  /*124f40*/  PRMT R4, R54, 0x7770, RZ ;  /* 0x0000777036047816 */ /* 0x000fd400000000ff */
[----:B------:R0:W-:Y:S01]  /*124f50*/  @P6 STG.E.U8 desc[UR30][R10.64], R4 ;  /* 0x000000040a006986 */ /* 0x0001e2000c10111e */
[----:B------:R-:W-:Y:S01]  /*124f60*/  ISETP.LT.AND P6, PT, R5, UR4, !P5 ;  /* 0x0000000405007c0c */ /* 0x000fe2000efc1270 */
[----:B------:R-:W-:Y:S02]  /*124f70*/  ULDC UR4, c[0x0][0x228] ;  /* 0x00008a0000047ab9 */ /* 0x000fe40000000800 */
[----:B0-----:R-:W2:Y:S01]  /*124f80*/  LDL.LU.64 R10, [R1+0x1e10] ;  /* 0x001e1000010a7983 */ /* 0x001ea20000300a00 */
[----:B------:R-:W-:-:S09]  /*124f90*/  PRMT R4, R54, 0x7771, RZ ;  /* 0x0000777136047816 */ /* 0x000fd200000000ff */
[----:B------:R0:W-:Y:S01]  /*124fa0*/  @P6 STG.E.U8 desc[UR30][R6.64], R4 ;  /* 0x0000000406006986 */ /* 0x0001e2000c10111e */
[----:B------:R-:W-:Y:S01]  /*124fb0*/  ISETP.LT.AND P6, PT, R48, UR4, !P5 ;  /* 0x0000000430007c0c */ /* 0x000fe2000efc1270 */
[----:B------:R-:W-:Y:S01]  /*124fc0*/  ULDC UR4, c[0x0][0x228] ;  /* 0x00008a0000047ab9 */ /* 0x000fe20000000800 */
[----:B0-----:R-:W-:Y:S01]  /*124fd0*/  PRMT R6, R54, 0x7772, RZ ;  /* 0x0000777236067816 */ /* 0x001fe200000000ff */
[----:B------:R-:W2:Y:S10]  /*124fe0*/  LDL.LU R4, [R1+0x2f8] ;  /* 0x0002f80001047983 */ /* 0x000eb40000300800 */
[----:B---3--:R0:W-:Y:S04]  /*124ff0*/  @P6 STG.E.U8 desc[UR30][R16.64], R6 ;  /* 0x0000000610006986 */ /* 0x0081e8000c10111e */
[----:B0-----:R-:W3:Y:S01]  /*125000*/  LDL.LU.64 R16, [R1+0x1e08] ;  /* 0x001e080001107983 */ /* 0x001ee20000300a00 */
[----:B------:R-:W-:Y:S01]  /*125010*/  ISETP.LT.AND P6, PT, R51, UR24, !P5 ;  /* 0x0000001833007c0c */ /* 0x000fe2000efc1270 */
[----:B------:R-:W-:-:S02]  /*125020*/  ULDC.64 UR24, c[0x0][0x228] ;  /* 0x00008a0000187ab9 */ /* 0x000fc40000000a00 */
[----:B------:R-:W3:Y:S01]  /*125030*/  LDL.LU.64 R26, [R1+0x1e00] ;  /* 0x001e0000011a7983 */ /* 0x000ee20000300a00 */
        /* <DEDUP_REMOVED lines=10> */
[----:B------:R-:W3:Y:S04]  /*1250e0*/  LDL.LU.64 R20, [R1+0x1de8] ;  /* 0x001de80001147983 */ /* 0x000ee80000300a00 */
[----:B------:R-:W3:Y:S06]  /*1250f0*/  LDL.LU R54, [R1+0x2e8] ;  /* 0x0002e80001367983 */ /* 0x000eec0000300800 */
[----:B----4-:R0:W-:Y:S01]  /*125100*/  @P6 STG.E.U8 desc[UR30][R18.64], R6 ;  /* 0x0000000612006986 */ /* 0x0101e2000c10111e */
[----:B------:R-:W-:Y:S01]  /*125110*/  ISETP.LT.AND P6, PT, R53, UR4, !P5 ;  /* 0x0000000435007c0c */ /* 0x000fe2000efc1270 */
[----:B------:R-:W-:Y:S01]  /*125120*/  ULDC UR4, c[0x0][0x228] ;  /* 0x00008a0000047ab9 */ /* 0x000fe20000000800 */
[----:B0-----:R-:W-:-:S02]  /*125130*/  PRMT R6, R55, 0x7772, RZ ;  /* 0x0000777237067816 */ /* 0x001fc400000000ff */
[----:B------:R-:W-:Y:S01]  /*125140*/  ISETP.LT.AND P5, PT, R8, UR4, !P5 ;  /* 0x0000000408007c0c */ /* 0x000fe2000efa1270 */
[----:B------:R-:W-:-:S08]  /*125150*/  ULDC UR4, c[0x0][0x228] ;  /* 0x00008a0000047ab9 */ /* 0x000fd00000000800 */
[----:B--2---:R0:W-:Y:S04]  /*125160*/  @P6 STG.E.U8 desc[UR30][R14.64], R6 ;  /* 0x000000060e006986 */ /* 0x0041e8000c10111e */
[----:B0-----:R-:W2:Y:S01]  /*125170*/  LDL.LU.64 R14, [R1+0x1de0] ;  /* 0x001de000010e7983 */ /* 0x001ea20000300a00 */
[----:B------:R-:W-:-:S05]  /*125180*/  PRMT R6, R55, 0x7773, RZ ;  /* 0x0000777337067816 */ /* 0x000fca00000000ff */
[----:B------:R0:W-:Y:S04]  /*125190*/  @P5 STG.E.U8 desc[UR30][R10.64], R6 ;  /* 0x000000060a005986 */ /* 0x0001e8000c10111e */
[----:B0-----:R-:W4:Y:S01]  /*1251a0*/  LDL.LU.64 R6, [R1+0x1dd8] ;  /* 0x001dd80001067983 */ /* 0x001f220000300a00 */
[----:B------:R-:W-:-:S03]  /*1251b0*/  VIADD R11, R50, 0xc ;  /* 0x0000000c320b7836 */ /* 0x000fc60000000000 */
[----:B------:R-:W4:Y:S02]  /*1251c0*/  LDL.LU.64 R18, [R1+0x1dd0] ;  /* 0x001dd00001127983 */ /* 0x000f240000300a00 */
[----:B------:R-:W-:-:S04]  /*1251d0*/  ISETP.GE.AND P5, PT, R11, UR25, PT ;  /* 0x000000190b007c0c */ /* 0x000fc8000bfa6270 */
[----:B------:R-:W-:Y:S01]  /*1251e0*/  ISETP.LT.AND P6, PT, R9, UR4, !P5 ;  /* 0x0000000409007c0c */ /* 0x000fe2000efc1270 */
[----:B------:R-:W-:Y:S01]  /*1251f0*/  ULDC UR4, c[0x0][0x228] ;  /* 0x00008a0000047ab9 */ /* 0x000fe20000000800 */
[----:B------:R-:W-:-:S11]  /*125200*/  PRMT R10, R4, 0x7770, RZ ;  /* 0x00007770040a7816 */ /* 0x000fd600000000ff */
[----:B---3--:R0:W-:Y:S01]  /*125210*/  @P6 STG.E.U8 desc[UR30][R16.64], R10 ;  /* 0x0000000a10006986 */ /* 0x0081e2000c10111e */
[----:B------:R-:W-:Y:S01]  /*125220*/  ISETP.LT.AND P6, PT, R5, UR4, !P5 ;  /* 0x0000000405007c0c */ /* 0x000fe2000efc1270 */
[----:B------:R-:W-:Y:S02]  /*125230*/  ULDC UR4, c[0x0][0x228] ;  /* 0x00008a0000047ab9 */ /* 0x000fe40000000800 */
[----:B0-----:R-:W3:Y:S01]  /*125240*/  LDL.LU.64 R16, [R1+0x1db8] ;  /* 0x001db80001107983 */ /* 0x001ee20000300a00 */
[----:B------:R-:W-:-:S03]  /*125250*/  PRMT R10, R4, 0x7771, RZ ;  /* 0x00007771040a7816 */ /* 0x000fc600000000ff */
        /* <DEDUP_REMOVED lines=15> */
[----:B--2---:R0:W-:Y:S01]  /*125350*/  @P6 STG.E.U8 desc[UR30][R14.64], R4 ;  /* 0x000000040e006986 */ /* 0x0041e2000c10111e */
[----:B------:R-:W-:Y:S01]  /*125360*/  ISETP.LT.AND P6, PT, R13, UR4, !P5 ;  /* 0x000000040d007c0c */ /* 0x000fe2000efc1270 */
[----:B------:R-:W-:Y:S02]  /*125370*/  ULDC UR4, c[0x0][0x228] ;  /* 0x00008a0000047ab9 */ /* 0x000fe40000000800 */
[----:B0-----:R-:W2:Y:S01]  /*125380*/  LDL.LU.64 R14, [R1+0x1d98] ;  /* 0x001d9800010e7983 */ /* 0x001ea20000300a00 */
[----:B------:R-:W-:-:S03]  /*125390*/  PRMT R4, R54, 0x7771, RZ ;  /* 0x0000777136047816 */ /* 0x000fc600000000ff */
[----:B------:R-:W2:Y:S06]  /*1253a0*/  LDL.LU.64 R22, [R1+0x1d90] ;  /* 0x001d900001167983 */ /* 0x000eac0000300a00 */
        /* <DEDUP_REMOVED lines=12> */
[----:B---3--:R0:W-:Y:S01]  /*125470*/  @P5 STG.E.U8 desc[UR30][R16.64], R6 ;  /* 0x0000000610005986 */ /* 0x0081e2000c10111e */
[----:B------:R-:W-:-:S03]  /*125480*/  ISETP.GE.AND P5, PT, R7, UR29, PT ;  /* 0x0000001d07007c0c */ /* 0x000fc6000bfa6270 */
[----:B0-----:R-:W3:Y:S01]  /*125490*/  LDL.LU.64 R16, [R1+0x1d78] ;  /* 0x001d780001107983 */ /* 0x001ee20000300a00 */
[----:B------:R-:W-:Y:S01]  /*1254a0*/  ISETP.LT.AND P6, PT, R9, UR4, !P5 ;  /* 0x0000000409007c0c */ /* 0x000fe2000efc1270 */
[----:B------:R-:W-:Y:S01]  /*1254b0*/  ULDC UR4, c[0x0][0x228] ;  /* 0x00008a0000047ab9 */ /* 0x000fe20000000800 */
[----:B------:R-:W-:-:S11]  /*1254c0*/  PRMT R6, R55, 0x7770, RZ ;  /* 0x0000777037067816 */ /* 0x000fd600000000ff */
        /* <DEDUP_REMOVED lines=10> */
[----:B--2---:R0:W-:Y:S01]  /*125570*/  @P6 STG.E.U8 desc[UR30][R14.64], R6 ;  /* 0x000000060e006986 */ /* 0x0041e2000c10111e */
        /* <DEDUP_REMOVED lines=20> */
[----:B---3--:R0:W-:Y:S01]  /*1256c0*/  @P6 STG.E.U8 desc[UR30][R16.64], R12 ;  /* 0x0000000c10006986 */ /* 0x0081e2000c10111e */
[----:B------:R-:W-:Y:S01]  /*1256d0*/  ISETP.LT.AND P5, PT, R8, UR4, !P5 ;  /* 0x0000000408007c0c */ /* 0x000fe2000efa1270 */
[----:B------:R-:W-:Y:S02]  /*1256e0*/  ULDC UR4, c[0x0][0x228] ;  /* 0x00008a0000047ab9 */ /* 0x000fe40000000800 */
[----:B0-----:R-:W3:Y:S01]  /*1256f0*/  LDL.LU.64 R16, [R1+0x1d38] ;  /* 0x001d380001107983 */ /* 0x001ee20000300a00 */
[----:B------:R-:W-:-:S03]  /*125700*/  PRMT R4, R4, 0x7773, RZ ;  /* 0x0000777304047816 */ /* 0x000fc600000000ff */
[----:B------:R-:W3:Y:S06]  /*125710*/  LDL.LU.64 R20, [R1+0x1d30] ;  /* 0x001d300001147983 */ /* 0x000eec0000300a00 */
[----:B------:R0:W-:Y:S02]  /*125720*/  @P5 STG.E.U8 desc[UR30][R10.64], R4 ;  /* 0x000000040a005986 */ /* 0x0001e4000c10111e */
[----:B0-----:R-:W-:-:S05]  /*125730*/  VIADD R10, R50, 0xe ;  /* 0x0000000e320a7836 */ /* 0x001fca0000000000 */
[----:B------:R-:W-:Y:S02]  /*125740*/  ISETP.GE.AND P5, PT, R10, UR27, PT ;  /* 0x0000001b0a007c0c */ /* 0x000fe4000bfa6270 */
[----:B------:R-:W3:Y:S02]  /*125750*/  LDL.LU.64 R10, [R1+0x1d28] ;  /* 0x001d2800010a7983 */ /* 0x000ee40000300a00 */
[----:B------:R-:W-:Y:S01]  /*125760*/  ISETP.LT.AND P6, PT, R9, UR4, !P5 ;  /* 0x0000000409007c0c */ /* 0x000fe2000efc1270 */
[----:B------:R-:W-:Y:S01]  /*125770*/  ULDC UR4, c[0x0][0x228] ;  /* 0x00008a0000047ab9 */ /* 0x000fe20000000800 */
[----:B------:R-:W-:-:S11]  /*125780*/  PRMT R4, R54, 0x7770, RZ ;  /* 0x0000777036047816 */ /* 0x000fd600000000ff */
[----:B--2---:R0:W-:Y:S01]  /*125790*/  @P6 STG.E.U8 desc[UR30][R14.64], R4 ;  /* 0x000000040e006986 */ /* 0x0041e2000c10111e */
        /* <DEDUP_REMOVED lines=19> */
[----:B---3--:R0:W-:Y:S01]  /*1258d0*/  @P6 STG.E.U8 desc[UR30][R16.64], R6 ;  /* 0x0000000610006986 */ /* 0x0081e2000c10111e */
[----:B------:R-:W-:Y:S01]  /*1258e0*/  ISETP.LT.AND P6, PT, R13, UR4, !P5 ;  /* 0x000000040d007c0c */ /* 0x000fe2000efc1270 */
[----:B------:R-:W-:Y:S02]  /*1258f0*/  ULDC UR4, c[0x0][0x228] ;  /* 0x00008a0000047ab9 */ /* 0x000fe40000000800 */
[----:B0-----:R-:W3:Y:S01]  /*125900*/  LDL.LU.64 R16, [R1+0x1cf0] ;  /* 0x001cf00001107983 */ /* 0x001ee20000300a00 */
[----:B------:R-:W-:-:S09]  /*125910*/  PRMT R6, R55, 0x7771, RZ ;  /* 0x0000777137067816 */ /* 0x000fd200000000ff */
[----:B------:R0:W-:Y:S01]  /*125920*/  @P6 STG.E.U8 desc[UR30][R20.64], R6 ;  /* 0x0000000614006986 */ /* 0x0001e2000c10111e */
[----:B------:R-:W-:Y:S01]  /*125930*/  ISETP.LT.AND P6, PT, R53, UR4, !P5 ;  /* 0x0000000435007c0c */ /* 0x000fe2000efc1270 */
[----:B------:R-:W-:Y:S02]  /*125940*/  ULDC UR4, c[0x0][0x228] ;  /* 0x00008a0000047ab9 */ /* 0x000fe40000000800 */
[----:B0-----:R-:W3:Y:S01]  /*125950*/  LDL.LU.64 R20, [R1+0x1ce8] ;  /* 0x001ce80001147983 */ /* 0x001ee20000300a00 */
[----:B------:R-:W-:-:S03]  /*125960*/  PRMT R6, R55, 0x7772, RZ ;  /* 0x0000777237067816 */ /* 0x000fc600000000ff */
[----:B------:R-:W3:Y:S06]  /*125970*/  LDL.LU R54, [R1+0x15c] ;  /* 0x00015c0001367983 */ /* 0x000eec0000300800 */
[----:B------:R0:W-:Y:S04]  /*125980*/  @P6 STG.E.U8 desc[UR30][R10.64], R6 ;  /* 0x000000060a006986 */ /* 0x0001e8000c10111e */
[----:B0-----:R-:W3:Y:S01]  /*125990*/  LDL.LU.64 R10, [R1+0x1ce0] ;  /* 0x001ce000010a7983 */ /* 0x001ee20000300a00 */
[----:B------:R-:W-:Y:S01]  /*1259a0*/  ISETP.LT.AND P5, PT, R8, UR4, !P5 ;  /* 0x0000000408007c0c */ /* 0x000fe2000efa1270 */
[----:B------:R-:W-:Y:S01]  /*1259b0*/  ULDC UR4, c[0x0][0x228] ;  /* 0x00008a0000047ab9 */ /* 0x000fe20000000800 */
[----:B------:R-:W-:-:S11]  /*1259c0*/  PRMT R6, R55, 0x7773, RZ ;  /* 0x0000777337067816 */ /* 0x000fd600000000ff */
[----:B--2---:R0:W-:Y:S04]  /*1259d0*/  @P5 STG.E.U8 desc[UR30][R14.64], R6 ;  /* 0x000000060e005986 */ /* 0x0041e8000c10111e */
[----:B0-----:R-:W2:Y:S01]  /*1259e0*/  LDL.LU.64 R6, [R1+0x1cd8] ;  /* 0x001cd80001067983 */ /* 0x001ea20000300a00 */
[----:B------:R-:W-:-:S05]  /*1259f0*/  VIADD R14, R50, 0xf ;  /* 0x0000000f320e7836 */ /* 0x000fca0000000000 */
[----:B------:R-:W-:Y:S02]  /*125a00*/  ISETP.GE.AND P5, PT, R14, UR25, PT ;  /* 0x000000190e007c0c */ /* 0x000fe4000bfa6270 */
[----:B------:R-:W2:Y:S02]  /*125a10*/  LDL.LU.64 R14, [R1+0x1cd0] ;  /* 0x001cd000010e7983 */ /* 0x000ea40000300a00 */
        /* <DEDUP_REMOVED lines=13> */
[----:B---3--:R0:W-:Y:S01]  /*125af0*/  @P6 STG.E.U8 desc[UR30][R16.64], R12 ;  /* 0x0000000c10006986 */ /* 0x0081e2000c10111e */
[----:B------:R-:W-:Y:S01]  /*125b00*/  ISETP.LT.AND P6, PT, R51, UR28, !P5 ;  /* 0x0000001c33007c0c */ /* 0x000fe2000efc1270 */
[----:B------:R-:W-:Y:S01]  /*125b10*/  ULDC.64 UR28, c[0x0][0x228] ;  /* 0x00008a00001c7ab9 */ /* 0x000fe20000000a00 */
[----:B------:R-:W-:Y:S01]  /*125b20*/  PRMT R4, R4, 0x7773, RZ ;  /* 0x0000777304047816 */ /* 0x000fe200000000ff */
[----:B0-----:R-:W3:Y:S04]  /*125b30*/  LDL.LU.64 R16, [R1+0x1cb0] ;  /* 0x001cb00001107983 */ /* 0x001ee80000300a00 */
[----:B------:R-:W3:Y:S06]  /*125b40*/  LDL.LU.64 R26, [R1+0x1ca8] ;  /* 0x001ca800011a7983 */ /* 0x000eec0000300a00 */
[----:B------:R0:W-:Y:S01]  /*125b50*/  @P6 STG.E.U8 desc[UR30][R20.64], R4 ;  /* 0x0000000414006986 */ /* 0x0001e2000c10111e */
[----:B------:R-:W-:Y:S01]  /*125b60*/  ISETP.LT.AND P6, PT, R52, UR4, !P5 ;  /* 0x0000000434007c0c */ /* 0x000fe2000efc1270 */
[----:B------:R-:W-:Y:S01]  /*125b70*/  ULDC UR4, c[0x0][0x228] ;  /* 0x00008a0000047ab9 */ /* 0x000fe20000000800 */
[----:B0-----:R-:W-:-:S11]  /*125b80*/  PRMT R4, R54, 0x7770, RZ ;  /* 0x0000777036047816 */ /* 0x001fd600000000ff */
[----:B------:R0:W-:Y:S04]  /*125b90*/  @P6 STG.E.U8 desc[UR30][R10.64], R4 ;  /* 0x000000040a006986 */ /* 0x0001e8000c10111e */
[----:B0-----:R-:W3:Y:S01]  /*125ba0*/  LDL.LU.64 R10, [R1+0x1c98] ;  /* 0x001c9800010a7983 */ /* 0x001ee20000300a00 */
[----:B------:R-:W-:Y:S01]  /*125bb0*/  ISETP.LT.AND P6, PT, R13, UR4, !P5 ;  /* 0x000000040d007c0c */ /* 0x000fe2000efc1270 */
[----:B------:R-:W-:Y:S01]  /*125bc0*/  ULDC UR4, c[0x0][0x228] ;  /* 0x00008a0000047ab9 */ /* 0x000fe20000000800 */
[C---:B------:R-:W-:Y:S01]  /*125bd0*/  PRMT R4, R54.reuse, 0x7771, RZ ;  /* 0x0000777136047816 */ /* 0x040fe200000000ff */
[----:B------:R-:W3:Y:S10]  /*125be0*/  LDL.LU.64 R22, [R1+0x1c90] ;  /* 0x001c900001167983 */ /* 0x000ef40000300a00 */
        /* <DEDUP_REMOVED lines=10> */
[----:B------:R-:W-:Y:S01]  /*125c90*/  ULDC UR4, c[0x0][0x228] ;  /* 0x00008a0000047ab9 */ /* 0x000fe20000000800 */
[----:B------:R-:W2:Y:S09]  /*125ca0*/  LDL.LU.64 R20, [R1+0x1c80] ;  /* 0x001c800001147983 */ /* 0x000eb20000300a00 */
[----:B----4-:R0:W-:Y:S01]  /*125cb0*/  @P5 STG.E.U8 desc[UR30][R18.64], R6 ;  /* 0x0000000612005986 */ /* 0x0101e2000c10111e */
[----:B------:R-:W-:-:S04]  /*125cc0*/  ISETP.GE.AND P5, PT, R7, UR29, PT ;  /* 0x0000001d07007c0c */ /* 0x000fc8000bfa6270 */
[----:B------:R-:W-:Y:S01]  /*125cd0*/  ISETP.LT.AND P6, PT, R9, UR4, !P5 ;  /* 0x0000000409007c0c */ /* 0x000fe2000efc1270 */
[----:B------:R-:W-:Y:S01]  /*125ce0*/  ULDC UR4, c[0x0][0x228] ;  /* 0x00008a0000047ab9 */ /* 0x000fe20000000800 */
[----:B0-----:R-:W-:Y:S01]  /*125cf0*/  PRMT R6, R55, 0x7770, RZ ;  /* 0x0000777037067816 */ /* 0x001fe200000000ff */
[----:B------:R-:W4:Y:S10]  /*125d00*/  LDL.LU.64 R18, [R1+0x1c78] ;  /* 0x001c780001127983 */ /* 0x000f340000300a00 */
[----:B---3--:R0:W-:Y:S01]  /*125d10*/  @P6 STG.E.U8 desc[UR30][R16.64], R6 ;  /* 0x0000000610006986 */ /* 0x0081e2000c10111e */
[----:B------:R-:W-:Y:S01]  /*125d20*/  ISETP.LT.AND P6, PT, R5, UR4, !P5 ;  /* 0x0000000405007c0c */ /* 0x000fe2000efc1270 */
[----:B------:R-:W-:Y:S01]  /*125d30*/  ULDC UR4, c[0x0][0x228] ;  /* 0x00008a0000047ab9 */ /* 0x000fe20000000800 */
[----:B0-----:R-:W-:Y:S01]  /*125d40*/  PRMT R6, R55, 0x7771, RZ ;  /* 0x0000777137067816 */ /* 0x001fe200000000ff */
[----:B------:R-:W3:Y:S10]  /*125d50*/  LDL.LU.64 R16, [R1+0x1c68] ;  /* 0x001c680001107983 */ /* 0x000ef40000300a00 */
[----:B------:R0:W-:Y:S01]  /*125d60*/  @P6 STG.E.U8 desc[UR30][R26.64], R6 ;  /* 0x000000061a006986 */ /* 0x0001e2000c10111e */
[----:B------:R-:W-:Y:S01]  /*125d70*/  ISETP.LT.AND P6, PT, R48, UR4, !P5 ;  /* 0x0000000430007c0c */ /* 0x000fe2000efc1270 */
[----:B------:R-:W-:-:S02]  /*125d80*/  ULDC UR4, c[0x0][0x228] ;  /* 0x00008a0000047ab9 */ /* 0x000fc40000000800 */
[----:B------:R-:W3:Y:S01]  /*125d90*/  LDL.LU R54, [R1+0x120] ;  /* 0x0001200001367983 */ /* 0x000ee20000300800 */
[----:B0-----:R-:W-:-:S09]  /*125da0*/  PRMT R6, R55, 0x7772, RZ ;  /* 0x0000777237067816 */ /* 0x001fd200000000ff */
[----:B------:R0:W-:Y:S04]  /*125db0*/  @P6 STG.E.U8 desc[UR30][R10.64], R6 ;  /* 0x000000060a006986 */ /* 0x0001e8000c10111e */
        /* <DEDUP_REMOVED lines=19> */
[----:B------:R-:W-:Y:S01]  /*125ef0*/  ISETP.LT.AND P5, PT, R8, UR4, !P5 ;  /* 0x0000000408007c0c */ /* 0x000fe2000efa1270 */
[----:B------:R-:W-:Y:S01]  /*125f00*/  ULDC UR4, c[0x0][0x228] ;  /* 0x00008a0000047ab9 */ /* 0x000fe20000000800 */
[----:B0-----:R-:W2:Y:S01]  /*125f10*/  LDL.LU.64 R20, [R1+0x1c38] ;  /* 0x001c380001147983 */ /* 0x001ea20000300a00 */
[----:B------:R-:W-:-:S02]  /*125f20*/  PRMT R12, R4, 0x7772, RZ ;  /* 0x00007772040c7816 */ /* 0x000fc400000000ff */
[----:B------:R-:W-:-:S05]  /*125f30*/  PRMT R4, R4, 0x7773, RZ ;  /* 0x0000777304047816 */ /* 0x000fca00000000ff */
[----:B----4-:R0:W-:Y:S02]  /*125f40*/  @P6 STG.E.U8 desc[UR30][R18.64], R12 ;  /* 0x0000000c12006986 */ /* 0x0101e4000c10111e */
[----:B0-----:R-:W-:Y:S02]  /*125f50*/  VIADD R12, R50, 0x11 ;  /* 0x00000011320c7836 */ /* 0x001fe40000000000 */
[----:B------:R-:W4:Y:S04]  /*125f60*/  LDL.LU.64 R18, [R1+0x1c30] ;  /* 0x001c300001127983 */ /* 0x000f280000300a00 */
[----:B---3--:R0:W-:Y:S01]  /*125f70*/  @P5 STG.E.U8 desc[UR30][R16.64], R4 ;  /* 0x0000000410005986 */ /* 0x0081e2000c10111e */
[----:B------:R-:W-:-:S04]  /*125f80*/  ISETP.GE.AND P5, PT, R12, UR27, PT ;  /* 0x0000001b0c007c0c */ /* 0x000fc8000bfa6270 */
[----:B------:R-:W-:Y:S01]  /*125f90*/  ISETP.LT.AND P6, PT, R9, UR4, !P5 ;  /* 0x0000000409007c0c */ /* 0x000fe2000efc1270 */
[----:B------:R-:W-:Y:S01]  /*125fa0*/  ULDC UR4, c[0x0][0x228] ;  /* 0x00008a0000047ab9 */ /* 0x000fe20000000800 */
[C---:B0-----:R-:W-:Y:S01]  /*125fb0*/  PRMT R4, R54.reuse, 0x7770, RZ ;  /* 0x0000777036047816 */ /* 0x041fe200000000ff */
[----:B------:R-:W3:Y:S10]  /*125fc0*/  LDL.LU.64 R16, [R1+0x1c28] ;  /* 0x001c280001107983 */ /* 0x000ef40000300a00 */
        /* <DEDUP_REMOVED lines=10> */
[----:B--2---:R0:W-:Y:S04]  /*126070*/  @P6 STG.E.U8 desc[UR30][R14.64], R6 ;  /* 0x000000060e006986 */ /* 0x0041e8000c10111e */
[----:B0-----:R-:W2:Y:S01]  /*126080*/  LDL.LU.64 R14, [R1+0x1c08] ;  /* 0x001c0800010e7983 */ /* 0x001ea20000300a00 */
[----:B------:R-:W-:Y:S01]  /*126090*/  ISETP.LT.AND P6, PT, R51, UR24, !P5 ;  /* 0x0000001833007c0c */ /* 0x000fe2000efc1270 */
[----:B------:R-:W-:-:S02]  /*1260a0*/  ULDC.64 UR24, c[0x0][0x228] ;  /* 0x00008a0000187ab9 */ /* 0x000fc40000000a00 */
[----:B------:R-:W2:Y:S01]  /*1260b0*/  LDL.LU.64 R26, [R1+0x1c00] ;  /* 0x001c0000011a7983 */ /* 0x000ea20000300a00 */
[----:B------:R-:W-:-:S09]  /*1260c0*/  PRMT R6, R54, 0x7773, RZ ;  /* 0x0000777336067816 */ /* 0x000fd200000000ff */
[----:B------:R0:W-:Y:S01]  /*1260d0*/  @P6 STG.E.U8 desc[UR30][R22.64], R6 ;  /* 0x0000000616006986 */ /* 0x0001e2000c10111e */
        /* <DEDUP_REMOVED lines=10> */
[----:B----4-:R0:W-:Y:S01]  /*126180*/  @P6 STG.E.U8 desc[UR30][R18.64], R6 ;  /* 0x0000000612006986 */ /* 0x0101e2000c10111e */
[----:B------:R-:W-:Y:S01]  /*126190*/  ISETP.LT.AND P6, PT, R53, UR4, !P5 ;  /* 0x0000000435007c0c */ /* 0x000fe2000efc1270 */
[----:B------:R-:W-:Y:S02]  /*1261a0*/  ULDC UR4, c[0x0][0x228] ;  /* 0x00008a0000047ab9 */ /* 0x000fe40000000800 */
[----:B------:R-:W-:Y:S01]  /*1261b0*/  ISETP.LT.AND P5, PT, R8, UR4, !P5 ;  /* 0x0000000408007c0c */ /* 0x000fe2000efa1270 */
[----:B------:R-:W-:Y:S01]  /*1261c0*/  ULDC UR4, c[0x0][0x228] ;  /* 0x00008a0000047ab9 */ /* 0x000fe20000000800 */
[----:B0-----:R-:W4:Y:S01]  /*1261d0*/  LDL.LU.64 R18, [R1+0x1be0] ;  /* 0x001be00001127983 */ /* 0x001f220000300a00 */
[----:B------:R-:W-:-:S07]  /*1261e0*/  PRMT R6, R55, 0x7772, RZ ;  /* 0x0000777237067816 */ /* 0x000fce00000000ff */
[----:B---3--:R0:W-:Y:S02]  /*1261f0*/  @P6 STG.E.U8 desc[UR30][R16.64], R6 ;  /* 0x0000000610006986 */ /* 0x0081e4000c10111e */
[----:B0-----:R-:W-:-:S05]  /*126200*/  PRMT R6, R55, 0x7773, RZ ;  /* 0x0000777337067816 */ /* 0x001fca00000000ff */
[----:B------:R0:W-:Y:S04]  /*126210*/  @P5 STG.E.U8 desc[UR30][R10.64], R6 ;  /* 0x000000060a005986 */ /* 0x0001e8000c10111e */
[----:B0-----:R-:W3:Y:S04]  /*126220*/  LDL.LU.64 R6, [R1+0x1bd8] ;  /* 0x001bd80001067983 */ /* 0x001ee80000300a00 */
[----:B------:R-:W3:Y:S01]  /*126230*/  LDL.LU.64 R16, [R1+0x1bd0] ;  /* 0x001bd00001107983 */ /* 0x000ee20000300a00 */
[----:B------:R-:W-:-:S05]  /*126240*/  VIADD R11, R50, 0x12 ;  /* 0x00000012320b7836 */ /* 0x000fca0000000000 */
        /* <DEDUP_REMOVED lines=23> */
[----:B0-----:R-:W-:-:S09]  /*1263c0*/  PRMT R4, R54, 0x7770, RZ ;  /* 0x0000777036047816 */ /* 0x001fd200000000ff */
[----:B----4-:R0:W-:Y:S01]  /*1263d0*/  @P6 STG.E.U8 desc[UR30][R18.64], R4 ;  /* 0x0000000412006986 */ /* 0x0101e2000c10111e */
[----:B------:R-:W-:Y:S01]  /*1263e0*/  ISETP.LT.AND P6, PT, R13, UR4, !P5 ;  /* 0x000000040d007c0c */ /* 0x000fe2000efc1270 */
[----:B------:R-:W-:Y:S02]  /*1263f0*/  ULDC UR4, c[0x0][0x228] ;  /* 0x00008a0000047ab9 */ /* 0x000fe40000000800 */
[----:B0-----:R-:W4:Y:S01]  /*126400*/  LDL.LU.64 R18, [R1+0x1b98] ;  /* 0x001b980001127983 */ /* 0x001f220000300a00 */
[----:B------:R-:W-:-:S03]  /*126410*/  PRMT R4, R54, 0x7771, RZ ;  /* 0x0000777136047816 */ /* 0x000fc600000000ff */
[----:B------:R-:W4:Y:S06]  /*126420*/  LDL.LU.64 R22, [R1+0x1b90] ;  /* 0x001b900001167983 */ /* 0x000f2c0000300a00 */
        /* <DEDUP_REMOVED lines=37> */
[----:B---3--:R-:W-:-:S09]  /*126680*/  PRMT R12, R4, 0x7770, RZ ;  /* 0x00007770040c7816 */ /* 0x008fd200000000ff */
[----:B------:R0:W-:Y:S04]  /*126690*/  @P6 STG.E.U8 desc[UR30][R16.64], R12 ;  /* 0x0000000c10006986 */ /* 0x0001e8000c10111e */
[----:B0-----:R-:W3:Y:S01]  /*1266a0*/  LDL.LU.64 R16, [R1+0x1b40] ;  /* 0x001b400001107983 */ /* 0x001ee20000300a00 */
[----:B------:R-:W-:Y:S01]  /*1266b0*/  ISETP.LT.AND P6, PT, R13, UR4, !P5 ;  /* 0x000000040d007c0c */ /* 0x000fe2000efc1270 */
[----:B------:R-:W-:Y:S01]  /*1266c0*/  ULDC UR4, c[0x0][0x228] ;  /* 0x00008a0000047ab9 */ /* 0x000fe20000000800 */
[C---:B------:R-:W-:Y:S01]  /*1266d0*/  PRMT R12, R4.reuse, 0x7771, RZ ;  /* 0x00007771040c7816 */ /* 0x040fe200000000ff */
[----:B------:R-:W3:Y:S04]  /*1266e0*/  LDL.LU.64 R22, [R1+0x1b38] ;  /* 0x001b380001167983 */ /* 0x000ee80000300a00 */
[----:B------:R-:W3:Y:S06]  /*1266f0*/  LDL.LU R55, [R1+0x138] ;  /* 0x0001380001377983 */ /* 0x000eec0000300800 */
[----:B------:R0:W-:Y:S01]  /*126700*/  @P6 STG.E.U8 desc[UR30][R20.64], R12 ;  /* 0x0000000c14006986 */ /* 0x0001e2000c10111e */
[----:B------:R-:W-:Y:S01]  /*126710*/  ISETP.LT.AND P6, PT, R53, UR4, !P5 ;  /* 0x0000000435007c0c */ /* 0x000fe2000efc1270 */
[----:B------:R-:W-:Y:S01]  /*126720*/  ULDC UR4, c[0x0][0x228] ;  /* 0x00008a0000047ab9 */ /* 0x000fe20000000800 */
[----:B0-----:R-:W-:-:S02]  /*126730*/  PRMT R12, R4, 0x7772, RZ ;  /* 0x00007772040c7816 */ /* 0x001fc400000000ff */
[----:B------:R-:W-:Y:S01]  /*126740*/  ISETP.LT.AND P5, PT, R8, UR4, !P5 ;  /* 0x0000000408007c0c */ /* 0x000fe2000efa1270 */
[----:B------:R-:W-:Y:S01]  /*126750*/  ULDC UR4, c[0x0][0x228] ;  /* 0x00008a0000047ab9 */ /* 0x000fe20000000800 */
[----:B------:R-:W-:-:S07]  /*126760*/  PRMT R4, R4, 0x7773, RZ ;  /* 0x0000777304047816 */ /* 0x000fce00000000ff */
[----:B--2---:R0:W-:Y:S04]  /*126770*/  @P6 STG.E.U8 desc[UR30][R14.64], R12 ;  /* 0x0000000c0e006986 */ /* 0x0041e8000c10111e */
[----:B0-----:R-:W2:Y:S04]  /*126780*/  LDL.LU.64 R14, [R1+0x1b30] ;  /* 0x001b3000010e7983 */ /* 0x001ea80000300a00 */
[----:B------:R-:W2:Y:S04]  /*126790*/  LDL.LU.64 R20, [R1+0x1b28] ;  /* 0x001b280001147983 */ /* 0x000ea80000300a00 */
[----:B------:R0:W-:Y:S02]  /*1267a0*/  @P5 STG.E.U8 desc[UR30][R10.64], R4 ;  /* 0x000000040a005986 */ /* 0x0001e4000c10111e */
[----:B0-----:R-:W-:-:S05]  /*1267b0*/  VIADD R10, R50, 0x14 ;  /* 0x00000014320a7836 */ /* 0x001fca0000000000 */
[----:B------:R-:W-:Y:S02]  /*1267c0*/  ISETP.GE.AND P5, PT, R10, UR27, PT ;  /* 0x0000001b0a007c0c */ /* 0x000fe4000bfa6270 */
[----:B------:R-:W2:Y:S02]  /*1267d0*/  LDL.LU.64 R10, [R1+0x1b20] ;  /* 0x001b2000010a7983 */ /* 0x000ea40000300a00 */
        /* <DEDUP_REMOVED lines=11> */
[C---:B0-----:R-:W-:Y:S01]  /*126890*/  PRMT R6, R54.reuse, 0x7772, RZ ;  /* 0x0000777236067816 */ /* 0x041fe200000000ff */
[----:B------:R-:W4:Y:S10]  /*1268a0*/  LDL.LU R4, [R1+0x128] ;  /* 0x0001280001047983 */ /* 0x000f340000300800 */
        /* <DEDUP_REMOVED lines=26> */
[----:B----4-:R0:W-:Y:S04]  /*126a50*/  @P5 STG.E.U8 desc[UR30][R18.64], R6 ;  /* 0x0000000612005986 */ /* 0x0101e8000c10111e */
[----:B0-----:R-:W4:Y:S01]  /*126a60*/  LDL.LU.64 R6, [R1+0x1ad0] ;  /* 0x001ad00001067983 */ /* 0x001f220000300a00 */
[----:B------:R-:W-:-:S05]  /*126a70*/  VIADD R18, R50, 0x15 ;  /* 0x0000001532127836 */ /* 0x000fca0000000000 */
[----:B------:R-:W-:Y:S02]  /*126a80*/  ISETP.GE.AND P5, PT, R18, UR25, PT ;  /* 0x0000001912007c0c */ /* 0x000fe4000bfa6270 */
[----:B------:R-:W4:Y:S02]  /*126a90*/  LDL.LU.64 R18, [R1+0x1ac8] ;  /* 0x001ac80001127983 */ /* 0x000f240000300a00 */
[----:B------:R-:W-:Y:S01]  /*126aa0*/  ISETP.LT.AND P6, PT, R9, UR4, !P5 ;  /* 0x0000000409007c0c */ /* 0x000fe2000efc1270 */
[----:B------:R-:W-:Y:S01]  /*126ab0*/  ULDC UR4, c[0x0][0x228] ;  /* 0x00008a0000047ab9 */ /* 0x000fe20000000800 */
[----:B------:R-:W-:-:S11]  /*126ac0*/  PRMT R12, R4, 0x7770, RZ ;  /* 0x00007770040c7816 */ /* 0x000fd600000000ff */
[----:B---3--:R0:W-:Y:S04]  /*126ad0*/  @P6 STG.E.U8 desc[UR30][R16.64], R12 ;  /* 0x0000000c10006986 */ /* 0x0081e8000c10111e */
[----:B0-----:R-:W3:Y:S01]  /*126ae0*/  LDL.LU.64 R16, [R1+0x1ab0] ;  /* 0x001ab00001107983 */ /* 0x001ee20000300a00 */
[----:B------:R-:W-:Y:S01]  /*126af0*/  ISETP.LT.AND P6, PT, R5, UR4, !P5 ;  /* 0x0000000405007c0c */ /* 0x000fe2000efc1270 */
[----:B------:R-:W-:Y:S01]  /*126b00*/  ULDC UR4, c[0x0][0x228] ;  /* 0x00008a0000047ab9 */ /* 0x000fe20000000800 */
[----:B------:R-:W-:Y:S01]  /*126b10*/  PRMT R12, R4, 0x7771, RZ ;  /* 0x00007771040c7816 */ /* 0x000fe200000000ff */
[----:B------:R-:W3:Y:S10]  /*126b20*/  LDL.LU R55, [R1+0x14c] ;  /* 0x00014c0001377983 */ /* 0x000ef40000300800 */
[----:B------:R0:W-:Y:S01]  /*126b30*/  @P6 STG.E.U8 desc[UR30][R22.64], R12 ;  /* 0x0000000c16006986 */ /* 0x0001e2000c10111e */
[----:B------:R-:W-:Y:S01]  /*126b40*/  ISETP.LT.AND P6, PT, R48, UR4, !P5 ;  /* 0x0000000430007c0c */ /* 0x000fe2000efc1270 */
[----:B------:R-:W-:Y:S01]  /*126b50*/  ULDC UR4, c[0x0][0x228] ;  /* 0x00008a0000047ab9 */ /* 0x000fe20000000800 */
[----:B0-----:R-:W-:-:S02]  /*126b60*/  PRMT R12, R4, 0x7772, RZ ;  /* 0x00007772040c7816 */ /* 0x001fc400000000ff */
[----:B------:R-:W-:-:S09]  /*126b70*/  PRMT R4, R4, 0x7773, RZ ;  /* 0x0000777304047816 */ /* 0x000fd200000000ff */
[----:B--2---:R0:W-:Y:S01]  /*126b80*/  @P6 STG.E.U8 desc[UR30][R14.64], R12 ;  /* 0x0000000c0e006986 */ /* 0x0041e2000c10111e */
[----:B------:R-:W-:Y:S01]  /*126b90*/  ISETP.LT.AND P6, PT, R51, UR28, !P5 ;  /* 0x0000001c33007c0c */ /* 0x000fe2000efc1270 */
[----:B------:R-:W-:Y:S02]  /*126ba0*/  ULDC.64 UR28, c[0x0][0x228] ;  /* 0x00008a00001c7ab9 */ /* 0x000fe40000000a00 */
        /* <DEDUP_REMOVED lines=12> */
[----:B----4-:R0:W-:Y:S01]  /*126c70*/  @P6 STG.E.U8 desc[UR30][R6.64], R4 ;  /* 0x0000000406006986 */ /* 0x0101e2000c10111e */
[----:B------:R-:W-:Y:S01]  /*126c80*/  ISETP.LT.AND P6, PT, R53, UR4, !P5 ;  /* 0x0000000435007c0c */ /* 0x000fe2000efc1270 */
[----:B------:R-:W-:Y:S02]  /*126c90*/  ULDC UR4, c[0x0][0x228] ;  /* 0x00008a0000047ab9 */ /* 0x000fe40000000800 */
[----:B0-----:R-:W4:Y:S04]  /*126ca0*/  LDL.LU R4, [R1+0x13c] ;  /* 0x00013c0001047983 */ /* 0x001f280000300800 */
[----:B------:R-:W4:Y:S01]  /*126cb0*/  LDL.LU.64 R20, [R1+0x1a80] ;  /* 0x001a800001147983 */ /* 0x000f220000300a00 */
[----:B------:R-:W-:-:S02]  /*126cc0*/  PRMT R6, R54, 0x7772, RZ ;  /* 0x0000777236067816 */ /* 0x000fc400000000ff */
[----:B------:R-:W-:Y:S01]  /*126cd0*/  ISETP.LT.AND P5, PT, R8, UR4, !P5 ;  /* 0x0000000408007c0c */ /* 0x000fe2000efa1270 */
[----:B------:R-:W-:Y:S01]  /*126ce0*/  VIADD R7, R50, 0x16 ;  /* 0x0000001632077836 */ /* 0x000fe20000000000 */
[----:B------:R-:W-:Y:S01]  /*126cf0*/  ULDC UR4, c[0x0][0x228] ;  /* 0x00008a0000047ab9 */ /* 0x000fe20000000800 */
[----:B------:R0:W-:Y:S04]  /*126d00*/  @P6 STG.E.U8 desc[UR30][R18.64], R6 ;  /* 0x0000000612006986 */ /* 0x0001e8000c10111e */
[----:B0-----:R-:W4:Y:S01]  /*126d10*/  LDL.LU.64 R18, [R1+0x1a78] ;  /* 0x001a780001127983 */ /* 0x001f220000300a00 */
[----:B------:R-:W-:-:S05]  /*126d20*/  PRMT R6, R54, 0x7773, RZ ;  /* 0x0000777336067816 */ /* 0x000fca00000000ff */
[----:B---3--:R0:W-:Y:S04]  /*126d30*/  @P5 STG.E.U8 desc[UR30][R16.64], R6 ;  /* 0x0000000610005986 */ /* 0x0081e8000c10111e */
[----:B0-----:R-:W3:Y:S01]  /*126d40*/  LDL.LU.64 R16, [R1+0x1a70] ;  /* 0x001a700001107983 */ /* 0x001ee20000300a00 */
[----:B------:R-:W-:-:S04]  /*126d50*/  ISETP.GE.AND P5, PT, R7, UR29, PT ;  /* 0x0000001d07007c0c */ /* 0x000fc8000bfa6270 */
[----:B------:R-:W-:Y:S01]  /*126d60*/  ISETP.LT.AND P6, PT, R9, UR4, !P5 ;  /* 0x0000000409007c0c */ /* 0x000fe2000efc1270 */
[----:B------:R-:W-:Y:S01]  /*126d70*/  ULDC UR4, c[0x0][0x228] ;  /* 0x00008a0000047ab9 */ /* 0x000fe20000000800 */
[----:B------:R-:W-:-:S11]  /*126d80*/  PRMT R6, R55, 0x7770, RZ ;  /* 0x0000777037067816 */ /* 0x000fd600000000ff */
[----:B--2---:R0:W-:Y:S01]  /*126d90*/  @P6 STG.E.U8 desc[UR30][R14.64], R6 ;  /* 0x000000060e006986 */ /* 0x0041e2000c10111e */
[----:B------:R-:W-:Y:S01]  /*126da0*/  ISETP.LT.AND P6, PT, R5, UR4, !P5 ;  /* 0x0000000405007c0c */ /* 0x000fe2000efc1270 */
[----:B------:R-:W-:Y:S01]  /*126db0*/  ULDC UR4, c[0x0][0x228] ;  /* 0x00008a0000047ab9 */ /* 0x000fe20000000800 */
[----:B0-----:R-:W-:Y:S01]  /*126dc0*/  PRMT R6, R55, 0x7771, RZ ;  /* 0x0000777137067816 */ /* 0x001fe200000000ff */
[----:B------:R-:W2:Y:S10]  /*126dd0*/  LDL.LU.64 R14, [R1+0x1a58] ;  /* 0x001a5800010e7983 */ /* 0x000eb40000300a00 */
[----:B------:R0:W-:Y:S01]  /*126de0*/  @P6 STG.E.U8 desc[UR30][R26.64], R6 ;  /* 0x000000061a006986 */ /* 0x0001e2000c10111e */
[----:B------:R-:W-:Y:S01]  /*126df0*/  ISETP.LT.AND P6, PT, R48, UR4, !P5 ;  /* 0x0000000430007c0c */ /* 0x000fe2000efc1270 */
[----:B------:R-:W-:-:S02]  /*126e00*/  ULDC UR4, c[0x0][0x228] ;  /* 0x00008a0000047ab9 */ /* 0x000fc40000000800 */
[----:B------:R-:W2:Y:S01]  /*126e10*/  LDL.LU R54, [R1+0x12c] ;  /* 0x00012c0001367983 */ /* 0x000ea20000300800 */
[----:B0-----:R-:W-:-:S09]  /*126e20*/  PRMT R6, R55, 0x7772, RZ ;  /* 0x0000777237067816 */ /* 0x001fd200000000ff */
        /* <DEDUP_REMOVED lines=9> */
[----:B----4-:R-:W-:-:S03]  /*126ec0*/  PRMT R12, R4, 0x7770, RZ ;  /* 0x00007770040c7816 */ /* 0x010fc600000000ff */
[----:B------:R-:W4:Y:S06]  /*126ed0*/  LDL.LU.64 R22, [R1+0x1a38] ;  /* 0x001a380001167983 */ /* 0x000f2c0000300a00 */
[----:B------:R0:W-:Y:S01]  /*126ee0*/  @P6 STG.E.U8 desc[UR30][R20.64], R12 ;  /* 0x0000000c14006986 */ /* 0x0001e2000c10111e */
[----:B------:R-:W-:Y:S01]  /*126ef0*/  ISETP.LT.AND P6, PT, R13, UR4, !P5 ;  /* 0x000000040d007c0c */ /* 0x000fe2000efc1270 */
[----:B------:R-:W-:Y:S01]  /*126f00*/  ULDC UR4, c[0x0][0x228] ;  /* 0x00008a0000047ab9 */ /* 0x000fe20000000800 */
[----:B0-----:R-:W-:Y:S01]  /*126f10*/  PRMT R12, R4, 0x7771, RZ ;  /* 0x00007771040c7816 */ /* 0x001fe200000000ff */
[----:B------:R-:W4:Y:S10]  /*126f20*/  LDL.LU.64 R20, [R1+0x1a30] ;  /* 0x001a300001147983 */ /* 0x000f340000300a00 */
[----:B------:R0:W-:Y:S01]  /*126f30*/  @P6 STG.E.U8 desc[UR30][R18.64], R12 ;  /* 0x0000000c12006986 */ /* 0x0001e2000c10111e */
[----:B------:R-:W-:Y:S01]  /*126f40*/  ISETP.LT.AND P6, PT, R53, UR4, !P5 ;  /* 0x0000000435007c0c */ /* 0x000fe2000efc1270 */
[----:B------:R-:W-:-:S02]  /*126f50*/  ULDC UR4, c[0x0][0x228] ;  /* 0x00008a0000047ab9 */ /* 0x000fc40000000800 */
[----:B------:R-:W4:Y:S01]  /*126f60*/  LDL.LU R55, [R1+0x11c] ;  /* 0x00011c0001377983 */ /* 0x000f220000300800 */
[----:B0-----:R-:W-:-:S09]  /*126f70*/  PRMT R12, R4, 0x7772, RZ ;  /* 0x00007772040c7816 */ /* 0x001fd200000000ff */
[----:B---3--:R0:W-:Y:S04]  /*126f80*/  @P6 STG.E.U8 desc[UR30][R16.64], R12 ;  /* 0x0000000c10006986 */ /* 0x0081e8000c10111e */
[----:B0-----:R-:W3:Y:S01]  /*126f90*/  LDL.LU.64 R16, [R1+0x1a28] ;  /* 0x001a280001107983 */ /* 0x001ee20000300a00 */
[----:B------:R-:W-:Y:S01]  /*126fa0*/  ISETP.LT.AND P5, PT, R8, UR4, !P5 ;  /* 0x0000000408007c0c */ /* 0x000fe2000efa1270 */
[----:B------:R-:W-:Y:S01]  /*126fb0*/  VIADD R12, R50, 0x17 ;  /* 0x00000017320c7836 */ /* 0x000fe20000000000 */
[----:B------:R-:W-:Y:S01]  /*126fc0*/  PRMT R4, R4, 0x7773, RZ ;  /* 0x0000777304047816 */ /* 0x000fe200000000ff */
[----:B------:R-:W3:Y:S01]  /*126fd0*/  LDL.LU.64 R18, [R1+0x1a20] ;  /* 0x001a200001127983 */ /* 0x000ee20000300a00 */
[----:B------:R-:W-:-:S09]  /*126fe0*/  ULDC UR4, c[0x0][0x228] ;  /* 0x00008a0000047ab9 */ /* 0x000fd20000000800 */
[----:B--2---:R0:W-:Y:S01]  /*126ff0*/  @P5 STG.E.U8 desc[UR30][R14.64], R4 ;  /* 0x000000040e005986 */ /* 0x0041e2000c10111e */
[----:B------:R-:W-:-:S04]  /*127000*/  ISETP.GE.AND P5, PT, R12, UR27, PT ;  /* 0x0000001b0c007c0c */ /* 0x000fc8000bfa6270 */
[----:B------:R-:W-:Y:S01]  /*127010*/  ISETP.LT.AND P6, PT, R9, UR4, !P5 ;  /* 0x0000000409007c0c */ /* 0x000fe2000efc1270 */
[----:B------:R-:W-:Y:S01]  /*127020*/  ULDC UR4, c[0x0][0x228] ;  /* 0x00008a0000047ab9 */ /* 0x000fe20000000800 */
[----:B0-----:R-:W-:Y:S01]  /*127030*/  PRMT R4, R54, 0x7770, RZ ;  /* 0x0000777036047816 */ /* 0x001fe200000000ff */
[----:B------:R-:W2:Y:S10]  /*127040*/  LDL.LU.64 R14, [R1+0x1a18] ;  /* 0x001a1800010e7983 */ /* 0x000eb40000300a00 */
[----:B------:R0:W-:Y:S01]  /*127050*/  @P6 STG.E.U8 desc[UR30][R10.64], R4 ;  /* 0x000000040a006986 */ /* 0x0001e2000c10111e */
[----:B------:R-:W-:Y:S01]  /*127060*/  ISETP.LT.AND P6, PT, R5, UR4, !P5 ;  /* 0x0000000405007c0c */ /* 0x000fe2000efc1270 */
[----:B------:R-:W-:-:S02]  /*127070*/  ULDC UR4, c[0x0][0x228] ;  /* 0x00008a0000047ab9 */ /* 0x000fc40000000800 */
        /* <DEDUP_REMOVED lines=10> */
[----:B------:R-:W4:Y:S01]  /*127120*/  LDL.LU.64 R26, [R1+0x19f8] ;  /* 0x0019f800011a7983 */ /* 0x000f220000300a00 */
[----:B0-----:R-:W-:-:S03]  /*127130*/  PRMT R6, R54, 0x7773, RZ ;  /* 0x0000777336067816 */ /* 0x001fc600000000ff */
[----:B------:R-:W4:Y:S06]  /*127140*/  LDL.LU.64 R22, [R1+0x19f0] ;  /* 0x0019f00001167983 */ /* 0x000f2c0000300a00 */
[----:B------:R0:W-:Y:S01]  /*127150*/  @P6 STG.E.U8 desc[UR30][R20.64], R6 ;  /* 0x0000000614006986 */ /* 0x0001e2000c10111e */
[----:B------:R-:W-:Y:S01]  /*127160*/  ISETP.LT.AND P6, PT, R52, UR4, !P5 ;  /* 0x0000000434007c0c */ /* 0x000fe2000efc1270 */
[----:B------:R-:W-:Y:S01]  /*127170*/  ULDC UR4, c[0x0][0x228] ;  /* 0x00008a0000047ab9 */ /* 0x000fe20000000800 */
[----:B0-----:R-:W-:-:S11]  /*127180*/  PRMT R6, R55, 0x7770, RZ ;  /* 0x0000777037067816 */ /* 0x001fd600000000ff */
[----:B---3--:R0:W-:Y:S04]  /*127190*/  @P6 STG.E.U8 desc[UR30][R16.64], R6 ;  /* 0x0000000610006986 */ /* 0x0081e8000c10111e */
[----:B0-----:R-:W3:Y:S01]  /*1271a0*/  LDL.LU.64 R16, [R1+0x19e0] ;  /* 0x0019e00001107983 */ /* 0x001ee20000300a00 */
[----:B------:R-:W-:Y:S01]  /*1271b0*/  ISETP.LT.AND P6, PT, R13, UR4, !P5 ;  /* 0x000000040d007c0c */ /* 0x000fe2000efc1270 */
[----:B------:R-:W-:Y:S02]  /*1271c0*/  ULDC UR4, c[0x0][0x228] ;  /* 0x00008a0000047ab9 */ /* 0x000fe40000000800 */
[----:B------:R-:W3:Y:S01]  /*1271d0*/  LDL.LU.64 R20, [R1+0x19d8] ;  /* 0x0019d80001147983 */ /* 0x000ee20000300a00 */
[----:B------:R-:W-:-:S03]  /*1271e0*/  PRMT R6, R55, 0x7771, RZ ;  /* 0x0000777137067816 */ /* 0x000fc600000000ff */
[----:B------:R-:W3:Y:S06]  /*1271f0*/  LDL.LU R54, [R1+0xf0] ;  /* 0x0000f00001367983 */ /* 0x000eec0000300800 */
[----:B------:R0:W-:Y:S01]  /*127200*/  @P6 STG.E.U8 desc[UR30][R18.64], R6 ;  /* 0x0000000612006986 */ /* 0x0001e2000c10111e */
[----:B------:R-:W-:Y:S01]  /*127210*/  ISETP.LT.AND P6, PT, R53, UR4, !P5 ;  /* 0x0000000435007c0c */ /* 0x000fe2000efc1270 */
[----:B------:R-:W-:Y:S02]  /*127220*/  ULDC UR4, c[0x0][0x228] ;  /* 0x00008a0000047ab9 */ /* 0x000fe40000000800 */
[----:B------:R-:W-:Y:S01]  /*127230*/  ISETP.LT.AND P5, PT, R8, UR4, !P5 ;  /* 0x0000000408007c0c */ /* 0x000fe2000efa1270 */
[----:B------:R-:W-:Y:S01]  /*127240*/  ULDC UR4, c[0x0][0x228] ;  /* 0x00008a0000047ab9 */ /* 0x000fe20000000800 */
[----:B0-----:R-:W3:Y:S01]  /*127250*/  LDL.LU.64 R18, [R1+0x19d0] ;  /* 0x0019d00001127983 */ /* 0x001ee20000300a00 */
[----:B------:R-:W-:-:S07]  /*127260*/  PRMT R6, R55, 0x7772, RZ ;  /* 0x0000777237067816 */ /* 0x000fce00000000ff */
[----:B--2---:R0:W-:Y:S02]  /*127270*/  @P6 STG.E.U8 desc[UR30][R14.64], R6 ;  /* 0x000000060e006986 */ /* 0x0041e4000c10111e */
[----:B0-----:R-:W-:-:S05]  /*127280*/  PRMT R6, R55, 0x7773, RZ ;  /* 0x0000777337067816 */ /* 0x001fca00000000ff */
[----:B------:R0:W-:Y:S04]  /*127290*/  @P5 STG.E.U8 desc[UR30][R10.64], R6 ;  /* 0x000000060a005986 */ /* 0x0001e8000c10111e */
[----:B0-----:R-:W2:Y:S01]  /*1272a0*/  LDL.LU.64 R6, [R1+0x19c8] ;  /* 0x0019c80001067983 */ /* 0x001ea20000300a00 */
[----:B------:R-:W-:-:S03]  /*1272b0*/  VIADD R11, R50, 0x18 ;  /* 0x00000018320b7836 */ /* 0x000fc60000000000 */
[----:B------:R-:W2:Y:S02]  /*1272c0*/  LDL.LU.64 R14, [R1+0x19c0] ;  /* 0x0019c000010e7983 */ /* 0x000ea40000300a00 */
[----:B------:R-:W-:-:S04]  /*1272d0*/  ISETP.GE.AND P5, PT, R11, UR25, PT ;  /* 0x000000190b007c0c */ /* 0x000fc8000bfa6270 */
[----:B------:R-:W-:Y:S01]  /*1272e0*/  ISETP.LT.AND P6, PT, R9, UR4, !P5 ;  /* 0x0000000409007c0c */ /* 0x000fe2000efc1270 */
[----:B------:R-:W-:Y:S01]  /*1272f0*/  ULDC UR4, c[0x0][0x228] ;  /* 0x00008a0000047ab9 */ /* 0x000fe20000000800 */
[C---:B------:R-:W-:Y:S02]  /*127300*/  PRMT R10, R4.reuse, 0x7770, RZ ;  /* 0x00007770040a7816 */ /* 0x040fe400000000ff */
[----:B------:R-:W-:-:S09]  /*127310*/  PRMT R12, R4, 0x7771, RZ ;  /* 0x00007771040c7816 */ /* 0x000fd200000000ff */
[----:B----4-:R0:W-:Y:S01]  /*127320*/  @P6 STG.E.U8 desc[UR30][R26.64], R10 ;  /* 0x0000000a1a006986 */ /* 0x0101e2000c10111e */
[----:B------:R-:W-:Y:S01]  /*127330*/  ISETP.LT.AND P6, PT, R5, UR4, !P5 ;  /* 0x0000000405007c0c */ /* 0x000fe2000efc1270 */
[----:B------:R-:W-:Y:S02]  /*127340*/  ULDC UR4, c[0x0][0x228] ;  /* 0x00008a0000047ab9 */ /* 0x000fe40000000800 */
[----:B0-----:R-:W4:Y:S10]  /*127350*/  LDL.LU.64 R10, [R1+0x19a8] ;  /* 0x0019a800010a7983 */ /* 0x001f340000300a00 */
[----:B------:R0:W-:Y:S01]  /*127360*/  @P6 STG.E.U8 desc[UR30][R22.64], R12 ;  /* 0x0000000c16006986 */ /* 0x0001e2000c10111e */
[----:B------:R-:W-:Y:S01]  /*127370*/  ISETP.LT.AND P6, PT, R48, UR4, !P5 ;  /* 0x0000000430007c0c */ /* 0x000fe2000efc1270 */
[----:B------:R-:W-:-:S02]  /*127380*/  ULDC UR4, c[0x0][0x228] ;  /* 0x00008a0000047ab9 */ /* 0x000fc40000000800 */
[----:B------:R-:W4:Y:S01]  /*127390*/  LDL.LU R55, [R1+0xe0] ;  /* 0x0000e00001377983 */ /* 0x000f220000300800 */
[----:B0-----:R-:W-:-:S09]  /*1273a0*/  PRMT R12, R4, 0x7772, RZ ;  /* 0x00007772040c7816 */ /* 0x001fd200000000ff */
[----:B---3--:R0:W-:Y:S04]  /*1273b0*/  @P6 STG.E.U8 desc[UR30][R16.64], R12 ;  /* 0x0000000c10006986 */ /* 0x0081e8000c10111e */
[----:B0-----:R-:W3:Y:S04]  /*1273c0*/  LDL.LU.64 R16, [R1+0x19a0] ;  /* 0x0019a00001107983 */ /* 0x001ee80000300a00 */
[----:B------:R-:W3:Y:S04]  /*1273d0*/  LDL.LU.64 R26, [R1+0x1998] ;  /* 0x00199800011a7983 */ /* 0x000ee80000300a00 */
[----:B------:R-:W3:Y:S01]  /*1273e0*/  LDL.LU.64 R22, [R1+0x1988] ;  /* 0x0019880001167983 */ /* 0x000ee20000300a00 */
[----:B------:R-:W-:Y:S01]  /*1273f0*/  ISETP.LT.AND P6, PT, R51, UR28, !P5 ;  /* 0x0000001c33007c0c */ /* 0x000fe2000efc1270 */
[----:B------:R-:W-:Y:S01]  /*127400*/  ULDC.64 UR28, c[0x0][0x228] ;  /* 0x00008a00001c7ab9 */ /* 0x000fe20000000a00 */
[----:B------:R-:W-:-:S11]  /*127410*/  PRMT R4, R4, 0x7773, RZ ;  /* 0x0000777304047816 */ /* 0x000fd600000000ff */
[----:B------:R0:W-:Y:S01]  /*127420*/  @P6 STG.E.U8 desc[UR30][R20.64], R4 ;  /* 0x0000000414006986 */ /* 0x0001e2000c10111e */
[----:B------:R-:W-:Y:S01]  /*127430*/  ISETP.LT.AND P6, PT, R52, UR4, !P5 ;  /* 0x0000000434007c0c */ /* 0x000fe2000efc1270 */
[----:B------:R-:W-:Y:S01]  /*127440*/  ULDC UR4, c[0x0][0x228] ;  /* 0x00008a0000047ab9 */ /* 0x000fe20000000800 */
[C---:B0-----:R-:W-:Y:S01]  /*127450*/  PRMT R4, R54.reuse, 0x7770, RZ ;  /* 0x0000777036047816 */ /* 0x041fe200000000ff */
        /* <DEDUP_REMOVED lines=8> */
[----:B------:R-:W-:Y:S01]  /*1274e0*/  ISETP.LT.AND P5, PT, R8, UR4, !P5 ;  /* 0x0000000408007c0c */ /* 0x000fe2000efa1270 */
[----:B------:R-:W-:Y:S01]  /*1274f0*/  ULDC UR4, c[0x0][0x228] ;  /* 0x00008a0000047ab9 */ /* 0x000fe20000000800 */
[C---:B0-----:R-:W-:Y:S01]  /*127500*/  PRMT R6, R54.reuse, 0x7772, RZ ;  /* 0x0000777236067816 */ /* 0x041fe200000000ff */
[----:B------:R-:W2:Y:S07]  /*127510*/  LDL.LU R4, [R1+0xd0] ;  /* 0x0000d00001047983 */ /* 0x000eae0000300800 */
[----:B------:R0:W-:Y:S04]  /*127520*/  @P6 STG.E.U8 desc[UR30][R14.64], R6 ;  /* 0x000000060e006986 */ /* 0x0001e8000c10111e */
[----:B0-----:R-:W2:Y:S01]  /*127530*/  LDL.LU.64 R14, [R1+0x1978] ;  /* 0x00197800010e7983 */ /* 0x001ea20000300a00 */
[----:B------:R-:W-:-:S05]  /*127540*/  PRMT R6, R54, 0x7773, RZ ;  /* 0x0000777336067816 */ /* 0x000fca00000000ff */
[----:B----4-:R0:W-:Y:S01]  /*127550*/  @P5 STG.E.U8 desc[UR30][R10.64], R6 ;  /* 0x000000060a005986 */ /* 0x0101e2000c10111e */
[----:B------:R-:W-:-:S03]  /*127560*/  VIADD R7, R50, 0x19 ;  /* 0x0000001932077836 */ /* 0x000fc60000000000 */
[----:B0-----:R-:W4:Y:S02]  /*127570*/  LDL.LU.64 R10, [R1+0x1970] ;  /* 0x00197000010a7983 */ /* 0x001f240000300a00 */
[----:B------:R-:W-:Y:S02]  /*127580*/  ISETP.GE.AND P5, PT, R7, UR29, PT ;  /* 0x0000001d07007c0c */ /* 0x000fe4000bfa6270 */
[----:B------:R-:W4:Y:S02]  /*127590*/  LDL.LU.64 R18, [R1+0x1968] ;  /* 0x0019680001127983 */ /* 0x000f240000300a00 */
[----:B------:R-:W-:Y:S01]  /*1275a0*/  ISETP.LT.AND P6, PT, R9, UR4, !P5 ;  /* 0x0000000409007c0c */ /* 0x000fe2000efc1270 */
[----:B------:R-:W-:Y:S01]  /*1275b0*/  ULDC UR4, c[0x0][0x228] ;  /* 0x00008a0000047ab9 */ /* 0x000fe20000000800 */
[----:B------:R-:W-:-:S11]  /*1275c0*/  PRMT R6, R55, 0x7770, RZ ;  /* 0x0000777037067816 */ /* 0x000fd600000000ff */
        /* <DEDUP_REMOVED lines=10> */
[----:B------:R0:W-:Y:S02]  /*127670*/  @P6 STG.E.U8 desc[UR30][R22.64], R6 ;  /* 0x0000000616006986 */ /* 0x0001e4000c10111e */
[----:B0-----:R-:W-:Y:S02]  /*127680*/  PRMT R6, R55, 0x7773, RZ ;  /* 0x0000777337067816 */ /* 0x001fe400000000ff */
[----:B------:R-:W3:Y:S01]  /*127690*/  LDL.LU.64 R54, [R1+0x1950] ;  /* 0x0019500001367983 */ /* 0x000ee20000300a00 */
[----:B------:R-:W-:Y:S01]  /*1276a0*/  ISETP.LT.AND P6, PT, R51, UR26, !P5 ;  /* 0x0000001a33007c0c */ /* 0x000fe2000efc1270 */
[----:B------:R-:W-:Y:S01]  /*1276b0*/  VIADD R12, R50, 0x1a ;  /* 0x0000001a320c7836 */ /* 0x000fe20000000000 */
[----:B------:R-:W-:Y:S01]  /*1276c0*/  ULDC.64 UR26, c[0x0][0x228] ;  /* 0x00008a00001a7ab9 */ /* 0x000fe20000000a00 */
[----:B------:R-:W3:Y:S10]  /*1276d0*/  LDL.LU.64 R22, [R1+0x1948] ;  /* 0x0019480001167983 */ /* 0x000ef40000300a00 */
[----:B------:R2:W-:Y:S01]  /*1276e0*/  @P6 STG.E.U8 desc[UR30][R20.64], R6 ;  /* 0x0000000614006986 */ /* 0x0005e2000c10111e */
[----:B------:R-:W-:Y:S01]  /*1276f0*/  ISETP.LT.AND P6, PT, R52, UR4, !P5 ;  /* 0x0000000434007c0c */ /* 0x000fe2000efc1270 */
[----:B------:R-:W-:Y:S01]  /*127700*/  ULDC UR4, c[0x0][0x228] ;  /* 0x00008a0000047ab9 */ /* 0x000fe20000000800 */
[----:B--2---:R-:W-:-:S11]  /*127710*/  PRMT R6, R4, 0x7770, RZ ;  /* 0x0000777004067816 */ /* 0x004fd600000000ff */
        /* <DEDUP_REMOVED lines=11> */
[----:B------:R0:W-:Y:S01]  /*1277d0*/  @P6 STG.E.U8 desc[UR30][R18.64], R10 ;  /* 0x0000000a12006986 */ /* 0x0001e2000c10111e */
[----:B------:R-:W-:Y:S01]  /*1277e0*/  ISETP.LT.AND P5, PT, R8, UR4, !P5 ;  /* 0x0000000408007c0c */ /* 0x000fe2000efa1270 */
[----:B------:R-:W-:-:S02]  /*1277f0*/  ULDC UR4, c[0x0][0x228] ;  /* 0x00008a0000047ab9 */ /* 0x000fc40000000800 */
[----:B0-----:R-:W4:Y:S01]  /*127800*/  LDL.LU.64 R10, [R1+0x1928] ;  /* 0x00192800010a7983 */ /* 0x001f220000300a00 */
[----:B------:R-:W-:-:S03]  /*127810*/  PRMT R4, R4, 0x7773, RZ ;  /* 0x0000777304047816 */ /* 0x000fc600000000ff */
[----:B------:R-:W4:Y:S06]  /*127820*/  LDL.LU.64 R18, [R1+0x1920] ;  /* 0x0019200001127983 */ /* 0x000f2c0000300a00 */
[----:B---3--:R0:W-:Y:S01]  /*127830*/  @P5 STG.E.U8 desc[UR30][R16.64], R4 ;  /* 0x0000000410005986 */ /* 0x0081e2000c10111e */
[----:B------:R-:W-:-:S04]  /*127840*/  ISETP.GE.AND P5, PT, R12, UR27, PT ;  /* 0x0000001b0c007c0c */ /* 0x000fc8000bfa6270 */
[----:B------:R-:W-:Y:S01]  /*127850*/  ISETP.LT.AND P6, PT, R9, UR4, !P5 ;  /* 0x0000000409007c0c */ /* 0x000fe2000efc1270 */
[----:B------:R-:W-:Y:S01]  /*127860*/  ULDC UR4, c[0x0][0x228] ;  /* 0x00008a0000047ab9 */ /* 0x000fe20000000800 */
[----:B0-----:R-:W-:Y:S01]  /*127870*/  PRMT R4, R7, 0x7770, RZ ;  /* 0x0000777007047816 */ /* 0x001fe200000000ff */
[----:B------:R-:W3:Y:S10]  /*127880*/  LDL.LU.64 R16, [R1+0x1918] ;  /* 0x0019180001107983 */ /* 0x000ef40000300a00 */
[----:B------:R0:W-:Y:S04]  /*127890*/  @P6 STG.E.U8 desc[UR30][R54.64], R4 ;  /* 0x0000000436006986 */ /* 0x0001e8000c10111e */
[----:B0-----:R-:W3:Y:S01]  /*1278a0*/  LDL.LU.64 R54, [R1+0x1900] ;  /* 0x0019000001367983 */ /* 0x001ee20000300a00 */
[----:B------:R-:W-:Y:S01]  /*1278b0*/  ISETP.LT.AND P6, PT, R5, UR4, !P5 ;  /* 0x0000000405007c0c */ /* 0x000fe2000efc1270 */
[----:B------:R-:W-:Y:S01]  /*1278c0*/  ULDC UR4, c[0x0][0x228] ;  /* 0x00008a0000047ab9 */ /* 0x000fe20000000800 */
[----:B------:R-:W-:-:S02]  /*1278d0*/  PRMT R4, R7, 0x7771, RZ ;  /* 0x0000777107047816 */ /* 0x000fc400000000ff */
[----:B------:R-:W-:-:S09]  /*1278e0*/  PRMT R12, R7, 0x7772, RZ ;  /* 0x00007772070c7816 */ /* 0x000fd200000000ff */
[----:B------:R0:W-:Y:S01]  /*1278f0*/  @P6 STG.E.U8 desc[UR30][R22.64], R4 ;  /* 0x0000000416006986 */ /* 0x0001e2000c10111e */
[----:B------:R-:W-:Y:S01]  /*127900*/  ISETP.LT.AND P6, PT, R48, UR4, !P5 ;  /* 0x0000000430007c0c */ /* 0x000fe2000efc1270 */
[----:B------:R-:W-:Y:S02]  /*127910*/  ULDC UR4, c[0x0][0x228] ;  /* 0x00008a0000047ab9 */ /* 0x000fe40000000800 */
[----:B0-----:R-:W3:Y:S01]  /*127920*/  LDL.LU R4, [R1+0xe4] ;  /* 0x0000e40001047983 */ /* 0x001ee20000300800 */
[----:B------:R-:W-:-:S09]  /*127930*/  PRMT R7, R7, 0x7773, RZ ;  /* 0x0000777307077816 */ /* 0x000fd200000000ff */
[----:B--2---:R0:W-:Y:S01]  /*127940*/  @P6 STG.E.U8 desc[UR30][R14.64], R12 ;  /* 0x0000000c0e006986 */ /* 0x0041e2000c10111e */
[----:B------:R-:W-:Y:S01]  /*127950*/  ISETP.LT.AND P6, PT, R51, UR24, !P5 ;  /* 0x0000001833007c0c */ /* 0x000fe2000efc1270 */
[----:B------:R-:W-:Y:S02]  /*127960*/  ULDC.64 UR24, c[0x0][0x228] ;  /* 0x00008a0000187ab9 */ /* 0x000fe40000000a00 */
[----:B0-----:R-:W2:Y:S10]  /*127970*/  LDL.LU.64 R14, [R1+0x18f8] ;  /* 0x0018f800010e7983 */ /* 0x001eb40000300a00 */
[----:B------:R4:W-:Y:S01]  /*127980*/  @P6 STG.E.U8 desc[UR30][R20.64], R7 ;  /* 0x0000000714006986 */ /* 0x0009e2000c10111e */
[----:B------:R-:W-:Y:S01]  /*127990*/  ISETP.LT.AND P6, PT, R52, UR4, !P5 ;  /* 0x0000000434007c0c */ /* 0x000fe2000efc1270 */
[----:B------:R-:W-:-:S02]  /*1279a0*/  ULDC UR4, c[0x0][0x228] ;  /* 0x00008a0000047ab9 */ /* 0x000fc40000000800 */
[----:B------:R-:W2:Y:S01]  /*1279b0*/  LDL.LU.64 R22, [R1+0x18f0] ;  /* 0x0018f00001167983 */ /* 0x000ea20000300a00 */
        /* <DEDUP_REMOVED lines=10> */
[----:B------:R-:W-:Y:S01]  /*127a60*/  ISETP.LT.AND P5, PT, R8, UR4, !P5 ;  /* 0x0000000408007c0c */ /* 0x000fe2000efa1270 */
[----:B------:R-:W-:Y:S01]  /*127a70*/  ULDC UR4, c[0x0][0x228] ;  /* 0x00008a0000047ab9 */ /* 0x000fe20000000800 */
[----:B0-----:R-:W4:Y:S04]  /*127a80*/  LDL.LU R7, [R1+0xd4] ;  /* 0x0000d40001077983 */ /* 0x001f280000300800 */
[----:B------:R-:W4:Y:S01]  /*127a90*/  LDL.LU.64 R18, [R1+0x18d0] ;  /* 0x0018d00001127983 */ /* 0x000f220000300a00 */
[----:B------:R-:W-:-:S02]  /*127aa0*/  PRMT R12, R6, 0x7772, RZ ;  /* 0x00007772060c7816 */ /* 0x000fc400000000ff */
[----:B------:R-:W-:-:S03]  /*127ab0*/  PRMT R6, R6, 0x7773, RZ ;  /* 0x0000777306067816 */ /* 0x000fc600000000ff */
[----:B---3--:R-:W-:Y:S04]  /*127ac0*/  @P6 STG.E.U8 desc[UR30][R16.64], R12 ;  /* 0x0000000c10006986 */ /* 0x008fe8000c10111e */
        /* <DEDUP_REMOVED lines=18> */
[----:B----4-:R0:W-:Y:S01]  /*127bf0*/  @P6 STG.E.U8 desc[UR30][R10.64], R6 ;  /* 0x000000060a006986 */ /* 0x0101e2000c10111e */
[----:B------:R-:W-:Y:S01]  /*127c00*/  ISETP.LT.AND P6, PT, R51, UR28, !P5 ;  /* 0x0000001c33007c0c */ /* 0x000fe2000efc1270 */
[----:B------:R-:W-:Y:S01]  /*127c10*/  ULDC.64 UR28, c[0x0][0x228] ;  /* 0x00008a00001c7ab9 */ /* 0x000fe20000000a00 */
[----:B------:R-:W-:Y:S01]  /*127c20*/  PRMT R4, R4, 0x7773, RZ ;  /* 0x0000777304047816 */ /* 0x000fe200000000ff */
[----:B0-----:R-:W4:Y:S10]  /*127c30*/  LDL.LU.64 R10, [R1+0x18a0] ;  /* 0x0018a000010a7983 */ /* 0x001f340000300a00 */
[----:B------:R0:W-:Y:S01]  /*127c40*/  @P6 STG.E.U8 desc[UR30][R20.64], R4 ;  /* 0x0000000414006986 */ /* 0x0001e2000c10111e */
[----:B------:R-:W-:Y:S01]  /*127c50*/  ISETP.LT.AND P6, PT, R52, UR4, !P5 ;  /* 0x0000000434007c0c */ /* 0x000fe2000efc1270 */
[----:B------:R-:W-:-:S02]  /*127c60*/  ULDC UR4, c[0x0][0x228] ;  /* 0x00008a0000047ab9 */ /* 0x000fc40000000800 */
[----:B0-----:R-:W4:Y:S01]  /*127c70*/  LDL.LU.64 R20, [R1+0x1898] ;  /* 0x0018980001147983 */ /* 0x001f220000300a00 */
[----:B------:R-:W-:-:S03]  /*127c80*/  PRMT R4, R7, 0x7770, RZ ;  /* 0x0000777007047816 */ /* 0x000fc600000000ff */
[----:B------:R-:W4:Y:S06]  /*127c90*/  LDL.LU.64 R22, [R1+0x1888] ;  /* 0x0018880001167983 */ /* 0x000f2c0000300a00 */
[----:B------:R0:W-:Y:S01]  /*127ca0*/  @P6 STG.E.U8 desc[UR30][R18.64], R4 ;  /* 0x0000000412006986 */ /* 0x0001e2000c10111e */
[----:B------:R-:W-:Y:S01]  /*127cb0*/  ISETP.LT.AND P6, PT, R13, UR4, !P5 ;  /* 0x000000040d007c0c */ /* 0x000fe2000efc1270 */
[----:B------:R-:W-:Y:S01]  /*127cc0*/  ULDC UR4, c[0x0][0x228] ;  /* 0x00008a0000047ab9 */ /* 0x000fe20000000800 */
[C---:B0-----:R-:W-:Y:S02]  /*127cd0*/  PRMT R4, R7.reuse, 0x7771, RZ ;  /* 0x0000777107047816 */ /* 0x041fe400000000ff */
[----:B------:R-:W-:-:S09]  /*127ce0*/  PRMT R6, R7, 0x7772, RZ ;  /* 0x0000777207067816 */ /* 0x000fd200000000ff */
[----:B---3--:R0:W-:Y:S01]  /*127cf0*/  @P6 STG.E.U8 desc[UR30][R54.64], R4 ;  /* 0x0000000436006986 */ /* 0x0081e2000c10111e */
[----:B------:R-:W-:Y:S01]  /*127d00*/  ISETP.LT.AND P6, PT, R53, UR4, !P5 ;  /* 0x0000000435007c0c */ /* 0x000fe2000efc1270 */
[----:B------:R-:W-:Y:S02]  /*127d10*/  ULDC UR4, c[0x0][0x228] ;  /* 0x00008a0000047ab9 */ /* 0x000fe40000000800 */
[----:B0-----:R-:W3:Y:S04]  /*127d20*/  LDL.LU.64 R54, [R1+0x1880] ;  /* 0x0018800001367983 */ /* 0x001ee80000300a00 */
[----:B------:R-:W3:Y:S06]  /*127d30*/  LDL.LU R4, [R1+0xf8] ;  /* 0x0000f80001047983 */ /* 0x000eec0000300800 */
[----:B------:R0:W-:Y:S04]  /*127d40*/  @P6 STG.E.U8 desc[UR30][R16.64], R6 ;  /* 0x0000000610006986 */ /* 0x0001e8000c10111e */
[----:B0-----:R-:W3:Y:S01]  /*127d50*/  LDL.LU.64 R16, [R1+0x1878] ;  /* 0x0018780001107983 */ /* 0x001ee20000300a00 */
[----:B------:R-:W-:Y:S01]  /*127d60*/  ISETP.LT.AND P5, PT, R8, UR4, !P5 ;  /* 0x0000000408007c0c */ /* 0x000fe2000efa1270 */
[----:B------:R-:W-:Y:S01]  /*127d70*/  ULDC UR4, c[0x0][0x228] ;  /* 0x00008a0000047ab9 */ /* 0x000fe20000000800 */
[----:B------:R-:W-:Y:S01]  /*127d80*/  PRMT R6, R7, 0x7773, RZ ;  /* 0x0000777307067816 */ /* 0x000fe200000000ff */
[----:B------:R-:W-:-:S10]  /*127d90*/  VIADD R7, R50, 0x1c ;  /* 0x0000001c32077836 */ /* 0x000fd40000000000 */
[----:B--2---:R0:W-:Y:S01]  /*127da0*/  @P5 STG.E.U8 desc[UR30][R14.64], R6 ;  /* 0x000000060e005986 */ /* 0x0041e2000c10111e */
[----:B------:R-:W-:-:S04]  /*127db0*/  ISETP.GE.AND P5, PT, R7, UR47, PT ;  /* 0x0000002f07007c0c */ /* 0x000fc8000bfa6270 */
[----:B------:R-:W-:Y:S01]  /*127dc0*/  ISETP.LT.AND P6, PT, R9, UR4, !P5 ;  /* 0x0000000409007c0c */ /* 0x000fe2000efc1270 */
[----:B------:R-:W-:Y:S01]  /*127dd0*/  ULDC UR4, c[0x0][0x228] ;  /* 0x00008a0000047ab9 */ /* 0x000fe20000000800 */
[C---:B0-----:R-:W-:Y:S01]  /*127de0*/  PRMT R6, R12.reuse, 0x7770, RZ ;  /* 0x000077700c067816 */ /* 0x041fe200000000ff */
[----:B------:R-:W2:Y:S04]  /*127df0*/  LDL.LU.64 R14, [R1+0x1870] ;  /* 0x00187000010e7983 */ /* 0x000ea80000300a00 */
[----:B------:R-:W2:Y:S06]  /*127e00*/  LDL.LU.64 R18, [R1+0x1868] ;  /* 0x0018680001127983 */ /* 0x000eac0000300a00 */
[----:B----4-:R0:W-:Y:S01]  /*127e10*/  @P6 STG.E.U8 desc[UR30][R10.64], R6 ;  /* 0x000000060a006986 */ /* 0x0101e2000c10111e */
        /* <DEDUP_REMOVED lines=8> */
[----:B0-----:R-:W-:-:S03]  /*127ea0*/  PRMT R20, R12, 0x7772, RZ ;  /* 0x000077720c147816 */ /* 0x001fc600000000ff */
[----:B------:R-:W4:Y:S06]  /*127eb0*/  LDL.LU.64 R6, [R1+0x1850] ;  /* 0x0018500001067983 */ /* 0x000f2c0000300a00 */
[----:B------:R-:W-:Y:S01]  /*127ec0*/  @P6 STG.E.U8 desc[UR30][R22.64], R20 ;  /* 0x0000001416006986 */ /* 0x000fe2000c10111e */
[----:B------:R-:W-:Y:S01]  /*127ed0*/  ISETP.LT.AND P6, PT, R51, UR26, !P5 ;  /* 0x0000001a33007c0c */ /* 0x000fe2000efc1270 */
[----:B------:R-:W-:Y:S01]  /*127ee0*/  ULDC.64 UR26, c[0x0][0x228] ;  /* 0x00008a00001a7ab9 */ /* 0x000fe20000000a00 */
[----:B------:R-:W-:-:S11]  /*127ef0*/  PRMT R12, R12, 0x7773, RZ ;  /* 0x000077730c0c7816 */ /* 0x000fd600000000ff */
[----:B---3--:R0:W-:Y:S01]  /*127f00*/  @P6 STG.E.U8 desc[UR30][R54.64], R12 ;  /* 0x0000000c36006986 */ /* 0x0081e2000c10111e */
        /* <DEDUP_REMOVED lines=9> */
[----:B--2---:R0:W-:Y:S01]  /*127fa0*/  @P6 STG.E.U8 desc[UR30][R14.64], R12 ;  /* 0x0000000c0e006986 */ /* 0x0041e2000c10111e */
[----:B------:R-:W-:Y:S01]  /*127fb0*/  ISETP.LT.AND P6, PT, R53, UR4, !P5 ;  /* 0x0000000435007c0c */ /* 0x000fe2000efc1270 */
[----:B------:R-:W-:Y:S02]  /*127fc0*/  ULDC UR4, c[0x0][0x228] ;  /* 0x00008a0000047ab9 */ /* 0x000fe40000000800 */
[----:B------:R-:W-:Y:S01]  /*127fd0*/  ISETP.LT.AND P5, PT, R8, UR4, !P5 ;  /* 0x0000000408007c0c */ /* 0x000fe2000efa1270 */
[----:B------:R-:W-:Y:S01]  /*127fe0*/  ULDC UR4, c[0x0][0x228] ;  /* 0x00008a0000047ab9 */ /* 0x000fe20000000800 */
[C---:B0-----:R-:W-:Y:S01]  /*127ff0*/  PRMT R12, R4.reuse, 0x7772, RZ ;  /* 0x00007772040c7816 */ /* 0x041fe200000000ff */
[----:B------:R-:W2:Y:S01]  /*128000*/  LDL.LU.64 R14, [R1+0x14e0] ;  /* 0x0014e000010e7983 */ /* 0x000ea20000300a00 */
[----:B------:R-:W-:-:S06]  /*128010*/  PRMT R4, R4, 0x7773, RZ ;  /* 0x0000777304047816 */ /* 0x000fcc00000000ff */
[----:B------:R0:W-:Y:S04]  /*128020*/  @P6 STG.E.U8 desc[UR30][R18.64], R12 ;  /* 0x0000000c12006986 */ /* 0x0001e8000c10111e */
[----:B------:R-:W2:Y:S04]  /*128030*/  LDL.LU R53, [R1+0xd8] ;  /* 0x0000d80001357983 */ /* 0x000ea80000300800 */
[----:B0-----:R-:W2:Y:S04]  /*128040*/  LDL.LU.64 R12, [R1+0x14d8] ;  /* 0x0014d800010c7983 */ /* 0x001ea80000300a00 */
        /* <DEDUP_REMOVED lines=8> */
[----:B0-----:R-:W4:Y:S01]  /*1280d0*/  LDL.LU.64 R6, [R1+0x14c8] ;  /* 0x0014c80001067983 */ /* 0x001f220000300a00 */
[----:B------:R-:W-:-:S09]  /*1280e0*/  PRMT R4, R50, 0x7771, RZ ;  /* 0x0000777132047816 */ /* 0x000fd200000000ff */
        /* <DEDUP_REMOVED lines=8> */
[----:B------:R-:W-:Y:S01]  /*128170*/  ULDC.64 UR24, c[0x0][0x228] ;  /* 0x00008a0000187ab9 */ /* 0x000fe20000000a00 */
[----:B0-----:R-:W-:Y:S02]  /*128180*/  PRMT R4, R50, 0x7773, RZ ;  /* 0x0000777332047816 */ /* 0x001fe400000000ff */
[----:B------:R-:W3:Y:S01]  /*128190*/  LDL.LU.64 R50, [R1+0x14a8] ;  /* 0x0014a80001327983 */ /* 0x000ee20000300a00 */
[----:B------:R-:W-:-:S03]  /*1281a0*/  LOP3.LUT P0, RZ, R2, 0x20000, RZ, 0xc0, !PT ;  /* 0x0002000002ff7812 */ /* 0x000fc6000780c0ff */
[----:B------:R-:W3:Y:S01]  /*1281b0*/  LDL.LU.64 R22, [R1+0x14a0] ;  /* 0x0014a00001167983 */ /* 0x000ee20000300a00 */
[----:B------:R-:W-:-:S03]  /*1281c0*/  LOP3.LUT R57, R57, 0xf7ffffff, RZ, 0xc0, !PT ;  /* 0xf7ffffff39397812 */ /* 0x000fc600078ec0ff */
[----:B------:R-:W3:Y:S04]  /*1281d0*/  LDL.LU.64 R20, [R1+0x1490] ;  /* 0x0014900001147983 */ /* 0x000ee80000300a00 */
[----:B------:R-:W3:Y:S02]  /*1281e0*/  LDL.LU R48, [R1+0xfc] ;  /* 0x0000fc0001307983 */ /* 0x000ee40000300800 */
[----:B------:R-:W-:Y:S02]  /*1281f0*/  @P0 LOP3.LUT R57, R57, 0x8000000, RZ, 0xfc, !PT ;  /* 0x0800000039390812 */ /* 0x000fe400078efcff */
[----:B------:R-:W-:Y:S01]  /*128200*/  LOP3.LUT P0, RZ, R2, 0x100, RZ, 0xc0, !PT ;  /* 0x0000010002ff7812 */ /* 0x000fe2000780c0ff */
[----:B------:R-:W3:Y:S01]  /*128210*/  LDL.LU.64 R18, [R1+0x1488] ;  /* 0x0014880001127983 */ /* 0x000ee20000300a00 */
[----:B------:R-:W-:-:S03]  /*128220*/  LOP3.LUT R57, R57, 0xefffffff, RZ, 0xc0, !PT ;  /* 0xefffffff39397812 */ /* 0x000fc600078ec0ff */
[----:B------:R-:W3:Y:S08]  /*128230*/  LDL.LU.64 R16, [R1+0x1480] ;  /* 0x0014800001107983 */ /* 0x000ef00000300a00 */
[----:B------:R-:W-:Y:S02]  /*128240*/  @P0 LOP3.LUT R57, R57, 0x10000000, RZ, 0xfc, !PT ;  /* 0x1000000039390812 */ /* 0x000fe400078efcff */
[----:B------:R-:W-:-:S02]  /*128250*/  LOP3.LUT P0, RZ, R2, 0x80, RZ, 0xc0, !PT ;  /* 0x0000008002ff7812 */ /* 0x000fc4000780c0ff */
[----:B------:R-:W-:Y:S02]  /*128260*/  LOP3.LUT R57, R57, 0xdfffffff, RZ, 0xc0, !PT ;  /* 0xdfffffff39397812 */ /* 0x000fe400078ec0ff */
[----:B------:R-:W-:Y:S01]  /*128270*/  ISETP.LT.AND P4, PT, R52, UR4, !P4 ;  /* 0x0000000434007c0c */ /* 0x000fe2000e781270 */
[----:B------:R-:W-:-:S08]  /*128280*/  ULDC UR4, c[0x0][0x228] ;  /* 0x00008a0000047ab9 */ /* 0x000fd00000000800 */
[----:B------:R-:W-:Y:S02]  /*128290*/  @P0 LOP3.LUT R57, R57, 0x20000000, RZ, 0xfc, !PT ;  /* 0x2000000039390812 */ /* 0x000fe400078efcff */
[----:B------:R-:W-:Y:S02]  /*1282a0*/  LOP3.LUT P0, RZ, R2, 0x40, RZ, 0xc0, !PT ;  /* 0x0000004002ff7812 */ /* 0x000fe4000780c0ff */
[----:B------:R-:W-:-:S11]  /*1282b0*/  LOP3.LUT R57, R57, 0xbfffffff, RZ, 0xc0, !PT ;  /* 0xbfffffff39397812 */ /* 0x000fd600078ec0ff */
[----:B------:R-:W-:Y:S02]  /*1282c0*/  @P0 LOP3.LUT R57, R57, 0x40000000, RZ, 0xfc, !PT ;  /* 0x4000000039390812 */ /* 0x000fe400078efcff */
[----:B------:R-:W-:Y:S02]  /*1282d0*/  LOP3.LUT P0, RZ, R2, 0x20, RZ, 0xc0, !PT ;  /* 0x0000002002ff7812 */ /* 0x000fe4000780c0ff */
[----:B------:R-:W-:-:S11]  /*1282e0*/  LOP3.LUT R57, R57, 0x7fffffff, RZ, 0xc0, !PT ;  /* 0x7fffffff39397812 */ /* 0x000fd600078ec0ff */
[----:B------:R-:W-:Y:S02]  /*1282f0*/  @P0 LOP3.LUT R57, R57, 0x80000000, RZ, 0xfc, !PT ;  /* 0x8000000039390812 */ /* 0x000fe400078efcff */
[----:B------:R-:W-:Y:S02]  /*128300*/  LOP3.LUT P0, RZ, R2, 0x10, RZ, 0xc0, !PT ;  /* 0x0000001002ff7812 */ /* 0x000fe4000780c0ff */
[----:B------:R-:W-:-:S11]  /*128310*/  LOP3.LUT R61, R61, 0xfffffffe, RZ, 0xc0, !PT ;  /* 0xfffffffe3d3d7812 */ /* 0x000fd600078ec0ff */
[----:B------:R-:W-:Y:S02]  /*128320*/  @P0 LOP3.LUT R61, R61, 0x1, RZ, 0xfc, !PT ;  /* 0x000000013d3d0812 */ /* 0x000fe400078efcff */
[----:B------:R-:W-:Y:S01]  /*128330*/  LOP3.LUT P0, RZ, R2, 0x8, RZ, 0xc0, !PT ;  /* 0x0000000802ff7812 */ /* 0x000fe2000780c0ff */
[----:B--2---:R0:W-:Y:S02]  /*128340*/  @P5 STG.E.U8 desc[UR30][R14.64], R4 ;  /* 0x000000040e005986 */ /* 0x0041e4000c10111e */
[C---:B0-----:R-:W-:Y:S02]  /*128350*/  PRMT R4, R53.reuse, 0x7770, RZ ;  /* 0x0000777035047816 */ /* 0x041fe400000000ff */
[----:B------:R-:W2:Y:S04]  /*128360*/  LDL.LU.64 R14, [R1+0x1478] ;  /* 0x00147800010e7983 */ /* 0x000ea80000300a00 */
[----:B------:R0:W-:Y:S02]  /*128370*/  @P4 STG.E.U8 desc[UR30][R12.64], R4 ;  /* 0x000000040c004986 */ /* 0x0001e4000c10111e */
[----:B0-----:R-:W-:-:S02]  /*128380*/  PRMT R4, R53, 0x7771, RZ ;  /* 0x0000777135047816 */ /* 0x001fc400000000ff */
[----:B------:R-:W2:Y:S04]  /*128390*/  LDL.LU.64 R12, [R1+0x1470] ;  /* 0x00147000010c7983 */ /* 0x000ea80000300a00 */
[----:B----4-:R0:W-:Y:S02]  /*1283a0*/  @P3 STG.E.U8 desc[UR30][R10.64], R4 ;  /* 0x000000040a003986 */ /* 0x0101e4000c10111e */
[C---:B0-----:R-:W-:Y:S02]  /*1283b0*/  PRMT R4, R53.reuse, 0x7772, RZ ;  /* 0x0000777235047816 */ /* 0x041fe400000000ff */
[----:B------:R-:W4:Y:S04]  /*1283c0*/  LDL.LU.64 R10, [R1+0x1458] ;  /* 0x00145800010a7983 */ /* 0x000f280000300a00 */
[----:B------:R0:W-:Y:S02]  /*1283d0*/  @P2 STG.E.U8 desc[UR30][R6.64], R4 ;  /* 0x0000000406002986 */ /* 0x0001e4000c10111e */
[----:B0-----:R-:W-:-:S02]  /*1283e0*/  PRMT R4, R53, 0x7773, RZ ;  /* 0x0000777335047816 */ /* 0x001fc400000000ff */
[----:B------:R-:W4:Y:S04]  /*1283f0*/  LDL.LU.64 R6, [R1+0x1450] ;  /* 0x0014500001067983 */ /* 0x000f280000300a00 */
[----:B---3--:R0:W-:Y:S04]  /*128400*/  @P1 STG.E.U8 desc[UR30][R54.64], R4 ;  /* 0x0000000436001986 */ /* 0x0081e8000c10111e */
[----:B0-----:R-:W3:Y:S04]  /*128410*/  LDL.LU.64 R4, [R1+0x1448] ;  /* 0x0014480001047983 */ /* 0x001ee80000300a00 */
[----:B------:R-:W3:Y:S01]  /*128420*/  LDL.LU.64 R52, [R1+0x1438] ;  /* 0x0014380001347983 */ /* 0x000ee20000300a00 */
[----:B------:R-:W-:-:S03]  /*128430*/  PRMT R26, R8, 0x7770, RZ ;  /* 0x00007770081a7816 */ /* 0x000fc600000000ff */
[----:B------:R-:W3:Y:S04]  /*128440*/  LDL.LU.64 R54, [R1+0x1430] ;  /* 0x0014300001367983 */ /* 0x000ee80000300a00 */
[----:B------:R-:W3:Y:S04]  /*128450*/  LDL.LU R9, [R1+0xdc] ;  /* 0x0000dc0001097983 */ /* 0x000ee80000300800 */
[----:B------:R0:W-:Y:S04]  /*128460*/  @P0 STG.E.U8 desc[UR30][R50.64], R26 ;  /* 0x0000001a32000986 */ /* 0x0001e8000c10111e */
[----:B0-----:R-:W3:Y:S01]  /*128470*/  LDL.LU.64 R50, [R1+0x1428] ;  /* 0x0014280001327983 */ /* 0x001ee20000300a00 */
[----:B------:R-:W-:-:S02]  /*128480*/  LOP3.LUT P0, RZ, R61, 0x1, RZ, 0xc0, !PT ;  /* 0x000000013dff7812 */ /* 0x000fc4000780c0ff */
[----:B------:R-:W-:-:S11]  /*128490*/  PRMT R61, R8, 0x7771, RZ ;  /* 0x00007771083d7816 */ /* 0x000fd600000000ff */
[----:B------:R0:W-:Y:S01]  /*1284a0*/  @P0 STG.E.U8 desc[UR30][R22.64], R61 ;  /* 0x0000003d16000986 */ /* 0x0001e2000c10111e */
[----:B------:R-:W-:Y:S02]  /*1284b0*/  LOP3.LUT P0, RZ, R57, 0x80000000, RZ, 0xc0, !PT ;  /* 0x8000000039ff7812 */ /* 0x000fe4000780c0ff */
[----:B0-----:R-:W-:-:S11]  /*1284c0*/  PRMT R61, R8, 0x7772, RZ ;  /* 0x00007772083d7816 */ /* 0x001fd600000000ff */
        /* <DEDUP_REMOVED lines=8> */
[C---:B------:R-:W-:Y:S02]  /*128550*/  LOP3.LUT P1, RZ, R2.reuse, 0x800, RZ, 0xc0, !PT ;  /* 0x0000080002ff7812 */ /* 0x040fe4000782c0ff */
[----:B------:R-:W-:Y:S02]  /*128560*/  LOP3.LUT P2, RZ, R2, 0x1000, RZ, 0xc0, !PT ;  /* 0x0000100002ff7812 */ /* 0x000fe4000784c0ff */
[----:B0-----:R-:W-:Y:S02]  /*128570*/  PRMT R61, R48, 0x7771, RZ ;  /* 0x00007771303d7816 */ /* 0x001fe400000000ff */
[C---:B------:R-:W-:Y:S02]  /*128580*/  LOP3.LUT P3, RZ, R2.reuse, 0x2000, RZ, 0xc0, !PT ;  /* 0x0000200002ff7812 */ /* 0x040fe4000786c0ff */
[----:B------:R-:W-:-:S02]  /*128590*/  LOP3.LUT P4, RZ, R2, 0x4000, RZ, 0xc0, !PT ;  /* 0x0000400002ff7812 */ /* 0x000fc4000788c0ff */
[C---:B------:R-:W-:Y:S02]  /*1285a0*/  LOP3.LUT P5, RZ, R2.reuse, 0x8000, RZ, 0xc0, !PT ;  /* 0x0000800002ff7812 */ /* 0x040fe400078ac0ff */
[----:B------:R-:W-:Y:S01]  /*1285b0*/  LOP3.LUT P6, RZ, R2, 0x10000, RZ, 0xc0, !PT ;  /* 0x0001000002ff7812 */ /* 0x000fe200078cc0ff */
[----:B--2---:R0:W-:Y:S02]  /*1285c0*/  @P0 STG.E.U8 desc[UR30][R14.64], R61 ;  /* 0x0000003d0e000986 */ /* 0x0041e4000c10111e */
[----:B0-----:R-:W-:-:S05]  /*1285d0*/  PRMT R61, R48, 0x7772, RZ ;  /* 0x00007772303d7816 */ /* 0x001fca00000000ff */
[----:B------:R0:W-:Y:S02]  /*1285e0*/  @P1 STG.E.U8 desc[UR30][R12.64], R61 ;  /* 0x0000003d0c001986 */ /* 0x0001e4000c10111e */
[----:B0-----:R-:W-:-:S05]  /*1285f0*/  PRMT R61, R48, 0x7773, RZ ;  /* 0x00007773303d7816 */ /* 0x001fca00000000ff */
[----:B----4-:R0:W-:Y:S02]  /*128600*/  @P2 STG.E.U8 desc[UR30][R10.64], R61 ;  /* 0x0000003d0a002986 */ /* 0x0101e4000c10111e */
[----:B0-----:R-:W-:-:S05]  /*128610*/  PRMT R61, R60, 0x7770, RZ ;  /* 0x000077703c3d7816 */ /* 0x001fca00000000ff */
[----:B------:R0:W-:Y:S01]  /*128620*/  @P3 STG.E.U8 desc[UR30][R6.64], R61 ;  /* 0x0000003d06003986 */ /* 0x0001e2000c10111e */
[----:B------:R-:W-:Y:S02]  /*128630*/  LOP3.LUT P0, RZ, R57, 0x8000000, RZ, 0xc0, !PT ;  /* 0x0800000039ff7812 */ /* 0x000fe4000780c0ff */
[----:B0-----:R-:W-:-:S05]  /*128640*/  PRMT R61, R60, 0x7771, RZ ;  /* 0x000077713c3d7816 */ /* 0x001fca00000000ff */
[----:B---3--:R0:W-:Y:S02]  /*128650*/  @P4 STG.E.U8 desc[UR30][R4.64], R61 ;  /* 0x0000003d04004986 */ /* 0x0081e4000c10111e */
[----:B0-----:R-:W-:-:S05]  /*128660*/  PRMT R61, R60, 0x7772, RZ ;  /* 0x000077723c3d7816 */ /* 0x001fca00000000ff */
[----:B------:R0:W-:Y:S02]  /*128670*/  @P5 STG.E.U8 desc[UR30][R52.64], R61 ;  /* 0x0000003d34005986 */ /* 0x0001e4000c10111e */
[----:B0-----:R-:W-:Y:S02]  /*128680*/  PRMT R61, R60, 0x7773, RZ ;  /* 0x000077733c3d7816 */ /* 0x001fe400000000ff */
[----:B------:R-:W2:Y:S04]  /*128690*/  LDL.LU R60, [R1+0x5a3c] ;  /* 0x005a3c00013c7983 */ /* 0x000ea80000300800 */
[----:B------:R0:W-:Y:S02]  /*1286a0*/  @P6 STG.E.U8 desc[UR30][R54.64], R61 ;  /* 0x0000003d36006986 */ /* 0x0001e4000c10111e */
[----:B0-----:R-:W-:-:S05]  /*1286b0*/  PRMT R61, R9, 0x7770, RZ ;  /* 0x00007770093d7816 */ /* 0x001fca00000000ff */
[----:B------:R0:W-:Y:S04]  /*1286c0*/  @P0 STG.E.U8 desc[UR30][R50.64], R61 ;  /* 0x0000003d32000986 */ /* 0x0001e8000c10111e */
[----:B0-----:R-:W3:Y:S04]  /*1286d0*/  LDL.LU.64 R50, [R1+0x1420] ;  /* 0x0014200001327983 */ /* 0x001ee80000300a00 */
[----:B------:R-:W4:Y:S04]  /*1286e0*/  LDL.LU.64 R10, [R1+0x1418] ;  /* 0x00141800010a7983 */ /* 0x000f280000300a00 */
[----:B------:R-:W2:Y:S04]  /*1286f0*/  LDL.LU.64 R54, [R1+0x1408] ;  /* 0x0014080001367983 */ /* 0x000ea80000300a00 */
[----:B------:R-:W2:Y:S04]  /*128700*/  LDL.LU.64 R6, [R1+0x1400] ;  /* 0x0014000001067983 */ /* 0x000ea80000300a00 */
[----:B------:R-:W2:Y:S04]  /*128710*/  LDL.LU.64 R4, [R1+0xfc8] ;  /* 0x000fc80001047983 */ /* 0x000ea80000300a00 */
[----:B------:R-:W2:Y:S04]  /*128720*/  LDL.LU.64 R52, [R1+0xfb8] ;  /* 0x000fb80001347983 */ /* 0x000ea80000300a00 */
[----:B------:R-:W2:Y:S01]  /*128730*/  LDL.LU R27, [R1+0xc0] ;  /* 0x0000c000011b7983 */ /* 0x000ea20000300800 */
[----:B------:R-:W-:-:S02]  /*128740*/  LOP3.LUT P4, RZ, R2, 0x40000, RZ, 0xc0, !PT ;  /* 0x0004000002ff7812 */ /* 0x000fc4000788c0ff */
[----:B------:R-:W-:Y:S02]  /*128750*/  PRMT R61, R9, 0x7771, RZ ;  /* 0x00007771093d7816 */ /* 0x000fe400000000ff */
        /* <DEDUP_REMOVED lines=13> */
[----:B---3--:R0:W-:Y:S04]  /*128830*/  @P4 STG.E.U8 desc[UR30][R50.64], R61 ;  /* 0x0000003d32004986 */ /* 0x0081e8000c10111e */
[----:B0-----:R-:W3:Y:S04]  /*128840*/  LDL.LU.64 R50, [R1+0xfb0] ;  /* 0x000fb00001327983 */ /* 0x001ee80000300a00 */
[----:B------:R-:W3:Y:S04]  /*128850*/  LDL.LU R48, [R1+0xb0] ;  /* 0x0000b00001307983 */ /* 0x000ee80000300800 */
[----:B------:R-:W3:Y:S01]  /*128860*/  LDL.LU.64 R22, [R1+0xf98] ;  /* 0x000f980001167983 */ /* 0x000ee20000300a00 */
[----:B------:R-:W-:-:S03]  /*128870*/  LOP3.LUT R57, R57, 0xff7fffff, RZ, 0xc0, !PT ;  /* 0xff7fffff39397812 */ /* 0x000fc600078ec0ff */
[----:B------:R-:W3:Y:S01]  /*128880*/  LDL.LU.64 R20, [R1+0xf90] ;  /* 0x000f900001147983 */ /* 0x000ee20000300a00 */
[----:B------:R-:W-:Y:S02]  /*128890*/  @P1 LOP3.LUT R57, R57, 0x800000, RZ, 0xfc, !PT ;  /* 0x0080000039391812 */ /* 0x000fe400078efcff */
[C---:B------:R-:W-:Y:S01]  /*1288a0*/  LOP3.LUT P1, RZ, R2.reuse, 0x2000000, RZ, 0xc0, !PT ;  /* 0x0200000002ff7812 */ /* 0x040fe2000782c0ff */
[----:B------:R-:W3:Y:S01]  /*1288b0*/  LDL.LU.64 R18, [R1+0xf88] ;  /* 0x000f880001127983 */ /* 0x000ee20000300a00 */
[C---:B------:R-:W-:Y:S02]  /*1288c0*/  LOP3.LUT P5, RZ, R2.reuse, 0x80000, RZ, 0xc0, !PT ;  /* 0x0008000002ff7812 */ /* 0x040fe400078ac0ff */
[----:B------:R-:W-:Y:S01]  /*1288d0*/  LOP3.LUT R57, R57, 0xfeffffff, RZ, 0xc0, !PT ;  /* 0xfeffffff39397812 */ /* 0x000fe200078ec0ff */
[----:B------:R-:W3:Y:S01]  /*1288e0*/  LDL.LU.64 R16, [R1+0xf70] ;  /* 0x000f700001107983 */ /* 0x000ee20000300a00 */
[----:B------:R-:W-:Y:S02]  /*1288f0*/  LOP3.LUT P6, RZ, R2, 0x100000, RZ, 0xc0, !PT ;  /* 0x0010000002ff7812 */ /* 0x000fe400078cc0ff */
[----:B------:R-:W-:-:S05]  /*128900*/  PRMT R61, R9, 0x7772, RZ ;  /* 0x00007772093d7816 */ /* 0x000fca00000000ff */
[----:B------:R-:W-:Y:S02]  /*128910*/  @P1 LOP3.LUT R57, R57, 0x1000000, RZ, 0xfc, !PT ;  /* 0x0100000039391812 */ /* 0x000fe400078efcff */
[----:B------:R-:W-:Y:S01]  /*128920*/  LOP3.LUT P1, RZ, R2, 0x1000000, RZ, 0xc0, !PT ;  /* 0x0100000002ff7812 */ /* 0x000fe2000782c0ff */
[----:B----4-:R0:W-:Y:S01]  /*128930*/  @P5 STG.E.U8 desc[UR30][R10.64], R61 ;  /* 0x0000003d0a005986 */ /* 0x0101e2000c10111e */
[----:B------:R-:W-:Y:S02]  /*128940*/  LOP3.LUT R57, R57, 0xfdffffff, RZ, 0xc0, !PT ;  /* 0xfdffffff39397812 */ /* 0x000fe400078ec0ff */
[----:B0-----:R-:W-:-:S09]  /*128950*/  PRMT R61, R9, 0x7773, RZ ;  /* 0x00007773093d7816 */ /* 0x001fd200000000ff */
[----:B------:R-:W-:Y:S02]  /*128960*/  @P1 LOP3.LUT R57, R57, 0x2000000, RZ, 0xfc, !PT ;  /* 0x0200000039391812 */ /* 0x000fe400078efcff */
[C---:B------:R-:W-:Y:S01]  /*128970*/  LOP3.LUT P1, RZ, R2.reuse, 0x800000, RZ, 0xc0, !PT ;  /* 0x0080000002ff7812 */ /* 0x040fe2000782c0ff */
[----:B--2---:R0:W-:Y:S01]  /*128980*/  @P6 STG.E.U8 desc[UR30][R54.64], R61 ;  /* 0x0000003d36006986 */ /* 0x0041e2000c10111e */
[----:B------:R-:W-:Y:S02]  /*128990*/  LOP3.LUT P0, RZ, R2, 0x200000, RZ, 0xc0, !PT ;  /* 0x0020000002ff7812 */ /* 0x000fe4000780c0ff */
[----:B------:R-:W-:Y:S01]  /*1289a0*/  LOP3.LUT R57, R57, 0xfbffffff, RZ, 0xc0, !PT ;  /* 0xfbffffff39397812 */ /* 0x000fe200078ec0ff */
[----:B0-----:R-:W2:Y:S04]  /*1289b0*/  LDL.LU R54, [R1+0xa0] ;  /* 0x0000a00001367983 */ /* 0x001ea80000300800 */
[----:B------:R-:W4:Y:S04]  /*1289c0*/  LDL.LU.64 R14, [R1+0xf68] ;  /* 0x000f6800010e7983 */ /* 0x000f280000300a00 */
[----:B------:R-:W-:-:S02]  /*1289d0*/  @P1 LOP3.LUT R57, R57, 0x4000000, RZ, 0xfc, !PT ;  /* 0x0400000039391812 */ /* 0x000fc400078efcff */
[----:B------:R-:W-:Y:S01]  /*1289e0*/  LOP3.LUT P1, RZ, R2, 0x400000, RZ, 0xc0, !PT ;  /* 0x0040000002ff7812 */ /* 0x000fe2000782c0ff */
[----:B------:R-:W4:Y:S01]  /*1289f0*/  LDL.LU.64 R12, [R1+0xf60] ;  /* 0x000f6000010c7983 */ /* 0x000f220000300a00 */
[----:B------:R-:W-:-:S03]  /*128a00*/  PRMT R61, R27, 0x7770, RZ ;  /* 0x000077701b3d7816 */ /* 0x000fc600000000ff */
[----:B------:R-:W4:Y:S04]  /*128a10*/  LDL.LU R55, [R1+0x90] ;  /* 0x0000900001377983 */ /* 0x000f280000300800 */
[----:B------:R0:W-:Y:S04]  /*128a20*/  @P0 STG.E.U8 desc[UR30][R6.64], R61 ;  /* 0x0000003d06000986 */ /* 0x0001e8000c10111e */
[----:B------:R-:W4:Y:S04]  /*128a30*/  LDL.LU.64 R10, [R1+0xf50] ;  /* 0x000f5000010a7983 */ /* 0x000f280000300a00 */
[----:B------:R-:W4:Y:S01]  /*128a40*/  LDL.LU.64 R8, [R1+0xf48] ;  /* 0x000f480001087983 */ /* 0x000f220000300a00 */
[----:B0-----:R-:W-:-:S03]  /*128a50*/  PRMT R61, R27, 0x7771, RZ ;  /* 0x000077711b3d7816 */ /* 0x001fc600000000ff */
[----:B------:R-:W4:Y:S04]  /*128a60*/  LDL.LU.64 R6, [R1+0xf40] ;  /* 0x000f400001067983 */ /* 0x000f280000300a00 */
[----:B------:R0:W-:Y:S01]  /*128a70*/  @P1 STG.E.U8 desc[UR30][R4.64], R61 ;  /* 0x0000003d04001986 */ /* 0x0001e2000c10111e */
[----:B------:R-:W-:Y:S02]  /*128a80*/  LOP3.LUT P1, RZ, R57, 0x4000000, RZ, 0xc0, !PT ;  /* 0x0400000039ff7812 */ /* 0x000fe4000782c0ff */
[----:B0-----:R-:W-:Y:S01]  /*128a90*/  PRMT R61, R27, 0x7772, RZ ;  /* 0x000077721b3d7816 */ /* 0x001fe200000000ff */
[----:B------:R-:W4:Y:S10]  /*128aa0*/  LDL.LU.64 R4, [R1+0xf38] ;  /* 0x000f380001047983 */ /* 0x000f340000300a00 */
[----:B------:R0:W-:Y:S01]  /*128ab0*/  @P1 STG.E.U8 desc[UR30][R52.64], R61 ;  /* 0x0000003d34001986 */ /* 0x0001e2000c10111e */
[----:B------:R-:W-:-:S03]  /*128ac0*/  LOP3.LUT P1, RZ, R57, 0x2000000, RZ, 0xc0, !PT ;  /* 0x0200000039ff7812 */ /* 0x000fc6000782c0ff */
[----:B0-----:R-:W4:Y:S01]  /*128ad0*/  LDL.LU.64 R52, [R1+0xf30] ;  /* 0x000f300001347983 */ /* 0x001f220000300a00 */
[----:B------:R-:W-:-:S09]  /*128ae0*/  PRMT R61, R27, 0x7773, RZ ;  /* 0x000077731b3d7816 */ /* 0x000fd200000000ff */
[----:B---3--:R0:W-:Y:S04]  /*128af0*/  @P1 STG.E.U8 desc[UR30][R50.64], R61 ;  /* 0x0000003d32001986 */ /* 0x0081e8000c10111e */
[----:B0-----:R-:W3:Y:S01]  /*128b00*/  LDL.LU.64 R50, [R1+0xf18] ;  /* 0x000f180001327983 */ /* 0x001ee20000300a00 */
[----:B------:R-:W-:Y:S02]  /*128b10*/  LOP3.LUT P1, RZ, R57, 0x1000000, RZ, 0xc0, !PT ;  /* 0x0100000039ff7812 */ /* 0x000fe4000782c0ff */
        /* <DEDUP_REMOVED lines=12> */
[----:B--2---:R-:W-:-:S11]  /*128be0*/  PRMT R61, R54, 0x7770, RZ ;  /* 0x00007770363d7816 */ /* 0x004fd600000000ff */
[----:B----4-:R0:W-:Y:S01]  /*128bf0*/  @P1 STG.E.U8 desc[UR30][R14.64], R61 ;  /* 0x0000003d0e001986 */ /* 0x0101e2000c10111e */
[----:B------:R-:W-:Y:S02]  /*128c00*/  LOP3.LUT P1, RZ, R57, 0x80000, RZ, 0xc0, !PT ;  /* 0x0008000039ff7812 */ /* 0x000fe4000782c0ff */
[----:B------:R-:W-:Y:S02]  /*128c10*/  LOP3.LUT P2, RZ, R2, 0x80000000, RZ, 0xc0, !PT ;  /* 0x8000000002ff7812 */ /* 0x000fe4000784c0ff */
[----:B------:R-:W-:Y:S02]  /*128c20*/  LOP3.LUT P3, RZ, R60, 0x1, RZ, 0xc0, !PT ;  /* 0x000000013cff7812 */ /* 0x000fe4000786c0ff */
[----:B0-----:R-:W-:-:S07]  /*128c30*/  PRMT R61, R54, 0x7771, RZ ;  /* 0x00007771363d7816 */ /* 0x001fce00000000ff */
[----:B------:R0:W-:Y:S01]  /*128c40*/  @P1 STG.E.U8 desc[UR30][R12.64], R61 ;  /* 0x0000003d0c001986 */ /* 0x0001e2000c10111e */
[----:B------:R-:W-:Y:S02]  /*128c50*/  LOP3.LUT P4, RZ, R60, 0x2, RZ, 0xc0, !PT ;  /* 0x000000023cff7812 */ /* 0x000fe4000788c0ff */
[----:B0-----:R-:W-:-:S05]  /*128c60*/  PRMT R61, R54, 0x7772, RZ ;  /* 0x00007772363d7816 */ /* 0x001fca00000000ff */
        /* <DEDUP_REMOVED lines=9> */
[----:B------:R0:W-:Y:S02]  /*128d00*/  @P5 STG.E.U8 desc[UR30][R4.64], R61 ;  /* 0x0000003d04005986 */ /* 0x0001e4000c10111e */
[----:B0-----:R-:W-:-:S05]  /*128d10*/  PRMT R61, R55, 0x7772, RZ ;  /* 0x00007772373d7816 */ /* 0x001fca00000000ff */
[----:B------:R0:W-:Y:S02]  /*128d20*/  @P6 STG.E.U8 desc[UR30][R52.64], R61 ;  /* 0x0000003d34006986 */ /* 0x0001e4000c10111e */
[----:B0-----:R-:W-:-:S05]  /*128d30*/  PRMT R61, R55, 0x7773, RZ ;  /* 0x00007773373d7816 */ /* 0x001fca00000000ff */
[----:B---3--:R0:W-:Y:S04]  /*128d40*/  @P0 STG.E.U8 desc[UR30][R50.64], R61 ;  /* 0x0000003d32000986 */ /* 0x0081e8000c10111e */
[----:B0-----:R-:W2:Y:S04]  /*128d50*/  LDL.LU.64 R50, [R1+0xf10] ;  /* 0x000f100001327983 */ /* 0x001ea80000300a00 */
[----:B------:R-:W3:Y:S04]  /*128d60*/  LDL.LU.64 R10, [R1+0xf08] ;  /* 0x000f0800010a7983 */ /* 0x000ee80000300a00 */
[----:B------:R-:W4:Y:S04]  /*128d70*/  LDL.LU.64 R8, [R1+0xef8] ;  /* 0x000ef80001087983 */ /* 0x000f280000300a00 */
[----:B------:R-:W2:Y:S04]  /*128d80*/  LDL.LU R53, [R1+0xc4] ;  /* 0x0000c40001357983 */ /* 0x000ea80000300800 */
[----:B------:R-:W4:Y:S04]  /*128d90*/  LDL.LU.64 R6, [R1+0xef0] ;  /* 0x000ef00001067983 */ /* 0x000f280000300a00 */
[----:B------:R-:W4:Y:S04]  /*128da0*/  LDL.LU.64 R4, [R1+0xee8] ;  /* 0x000ee80001047983 */ /* 0x000f280000300a00 */
[----:B------:R-:W4:Y:S04]  /*128db0*/  LDL.LU.64 R54, [R1+0xee0] ;  /* 0x000ee00001367983 */ /* 0x000f280000300a00 */
[----:B------:R-:W4:Y:S01]  /*128dc0*/  LDL.LU R48, [R1+0xb4] ;  /* 0x0000b40001307983 */ /* 0x000f220000300800 */
[----:B------:R-:W-:-:S02]  /*128dd0*/  LOP3.LUT P4, RZ, R60, 0x20, RZ, 0xc0, !PT ;  /* 0x000000203cff7812 */ /* 0x000fc4000788c0ff */
        /* <DEDUP_REMOVED lines=13> */
[----:B------:R-:W-:Y:S02]  /*128eb0*/  LOP3.LUT R57, R57, 0xffff7fff, RZ, 0xc0, !PT ;  /* 0xffff7fff39397812 */ /* 0x000fe400078ec0ff */
[----:B--2---:R-:W-:-:S05]  /*128ec0*/  PRMT R61, R53, 0x7770, RZ ;  /* 0x00007770353d7816 */ /* 0x004fca00000000ff */
[----:B------:R0:W-:Y:S04]  /*128ed0*/  @P4 STG.E.U8 desc[UR30][R50.64], R61 ;  /* 0x0000003d32004986 */ /* 0x0001e8000c10111e */
[----:B0-----:R-:W2:Y:S04]  /*128ee0*/  LDL.LU.64 R50, [R1+0xed8] ;  /* 0x000ed80001327983 */ /* 0x001ea80000300a00 */
[----:B------:R-:W2:Y:S04]  /*128ef0*/  LDL.LU R52, [R1+0xa4] ;  /* 0x0000a40001347983 */ /* 0x000ea80000300800 */
[----:B------:R-:W2:Y:S04]  /*128f00*/  LDL.LU.64 R22, [R1+0xec8] ;  /* 0x000ec80001167983 */ /* 0x000ea80000300a00 */
[----:B------:R-:W2:Y:S01]  /*128f10*/  LDL.LU.64 R20, [R1+0xec0] ;  /* 0x000ec00001147983 */ /* 0x000ea20000300a00 */
[----:B------:R-:W-:-:S02]  /*128f20*/  @P1 LOP3.LUT R57, R57, 0x8000, RZ, 0xfc, !PT ;  /* 0x0000800039391812 */ /* 0x000fc400078efcff */
[----:B------:R-:W-:Y:S01]  /*128f30*/  LOP3.LUT P1, RZ, R60, 0x1000, RZ, 0xc0, !PT ;  /* 0x000010003cff7812 */ /* 0x000fe2000782c0ff */
[----:B------:R-:W2:Y:S01]  /*128f40*/  LDL.LU.64 R18, [R1+0xeb8] ;  /* 0x000eb80001127983 */ /* 0x000ea20000300a00 */
[----:B------:R-:W-:-:S03]  /*128f50*/  LOP3.LUT R57, R57, 0xfffeffff, RZ, 0xc0, !PT ;  /* 0xfffeffff39397812 */ /* 0x000fc600078ec0ff */
[----:B------:R-:W2:Y:S01]  /*128f60*/  LDL.LU.64 R16, [R1+0xea8] ;  /* 0x000ea80001107983 */ /* 0x000ea20000300a00 */
[C---:B------:R-:W-:Y:S02]  /*128f70*/  LOP3.LUT P5, RZ, R60.reuse, 0x40, RZ, 0xc0, !PT ;  /* 0x000000403cff7812 */ /* 0x040fe400078ac0ff */
[C---:B------:R-:W-:Y:S01]  /*128f80*/  LOP3.LUT P6, RZ, R60.reuse, 0x80, RZ, 0xc0, !PT ;  /* 0x000000803cff7812 */ /* 0x040fe200078cc0ff */
[----:B------:R-:W2:Y:S04]  /*128f90*/  LDL.LU.64 R14, [R1+0xea0] ;  /* 0x000ea000010e7983 */ /* 0x000ea80000300a00 */
[----:B------:R-:W-:Y:S01]  /*128fa0*/  @P1 LOP3.LUT R57, R57, 0x10000, RZ, 0xfc, !PT ;  /* 0x0001000039391812 */ /* 0x000fe200078efcff */
[----:B------:R-:W2:Y:S01]  /*128fb0*/  LDL.LU.64 R12, [R1+0xe98] ;  /* 0x000e9800010c7983 */ /* 0x000ea20000300a00 */
[----:B------:R-:W-:-:S02]  /*128fc0*/  LOP3.LUT P1, RZ, R60, 0x800, RZ, 0xc0, !PT ;  /* 0x000008003cff7812 */ /* 0x000fc4000782c0ff */
[----:B------:R-:W-:Y:S02]  /*128fd0*/  LOP3.LUT R57, R57, 0xfffdffff, RZ, 0xc0, !PT ;  /* 0xfffdffff39397812 */ /* 0x000fe400078ec0ff */
[----:B------:R-:W-:-:S09]  /*128fe0*/  PRMT R61, R53, 0x7771, RZ ;  /* 0x00007771353d7816 */ /* 0x000fd200000000ff */
[----:B------:R-:W-:Y:S02]  /*128ff0*/  @P1 LOP3.LUT R57, R57, 0x20000, RZ, 0xfc, !PT ;  /* 0x0002000039391812 */ /* 0x000fe400078efcff */
[C---:B------:R-:W-:Y:S01]  /*129000*/  LOP3.LUT P1, RZ, R60.reuse, 0x400, RZ, 0xc0, !PT ;  /* 0x000004003cff7812 */ /* 0x040fe2000782c0ff */
[----:B---3--:R0:W-:Y:S01]  /*129010*/  @P5 STG.E.U8 desc[UR30][R10.64], R61 ;  /* 0x0000003d0a005986 */ /* 0x0081e2000c10111e */
[----:B------:R-:W-:Y:S02]  /*129020*/  LOP3.LUT P0, RZ, R60, 0x100, RZ, 0xc0, !PT ;  /* 0x000001003cff7812 */ /* 0x000fe4000780c0ff */
[----:B------:R-:W-:Y:S02]  /*129030*/  LOP3.LUT R57, R57, 0xfffbffff, RZ, 0xc0, !PT ;  /* 0xfffbffff39397812 */ /* 0x000fe400078ec0ff */
[----:B0-----:R-:W-:Y:S01]  /*129040*/  PRMT R61, R53, 0x7772, RZ ;  /* 0x00007772353d7816 */ /* 0x001fe200000000ff */
[----:B------:R-:W3:Y:S06]  /*129050*/  LDL.LU.64 R10, [R1+0xe90] ;  /* 0x000e9000010a7983 */ /* 0x000eec0000300a00 */
[----:B------:R-:W-:-:S02]  /*129060*/  @P1 LOP3.LUT R57, R57, 0x40000, RZ, 0xfc, !PT ;  /* 0x0004000039391812 */ /* 0x000fc400078efcff */
[----:B------:R-:W-:Y:S01]  /*129070*/  LOP3.LUT P1, RZ, R60, 0x200, RZ, 0xc0, !PT ;  /* 0x000002003cff7812 */ /* 0x000fe2000782c0ff */
[----:B----4-:R0:W-:Y:S02]  /*129080*/  @P6 STG.E.U8 desc[UR30][R8.64], R61 ;  /* 0x0000003d08006986 */ /* 0x0101e4000c10111e */
[----:B0-----:R-:W-:Y:S02]  /*129090*/  PRMT R61, R53, 0x7773, RZ ;  /* 0x00007773353d7816 */ /* 0x001fe400000000ff */
[----:B------:R-:W4:Y:S04]  /*1290a0*/  LDL.LU.64 R8, [R1+0xe88] ;  /* 0x000e880001087983 */ /* 0x000f280000300a00 */
[----:B------:R0:W-:Y:S02]  /*1290b0*/  @P0 STG.E.U8 desc[UR30][R6.64], R61 ;  /* 0x0000003d06000986 */ /* 0x0001e4000c10111e */
[----:B0-----:R-:W-:-:S02]  /*1290c0*/  PRMT R61, R48, 0x7770, RZ ;  /* 0x00007770303d7816 */ /* 0x001fc400000000ff */
[----:B------:R-:W4:Y:S04]  /*1290d0*/  LDL.LU.64 R6, [R1+0xe78] ;  /* 0x000e780001067983 */ /* 0x000f280000300a00 */
[----:B------:R0:W-:Y:S01]  /*1290e0*/  @P1 STG.E.U8 desc[UR30][R4.64], R61 ;  /* 0x0000003d04001986 */ /* 0x0001e2000c10111e */
[----:B------:R-:W-:-:S03]  /*1290f0*/  LOP3.LUT P1, RZ, R57, 0x40000, RZ, 0xc0, !PT ;  /* 0x0004000039ff7812 */ /* 0x000fc6000782c0ff */
[----:B------:R-:W4:Y:S01]  /*129100*/  LDL.LU R53, [R1+0xc8] ;  /* 0x0000c80001357983 */ /* 0x000f220000300800 */
[----:B0-----:R-:W-:-:S03]  /*129110*/  PRMT R61, R48, 0x7771, RZ ;  /* 0x00007771303d7816 */ /* 0x001fc600000000ff */
[----:B------:R-:W4:Y:S06]  /*129120*/  LDL.LU.64 R4, [R1+0xe70] ;  /* 0x000e700001047983 */ /* 0x000f2c0000300a00 */
[----:B------:R0:W-:Y:S01]  /*129130*/  @P1 STG.E.U8 desc[UR30][R54.64], R61 ;  /* 0x0000003d36001986 */ /* 0x0001e2000c10111e */
[----:B------:R-:W-:-:S03]  /*129140*/  LOP3.LUT P1, RZ, R57, 0x20000, RZ, 0xc0, !PT ;  /* 0x0002000039ff7812 */ /* 0x000fc6000782c0ff */
[----:B0-----:R-:W4:Y:S01]  /*129150*/  LDL.LU.64 R54, [R1+0xdb8] ;  /* 0x000db80001367983 */ /* 0x001f220000300a00 */
[----:B------:R-:W-:-:S09]  /*129160*/  PRMT R61, R48, 0x7772, RZ ;  /* 0x00007772303d7816 */ /* 0x000fd200000000ff */
[----:B--2---:R0:W-:Y:S04]  /*129170*/  @P1 STG.E.U8 desc[UR30][R50.64], R61 ;  /* 0x0000003d32001986 */ /* 0x0041e8000c10111e */
[----:B0-----:R-:W2:Y:S01]  /*129180*/  LDL.LU.64 R50, [R1+0xd38] ;  /* 0x000d380001327983 */ /* 0x001ea20000300a00 */
        /* <DEDUP_REMOVED lines=18> */
[----:B0-----:R-:W-:-:S07]  /*1292b0*/  PRMT R61, R59, 0x7770, RZ ;  /* 0x000077703b3d7816 */ /* 0x001fce00000000ff */
[----:B------:R0:W-:Y:S01]  /*1292c0*/  @P1 STG.E.U8 desc[UR30][R12.64], R61 ;  /* 0x0000003d0c001986 */ /* 0x0001e2000c10111e */
[----:B------:R-:W-:Y:S02]  /*1292d0*/  LOP3.LUT P4, RZ, R60, 0x100000, RZ, 0xc0, !PT ;  /* 0x001000003cff7812 */ /* 0x000fe4000788c0ff */
[----:B0-----:R-:W-:-:S05]  /*1292e0*/  PRMT R61, R59, 0x7771, RZ ;  /* 0x000077713b3d7816 */ /* 0x001fca00000000ff */
[----:B---3--:R0:W-:Y:S01]  /*1292f0*/  @P2 STG.E.U8 desc[UR30][R10.64], R61 ;  /* 0x0000003d0a002986 */ /* 0x0081e2000c10111e */
[----:B------:R-:W-:Y:S02]  /*129300*/  LOP3.LUT P5, RZ, R60, 0x200000, RZ, 0xc0, !PT ;  /* 0x002000003cff7812 */ /* 0x000fe400078ac0ff */
[----:B0-----:R-:W-:-:S05]  /*129310*/  PRMT R61, R59, 0x7772, RZ ;  /* 0x000077723b3d7816 */ /* 0x001fca00000000ff */
[----:B----4-:R0:W-:Y:S01]  /*129320*/  @P3 STG.E.U8 desc[UR30][R8.64], R61 ;  /* 0x0000003d08003986 */ /* 0x0101e2000c10111e */
[C---:B------:R-:W-:Y:S02]  /*129330*/  LOP3.LUT P6, RZ, R60.reuse, 0x400000, RZ, 0xc0, !PT ;  /* 0x004000003cff7812 */ /* 0x040fe400078cc0ff */
[----:B0-----:R-:W-:Y:S02]  /*129340*/  PRMT R61, R59, 0x7773, RZ ;  /* 0x000077733b3d7816 */ /* 0x001fe400000000ff */
[----:B------:R-:W-:Y:S01]  /*129350*/  LOP3.LUT P0, RZ, R60, 0x800000, RZ, 0xc0, !PT ;  /* 0x008000003cff7812 */ /* 0x000fe2000780c0ff */
[----:B------:R-:W3:Y:S04]  /*129360*/  LDL.LU R59, [R1+0x5a38] ;  /* 0x005a3800013b7983 */ /* 0x000ee80000300800 */
[----:B------:R0:W-:Y:S02]  /*129370*/  @P4 STG.E.U8 desc[UR30][R6.64], R61 ;  /* 0x0000003d06004986 */ /* 0x0001e4000c10111e */
[----:B0-----:R-:W-:-:S05]  /*129380*/  PRMT R61, R53, 0x7770, RZ ;  /* 0x00007770353d7816 */ /* 0x001fca00000000ff */
[----:B------:R0:W-:Y:S02]  /*129390*/  @P5 STG.E.U8 desc[UR30][R4.64], R61 ;  /* 0x0000003d04005986 */ /* 0x0001e4000c10111e */
[----:B0-----:R-:W-:-:S05]  /*1293a0*/  PRMT R61, R53, 0x7771, RZ ;  /* 0x00007771353d7816 */ /* 0x001fca00000000ff */
[----:B------:R0:W-:Y:S02]  /*1293b0*/  @P6 STG.E.U8 desc[UR30][R54.64], R61 ;  /* 0x0000003d36006986 */ /* 0x0001e4000c10111e */
[----:B0-----:R-:W-:-:S05]  /*1293c0*/  PRMT R61, R53, 0x7772, RZ ;  /* 0x00007772353d7816 */ /* 0x001fca00000000ff */
[----:B--2---:R0:W-:Y:S04]  /*1293d0*/  @P0 STG.E.U8 desc[UR30][R50.64], R61 ;  /* 0x0000003d32000986 */ /* 0x0041e8000c10111e */
[----:B0-----:R-:W2:Y:S04]  /*1293e0*/  LDL.LU.64 R50, [R1+0xd30] ;  /* 0x000d300001327983 */ /* 0x001ea80000300a00 */
[----:B------:R-:W4:Y:S04]  /*1293f0*/  LDL.LU.64 R54, [R1+0xd28] ;  /* 0x000d280001367983 */ /* 0x000f280000300a00 */
[----:B------:R-:W4:Y:S04]  /*129400*/  LDL.LU.64 R10, [R1+0xd20] ;  /* 0x000d2000010a7983 */ /* 0x000f280000300a00 */
[----:B------:R-:W4:Y:S04]  /*129410*/  LDL.LU.64 R8, [R1+0xd08] ;  /* 0x000d080001087983 */ /* 0x000f280000300a00 */
[----:B------:R-:W4:Y:S04]  /*129420*/  LDL.LU R7, [R1+0xb8] ;  /* 0x0000b80001077983 */ /* 0x000f280000300800 */
[----:B------:R-:W4:Y:S04]  /*129430*/  LDL.LU.64 R4, [R1+0xce8] ;  /* 0x000ce80001047983 */ /* 0x000f280000300a00 */
[----:B------:R-:W4:Y:S01]  /*129440*/  LDL.LU R27, [R1+0xa8] ;  /* 0x0000a800011b7983 */ /* 0x000f220000300800 */
[----:B------:R-:W-:-:S02]  /*129450*/  PRMT R61, R53, 0x7773, RZ ;  /* 0x00007773353d7816 */ /* 0x000fc400000000ff */
[C---:B------:R-:W-:Y:S01]  /*129460*/  LOP3.LUT P4, RZ, R60.reuse, 0x1000000, RZ, 0xc0, !PT ;  /* 0x010000003cff7812 */ /* 0x040fe2000788c0ff */
[----:B------:R-:W4:Y:S01]  /*129470*/  LDL.LU.64 R52, [R1+0xce0] ;  /* 0x000ce00001347983 */ /* 0x000f220000300a00 */
[----:B------:R-:W-:Y:S02]  /*129480*/  LOP3.LUT R57, R57, 0xfffffff7, RZ, 0xc0, !PT ;  /* 0xfffffff739397812 */ /* 0x000fe400078ec0ff */
[C---:B------:R-:W-:Y:S02]  /*129490*/  LOP3.LUT P5, RZ, R60.reuse, 0x2000000, RZ, 0xc0, !PT ;  /* 0x020000003cff7812 */ /* 0x040fe400078ac0ff */
[----:B------:R-:W-:Y:S02]  /*1294a0*/  LOP3.LUT P6, RZ, R60, 0x4000000, RZ, 0xc0, !PT ;  /* 0x040000003cff7812 */ /* 0x000fe400078cc0ff */
[----:B---3--:R-:W-:-:S05]  /*1294b0*/  LOP3.LUT P1, RZ, R59, 0x10, RZ, 0xc0, !PT ;  /* 0x000000103bff7812 */ /* 0x008fca000782c0ff */
[----:B--2---:R0:W-:Y:S04]  /*1294c0*/  @P4 STG.E.U8 desc[UR30][R50.64], R61 ;  /* 0x0000003d32004986 */ /* 0x0041e8000c10111e */
[----:B0-----:R-:W2:Y:S04]  /*1294d0*/  LDL.LU.64 R50, [R1+0xcc8] ;  /* 0x000cc80001327983 */ /* 0x001ea80000300a00 */
[----:B------:R-:W-:Y:S02]  /*1294e0*/  @P1 LOP3.LUT R57, R57, 0x8, RZ, 0xfc, !PT ;  /* 0x0000000839391812 */ /* 0x000fe400078efcff */
[----:B------:R-:W-:-:S02]  /*1294f0*/  LOP3.LUT P1, RZ, R59, 0x8, RZ, 0xc0, !PT ;  /* 0x000000083bff7812 */ /* 0x000fc4000782c0ff */
[----:B------:R-:W-:-:S11]  /*129500*/  LOP3.LUT R57, R57, 0xffffffef, RZ, 0xc0, !PT ;  /* 0xffffffef39397812 */ /* 0x000fd600078ec0ff */
[----:B------:R-:W-:Y:S02]  /*129510*/  @P1 LOP3.LUT R57, R57, 0x10, RZ, 0xfc, !PT ;  /* 0x0000001039391812 */ /* 0x000fe400078efcff */
[----:B------:R-:W-:Y:S02]  /*129520*/  LOP3.LUT P1, RZ, R59, 0x4, RZ, 0xc0, !PT ;  /* 0x000000043bff7812 */ /* 0x000fe4000782c0ff */
[----:B------:R-:W-:Y:S02]  /*129530*/  LOP3.LUT R57, R57, 0xffffffdf, RZ, 0xc0, !PT ;  /* 0xffffffdf39397812 */ /* 0x000fe400078ec0ff */
[----:B----4-:R-:W-:-:S09]  /*129540*/  PRMT R61, R7, 0x7770, RZ ;  /* 0x00007770073d7816 */ /* 0x010fd200000000ff */
[----:B------:R-:W-:Y:S02]  /*129550*/  @P1 LOP3.LUT R57, R57, 0x20, RZ, 0xfc, !PT ;  /* 0x0000002039391812 */ /* 0x000fe400078efcff */
[----:B------:R-:W-:Y:S01]  /*129560*/  LOP3.LUT P1, RZ, R59, 0x2, RZ, 0xc0, !PT ;  /* 0x000000023bff7812 */ /* 0x000fe2000782c0ff */
[----:B------:R0:W-:Y:S01]  /*129570*/  @P5 STG.E.U8 desc[UR30][R54.64], R61 ;  /* 0x0000003d36005986 */ /* 0x0001e2000c10111e */
[----:B------:R-:W-:-:S03]  /*129580*/  LOP3.LUT R57, R57, 0xffffffbf, RZ, 0xc0, !PT ;  /* 0xffffffbf39397812 */ /* 0x000fc600078ec0ff */
[----:B0-----:R-:W3:Y:S08]  /*129590*/  LDL.LU.64 R54, [R1+0xcb0] ;  /* 0x000cb00001367983 */ /* 0x001ef00000300a00 */
[----:B------:R-:W-:Y:S02]  /*1295a0*/  @P1 LOP3.LUT R57, R57, 0x40, RZ, 0xfc, !PT ;  /* 0x0000004039391812 */ /* 0x000fe400078efcff */
[----:B------:R-:W-:Y:S01]  /*1295b0*/  LOP3.LUT P1, RZ, R59, 0x1, RZ, 0xc0, !PT ;  /* 0x000000013bff7812 */ /* 0x000fe2000782c0ff */
[----:B------:R-:W4:Y:S01]  /*1295c0*/  LDL.LU.64 R22, [R1+0xb88] ;  /* 0x000b880001167983 */ /* 0x000f220000300a00 */
[----:B------:R-:W-:-:S03]  /*1295d0*/  LOP3.LUT R57, R57, 0xffffff7f, RZ, 0xc0, !PT ;  /* 0xffffff7f39397812 */ /* 0x000fc600078ec0ff */
[----:B------:R-:W4:Y:S04]  /*1295e0*/  LDL.LU R12, [R1+0x98] ;  /* 0x00009800010c7983 */ /* 0x000f280000300800 */
[----:B------:R-:W4:Y:S04]  /*1295f0*/  LDL.LU.64 R20, [R1+0xb80] ;  /* 0x000b800001147983 */ /* 0x000f280000300a00 */
[----:B------:R-:W-:Y:S01]  /*129600*/  @P1 LOP3.LUT R57, R57, 0x80, RZ, 0xfc, !PT ;  /* 0x0000008039391812 */ /* 0x000fe200078efcff */
[----:B------:R-:W4:Y:S01]  /*129610*/  LDL.LU.64 R18, [R1+0xb78] ;  /* 0x000b780001127983 */ /* 0x000f220000300a00 */
[----:B------:R-:W-:-:S02]  /*129620*/  LOP3.LUT P1, RZ, R60, 0x80000000, RZ, 0xc0, !PT ;  /* 0x800000003cff7812 */ /* 0x000fc4000782c0ff */
[----:B------:R-:W-:Y:S01]  /*129630*/  LOP3.LUT R57, R57, 0xfffffeff, RZ, 0xc0, !PT ;  /* 0xfffffeff39397812 */ /* 0x000fe200078ec0ff */
[----:B------:R-:W4:Y:S01]  /*129640*/  LDL.LU.64 R16, [R1+0xb70] ;  /* 0x000b700001107983 */ /* 0x000f220000300a00 */
[C---:B------:R-:W-:Y:S02]  /*129650*/  LOP3.LUT P0, RZ, R60.reuse, 0x8000000, RZ, 0xc0, !PT ;  /* 0x080000003cff7812 */ /* 0x040fe4000780c0ff */
[----:B------:R-:W-:Y:S01]  /*129660*/  PRMT R61, R7, 0x7771, RZ ;  /* 0x00007771073d7816 */ /* 0x000fe200000000ff */
[----:B------:R-:W4:Y:S06]  /*129670*/  LDL.LU R48, [R1+0xcc] ;  /* 0x0000cc0001307983 */ /* 0x000f2c0000300800 */
[----:B------:R-:W-:Y:S01]  /*129680*/  @P1 LOP3.LUT R57, R57, 0x100, RZ, 0xfc, !PT ;  /* 0x0000010039391812 */ /* 0x000fe200078efcff */
[----:B------:R0:W-:Y:S01]  /*129690*/  @P6 STG.E.U8 desc[UR30][R10.64], R61 ;  /* 0x0000003d0a006986 */ /* 0x0001e2000c10111e */
[----:B------:R-:W-:-:S02]  /*1296a0*/  LOP3.LUT P1, RZ, R60, 0x40000000, RZ, 0xc0, !PT ;  /* 0x400000003cff7812 */ /* 0x000fc4000782c0ff */
[----:B------:R-:W-:Y:S01]  /*1296b0*/  LOP3.LUT R57, R57, 0xfffffdff, RZ, 0xc0, !PT ;  /* 0xfffffdff39397812 */ /* 0x000fe200078ec0ff */
[----:B------:R-:W4:Y:S01]  /*1296c0*/  LDL.LU.64 R14, [R1+0xb40] ;  /* 0x000b4000010e7983 */ /* 0x000f220000300a00 */
[----:B0-----:R-:W-:-:S03]  /*1296d0*/  PRMT R61, R7, 0x7772, RZ ;  /* 0x00007772073d7816 */ /* 0x001fc600000000ff */
[----:B------:R-:W4:Y:S06]  /*1296e0*/  LDL.LU.64 R10, [R1+0xb28] ;  /* 0x000b2800010a7983 */ /* 0x000f2c0000300a00 */
[----:B------:R-:W-:Y:S02]  /*1296f0*/  @P1 LOP3.LUT R57, R57, 0x200, RZ, 0xfc, !PT ;  /* 0x0000020039391812 */ /* 0x000fe400078efcff */
[----:B------:R-:W-:Y:S02]  /*129700*/  LOP3.LUT P1, RZ, R60, 0x20000000, RZ, 0xc0, !PT ;  /* 0x200000003cff7812 */ /* 0x000fe4000782c0ff */
[----:B------:R-:W-:Y:S01]  /*129710*/  LOP3.LUT R57, R57, 0xfffffbff, RZ, 0xc0, !PT ;  /* 0xfffffbff39397812 */ /* 0x000fe200078ec0ff */
[----:B------:R0:W-:Y:S10]  /*129720*/  @P0 STG.E.U8 desc[UR30][R8.64], R61 ;  /* 0x0000003d08000986 */ /* 0x0001f4000c10111e */
[----:B------:R-:W-:-:S02]  /*129730*/  @P1 LOP3.LUT R57, R57, 0x400, RZ, 0xfc, !PT ;  /* 0x0000040039391812 */ /* 0x000fc400078efcff */
[----:B------:R-:W-:Y:S01]  /*129740*/  LOP3.LUT P1, RZ, R60, 0x10000000, RZ, 0xc0, !PT ;  /* 0x100000003cff7812 */ /* 0x000fe2000782c0ff */
[----:B0-----:R-:W4:Y:S01]  /*129750*/  LDL.LU.64 R8, [R1+0xb20] ;  /* 0x000b200001087983 */ /* 0x001f220000300a00 */
[----:B------:R-:W-:-:S03]  /*129760*/  PRMT R61, R7, 0x7773, RZ ;  /* 0x00007773073d7816 */ /* 0x000fc600000000ff */
[----:B------:R-:W4:Y:S04]  /*129770*/  LDL.LU.64 R6, [R1+0xae8] ;  /* 0x000ae80001067983 */ /* 0x000f280000300a00 */
[----:B------:R-:W4:Y:S04]  /*129780*/  LDL.LU R13, [R1+0xbc] ;  /* 0x0000bc00010d7983 */ /* 0x000f280000300800 */
        /* <DEDUP_REMOVED lines=12> */
[----:B---3--:R0:W-:Y:S01]  /*129850*/  @P1 STG.E.U8 desc[UR30][R54.64], R61 ;  /* 0x0000003d36001986 */ /* 0x0081e2000c10111e */
[----:B------:R-:W-:Y:S02]  /*129860*/  LOP3.LUT P1, RZ, R57, 0x80, RZ, 0xc0, !PT ;  /* 0x0000008039ff7812 */ /* 0x000fe4000782c0ff */
[----:B0-----:R-:W-:Y:S01]  /*129870*/  PRMT R61, R27, 0x7773, RZ ;  /* 0x000077731b3d7816 */ /* 0x001fe200000000ff */
[----:B------:R-:W3:Y:S10]  /*129880*/  LDL.LU.64 R54, [R1+0x5a30] ;  /* 0x005a300001367983 */ /* 0x000ef40000300a00 */
[----:B----4-:R0:W-:Y:S01]  /*129890*/  @P1 STG.E.U8 desc[UR30][R22.64], R61 ;  /* 0x0000003d16001986 */ /* 0x0101e2000c10111e */
[----:B------:R-:W-:-:S02]  /*1298a0*/  LOP3.LUT P1, RZ, R57, 0x40, RZ, 0xc0, !PT ;  /* 0x0000004039ff7812 */ /* 0x000fc4000782c0ff */
        /* <DEDUP_REMOVED lines=31> */
[----:B------:R-:W3:Y:S04]  /*129aa0*/  LDL.LU.64 R8, [R1+0x920] ;  /* 0x0009200001087983 */ /* 0x000ee80000300a00 */
[----:B------:R-:W3:Y:S04]  /*129ab0*/  LDL.LU.64 R6, [R1+0x848] ;  /* 0x0008480001067983 */ /* 0x000ee80000300a00 */
[----:B------:R-:W3:Y:S04]  /*129ac0*/  LDL.LU.64 R4, [R1+0x768] ;  /* 0x0007680001047983 */ /* 0x000ee80000300a00 */
[----:B------:R-:W3:Y:S01]  /*129ad0*/  LDL.LU R48, [R1+0xac] ;  /* 0x0000ac0001307983 */ /* 0x000ee20000300800 */
[----:B------:R-:W-:-:S03]  /*129ae0*/  LOP3.LUT P4, RZ, R59, 0x800, RZ, 0xc0, !PT ;  /* 0x000008003bff7812 */ /* 0x000fc6000788c0ff */
[----:B------:R-:W3:Y:S01]  /*129af0*/  LDL.LU.64 R52, [R1+0x760] ;  /* 0x0007600001347983 */ /* 0x000ee20000300a00 */
[----:B------:R-:W-:-:S03]  /*129b00*/  PRMT R61, R13, 0x7772, RZ ;  /* 0x000077720d3d7816 */ /* 0x000fc600000000ff */
[----:B------:R-:W3:Y:S01]  /*129b10*/  LDL.LU R12, [R1+0x9c] ;  /* 0x00009c00010c7983 */ /* 0x000ee20000300800 */
        /* <DEDUP_REMOVED lines=13> */
[----:B--2---:R0:W-:Y:S04]  /*129bf0*/  @P4 STG.E.U8 desc[UR30][R50.64], R61 ;  /* 0x0000003d32004986 */ /* 0x0041e8000c10111e */
[----:B0-----:R-:W2:Y:S04]  /*129c00*/  LDL.LU.64 R50, [R1+0x758] ;  /* 0x0007580001327983 */ /* 0x001ea80000300a00 */
[----:B------:R-:W2:Y:S01]  /*129c10*/  LDL.LU.64 R26, [R1+0x750] ;  /* 0x00075000011a7983 */ /* 0x000ea20000300a00 */
[----:B------:R-:W-:-:S03]  /*129c20*/  LOP3.LUT R60, R60, 0x7fffffff, RZ, 0xc0, !PT ;  /* 0x7fffffff3c3c7812 */ /* 0x000fc600078ec0ff */
[----:B------:R-:W2:Y:S01]  /*129c30*/  LDL.LU.64 R22, [R1+0x748] ;  /* 0x0007480001167983 */ /* 0x000ea20000300a00 */
[----:B------:R-:W-:Y:S02]  /*129c40*/  @P1 LOP3.LUT R60, R60, 0x80000000, RZ, 0xfc, !PT ;  /* 0x800000003c3c1812 */ /* 0x000fe400078efcff */
[----:B------:R-:W-:Y:S02]  /*129c50*/  LOP3.LUT P1, RZ, R59, 0x40000, RZ, 0xc0, !PT ;  /* 0x000400003bff7812 */ /* 0x000fe4000782c0ff */
[----:B------:R-:W-:Y:S02]  /*129c60*/  PRMT R61, R13, 0x7773, RZ ;  /* 0x000077730d3d7816 */ /* 0x000fe400000000ff */
[----:B------:R-:W2:Y:S01]  /*129c70*/  LDL.LU R13, [R1+0x80] ;  /* 0x00008000010d7983 */ /* 0x000ea20000300800 */
[----:B------:R-:W-:-:S03]  /*129c80*/  LOP3.LUT R57, R57, 0xfffffffe, RZ, 0xc0, !PT ;  /* 0xfffffffe39397812 */ /* 0x000fc600078ec0ff */
[----:B------:R-:W2:Y:S04]  /*129c90*/  LDL.LU.64 R20, [R1+0x728] ;  /* 0x0007280001147983 */ /* 0x000ea80000300a00 */
[----:B------:R-:W2:Y:S01]  /*129ca0*/  LDL.LU.64 R18, [R1+0x720] ;  /* 0x0007200001127983 */ /* 0x000ea20000300a00 */
[----:B------:R-:W-:Y:S02]  /*129cb0*/  @P1 LOP3.LUT R57, R57, 0x1, RZ, 0xfc, !PT ;  /* 0x0000000139391812 */ /* 0x000fe400078efcff */
[----:B------:R-:W-:Y:S01]  /*129cc0*/  LOP3.LUT P1, RZ, R59, 0x20000, RZ, 0xc0, !PT ;  /* 0x000200003bff7812 */ /* 0x000fe2000782c0ff */
[----:B------:R-:W2:Y:S01]  /*129cd0*/  LDL.LU.64 R16, [R1+0x708] ;  /* 0x0007080001107983 */ /* 0x000ea20000300a00 */
[----:B------:R-:W-:Y:S02]  /*129ce0*/  LOP3.LUT R57, R57, 0xfffffffd, RZ, 0xc0, !PT ;  /* 0xfffffffd39397812 */ /* 0x000fe400078ec0ff */
[C---:B------:R-:W-:Y:S01]  /*129cf0*/  LOP3.LUT P5, RZ, R59.reuse, 0x1000, RZ, 0xc0, !PT ;  /* 0x000010003bff7812 */ /* 0x040fe200078ac0ff */
[----:B------:R-:W2:Y:S01]  /*129d00*/  LDL.LU.64 R14, [R1+0x6f0] ;  /* 0x0006f000010e7983 */ /* 0x000ea20000300a00 */
[----:B------:R-:W-:-:S07]  /*129d10*/  LOP3.LUT P6, RZ, R59, 0x2000, RZ, 0xc0, !PT ;  /* 0x000020003bff7812 */ /* 0x000fce00078cc0ff */
[----:B------:R-:W-:Y:S02]  /*129d20*/  @P1 LOP3.LUT R57, R57, 0x2, RZ, 0xfc, !PT ;  /* 0x0000000239391812 */ /* 0x000fe400078efcff */
[C---:B------:R-:W-:Y:S02]  /*129d30*/  LOP3.LUT P1, RZ, R59.reuse, 0x10000, RZ, 0xc0, !PT ;  /* 0x000100003bff7812 */ /* 0x040fe4000782c0ff */
[----:B------:R-:W-:Y:S01]  /*129d40*/  LOP3.LUT P0, RZ, R59, 0x4000, RZ, 0xc0, !PT ;  /* 0x000040003bff7812 */ /* 0x000fe2000780c0ff */
[----:B----4-:R3:W-:Y:S01]  /*129d50*/  @P5 STG.E.U8 desc[UR30][R10.64], R61 ;  /* 0x0000003d0a005986 */ /* 0x0107e2000c10111e */
[----:B------:R-:W-:Y:S02]  /*129d60*/  LOP3.LUT R57, R57, 0xfffffffb, RZ, 0xc0, !PT ;  /* 0xfffffffb39397812 */ /* 0x000fe400078ec0ff */
[----:B---3--:R-:W-:Y:S01]  /*129d70*/  PRMT R61, R48, 0x7770, RZ ;  /* 0x00007770303d7816 */ /* 0x008fe200000000ff */
[----:B------:R-:W3:Y:S06]  /*129d80*/  LDL.LU.64 R10, [R1+0x6d8] ;  /* 0x0006d800010a7983 */ /* 0x000eec0000300a00 */
[----:B------:R-:W-:-:S02]  /*129d90*/  @P1 LOP3.LUT R57, R57, 0x4, RZ, 0xfc, !PT ;  /* 0x0000000439391812 */ /* 0x000fc400078efcff */
[----:B------:R-:W-:Y:S01]  /*129da0*/  LOP3.LUT P1, RZ, R59, 0x8000, RZ, 0xc0, !PT ;  /* 0x000080003bff7812 */ /* 0x000fe2000782c0ff */
[----:B------:R0:W-:Y:S02]  /*129db0*/  @P6 STG.E.U8 desc[UR30][R8.64], R61 ;  /* 0x0000003d08006986 */ /* 0x0001e4000c10111e */
[C---:B0-----:R-:W-:Y:S02]  /*129dc0*/  PRMT R61, R48.reuse, 0x7771, RZ ;  /* 0x00007771303d7816 */ /* 0x041fe400000000ff */
[----:B------:R-:W4:Y:S04]  /*129dd0*/  LDL.LU.64 R8, [R1+0x6d0] ;  /* 0x0006d00001087983 */ /* 0x000f280000300a00 */
[----:B------:R0:W-:Y:S02]  /*129de0*/  @P0 STG.E.U8 desc[UR30][R6.64], R61 ;  /* 0x0000003d06000986 */ /* 0x0001e4000c10111e */
[----:B0-----:R-:W-:-:S02]  /*129df0*/  PRMT R61, R48, 0x7772, RZ ;  /* 0x00007772303d7816 */ /* 0x001fc400000000ff */
[----:B------:R-:W4:Y:S04]  /*129e00*/  LDL.LU.64 R6, [R1+0x6c8] ;  /* 0x0006c80001067983 */ /* 0x000f280000300a00 */
[----:B------:R0:W-:Y:S01]  /*129e10*/  @P1 STG.E.U8 desc[UR30][R4.64], R61 ;  /* 0x0000003d04001986 */ /* 0x0001e2000c10111e */
[C---:B------:R-:W-:Y:S02]  /*129e20*/  LOP3.LUT P1, RZ, R57.reuse, 0x4, RZ, 0xc0, !PT ;  /* 0x0000000439ff7812 */ /* 0x040fe4000782c0ff */
[----:B0-----:R-:W-:Y:S01]  /*129e30*/  PRMT R61, R48, 0x7773, RZ ;  /* 0x00007773303d7816 */ /* 0x001fe200000000ff */
[----:B------:R-:W4:Y:S10]  /*129e40*/  LDL.LU.64 R4, [R1+0x6c0] ;  /* 0x0006c00001047983 */ /* 0x000f340000300a00 */
[----:B------:R0:W-:Y:S01]  /*129e50*/  @P1 STG.E.U8 desc[UR30][R52.64], R61 ;  /* 0x0000003d34001986 */ /* 0x0001e2000c10111e */
[----:B------:R-:W-:-:S03]  /*129e60*/  LOP3.LUT P1, RZ, R57, 0x2, RZ, 0xc0, !PT ;  /* 0x0000000239ff7812 */ /* 0x000fc6000782c0ff */
[----:B0-----:R-:W4:Y:S01]  /*129e70*/  LDL.LU.64 R52, [R1+0x6a8] ;  /* 0x0006a80001347983 */ /* 0x001f220000300a00 */
[----:B------:R-:W-:-:S03]  /*129e80*/  PRMT R61, R12, 0x7770, RZ ;  /* 0x000077700c3d7816 */ /* 0x000fc600000000ff */
[----:B------:R-:W4:Y:S06]  /*129e90*/  LDL.LU R48, [R1+0x60] ;  /* 0x0000600001307983 */ /* 0x000f2c0000300800 */
[----:B--2---:R0:W-:Y:S04]  /*129ea0*/  @P1 STG.E.U8 desc[UR30][R50.64], R61 ;  /* 0x0000003d32001986 */ /* 0x0041e8000c10111e */
[----:B0-----:R-:W2:Y:S01]  /*129eb0*/  LDL.LU.64 R50, [R1+0x6a0] ;  /* 0x0006a00001327983 */ /* 0x001ea20000300a00 */
        /* <DEDUP_REMOVED lines=26> */
[----:B------:R-:W-:Y:S02]  /*12a060*/  LOP3.LUT P6, RZ, R59, 0x10000000, RZ, 0xc0, !PT ;  /* 0x100000003bff7812 */ /* 0x000fe400078cc0ff */
[----:B0-----:R-:W-:-:S05]  /*12a070*/  PRMT R57, R58, 0x7771, RZ ;  /* 0x000077713a397816 */ /* 0x001fca00000000ff */
[----:B------:R0:W-:Y:S01]  /*12a080*/  @P4 STG.E.U8 desc[UR30][R6.64], R57 ;  /* 0x0000003906004986 */ /* 0x0001e2000c10111e */
[----:B------:R-:W-:Y:S02]  /*12a090*/  LOP3.LUT P0, RZ, R59, 0x20000000, RZ, 0xc0, !PT ;  /* 0x200000003bff7812 */ /* 0x000fe4000780c0ff */
[----:B0-----:R-:W-:-:S05]  /*12a0a0*/  PRMT R57, R58, 0x7772, RZ ;  /* 0x000077723a397816 */ /* 0x001fca00000000ff */
[----:B------:R0:W-:Y:S02]  /*12a0b0*/  @P5 STG.E.U8 desc[UR30][R4.64], R57 ;  /* 0x0000003904005986 */ /* 0x0001e4000c10111e */
[----:B0-----:R-:W-:Y:S02]  /*12a0c0*/  PRMT R57, R58, 0x7773, RZ ;  /* 0x000077733a397816 */ /* 0x001fe400000000ff */
[----:B------:R-:W3:Y:S04]  /*12a0d0*/  LDL.LU R58, [R1+0x5a2c] ;  /* 0x005a2c00013a7983 */ /* 0x000ee80000300800 */
[----:B------:R0:W-:Y:S02]  /*12a0e0*/  @P6 STG.E.U8 desc[UR30][R52.64], R57 ;  /* 0x0000003934006986 */ /* 0x0001e4000c10111e */
[----:B0-----:R-:W-:-:S05]  /*12a0f0*/  PRMT R57, R48, 0x7770, RZ ;  /* 0x0000777030397816 */ /* 0x001fca00000000ff */
[----:B--2---:R0:W-:Y:S04]  /*12a100*/  @P0 STG.E.U8 desc[UR30][R50.64], R57 ;  /* 0x0000003932000986 */ /* 0x0041e8000c10111e */
[----:B0-----:R-:W2:Y:S04]  /*12a110*/  LDL.LU.64 R50, [R1+0x698] ;  /* 0x0006980001327983 */ /* 0x001ea80000300a00 */
[----:B------:R-:W4:Y:S04]  /*12a120*/  LDL.LU.64 R10, [R1+0x688] ;  /* 0x00068800010a7983 */ /* 0x000f280000300a00 */
[----:B------:R-:W4:Y:S04]  /*12a130*/  LDL.LU.64 R8, [R1+0x680] ;  /* 0x0006800001087983 */ /* 0x000f280000300a00 */
[----:B------:R-:W4:Y:S04]  /*12a140*/  LDL.LU.64 R6, [R1+0x668] ;  /* 0x0006680001067983 */ /* 0x000f280000300a00 */
[----:B------:R-:W4:Y:S04]  /*12a150*/  LDL.LU.64 R4, [R1+0x660] ;  /* 0x0006600001047983 */ /* 0x000f280000300a00 */
[----:B------:R-:W4:Y:S04]  /*12a160*/  LDL.LU.64 R52, [R1+0x658] ;  /* 0x0006580001347983 */ /* 0x000f280000300a00 */
[----:B------:R-:W4:Y:S01]  /*12a170*/  LDL.LU R18, [R1+0x50] ;  /* 0x0000500001127983 */ /* 0x000f220000300800 */
[----:B------:R-:W-:-:S02]  /*12a180*/  LOP3.LUT P4, RZ, R59, 0x40000000, RZ, 0xc0, !PT ;  /* 0x400000003bff7812 */ /* 0x000fc4000788c0ff */
[----:B------:R-:W-:Y:S02]  /*12a190*/  PRMT R57, R48, 0x7771, RZ ;  /* 0x0000777130397816 */ /* 0x000fe400000000ff */
[----:B------:R-:W-:Y:S02]  /*12a1a0*/  LOP3.LUT R60, R60, 0xfff7ffff, RZ, 0xc0, !PT ;  /* 0xfff7ffff3c3c7812 */ /* 0x000fe400078ec0ff */
[----:B------:R-:W-:-:S07]  /*12a1b0*/  LOP3.LUT P5, RZ, R59, 0x80000000, RZ, 0xc0, !PT ;  /* 0x800000003bff7812 */ /* 0x000fce00078ac0ff */
[----:B--2---:R0:W-:Y:S04]  /*12a1c0*/  @P4 STG.E.U8 desc[UR30][R50.64], R57 ;  /* 0x0000003932004986 */ /* 0x0041e8000c10111e */
[----:B0-----:R-:W2:Y:S01]  /*12a1d0*/  LDL.LU.64 R50, [R1+0x648] ;  /* 0x0006480001327983 */ /* 0x001ea20000300a00 */
[----:B---3--:R-:W-:-:S03]  /*12a1e0*/  LOP3.LUT P1, RZ, R58, 0x400, RZ, 0xc0, !PT ;  /* 0x000004003aff7812 */ /* 0x008fc6000782c0ff */
[----:B------:R-:W3:Y:S04]  /*12a1f0*/  LDL.LU R19, [R1+0x84] ;  /* 0x0000840001137983 */ /* 0x000ee80000300800 */
[----:B------:R-:W3:Y:S04]  /*12a200*/  LDL.LU.64 R26, [R1+0x640] ;  /* 0x00064000011a7983 */ /* 0x000ee80000300a00 */
[----:B------:R-:W3:Y:S02]  /*12a210*/  LDL.LU.64 R22, [R1+0x628] ;  /* 0x0006280001167983 */ /* 0x000ee40000300a00 */
[----:B------:R-:W-:-:S02]  /*12a220*/  @P1 LOP3.LUT R60, R60, 0x80000, RZ, 0xfc, !PT ;  /* 0x000800003c3c1812 */ /* 0x000fc400078efcff */
[----:B------:R-:W-:Y:S01]  /*12a230*/  LOP3.LUT P1, RZ, R58, 0x200, RZ, 0xc0, !PT ;  /* 0x000002003aff7812 */ /* 0x000fe2000782c0ff */
[----:B------:R-:W3:Y:S01]  /*12a240*/  LDL.LU.64 R20, [R1+0x608] ;  /* 0x0006080001147983 */ /* 0x000ee20000300a00 */
[----:B------:R-:W-:-:S03]  /*12a250*/  LOP3.LUT R60, R60, 0xffefffff, RZ, 0xc0, !PT ;  /* 0xffefffff3c3c7812 */ /* 0x000fc600078ec0ff */
[----:B------:R-:W3:Y:S08]  /*12a260*/  LDL.LU.64 R16, [R1+0x600] ;  /* 0x0006000001107983 */ /* 0x000ef00000300a00 */
[----:B------:R-:W-:Y:S02]  /*12a270*/  @P1 LOP3.LUT R60, R60, 0x100000, RZ, 0xfc, !PT ;  /* 0x001000003c3c1812 */ /* 0x000fe400078efcff */
[----:B------:R-:W-:-:S02]  /*12a280*/  LOP3.LUT P1, RZ, R58, 0x100, RZ, 0xc0, !PT ;  /* 0x000001003aff7812 */ /* 0x000fc4000782c0ff */
        /* <DEDUP_REMOVED lines=10> */
[----:B------:R-:W-:-:S09]  /*12a330*/  PRMT R57, R48, 0x7772, RZ ;  /* 0x0000777230397816 */ /* 0x000fd200000000ff */
[----:B------:R-:W-:Y:S02]  /*12a340*/  @P1 LOP3.LUT R60, R60, 0x1000000, RZ, 0xfc, !PT ;  /* 0x010000003c3c1812 */ /* 0x000fe400078efcff */
[----:B------:R-:W-:Y:S02]  /*12a350*/  LOP3.LUT P1, RZ, R58, 0x10, RZ, 0xc0, !PT ;  /* 0x000000103aff7812 */ /* 0x000fe4000782c0ff */
[----:B------:R-:W-:Y:S01]  /*12a360*/  LOP3.LUT R60, R60, 0xfdffffff, RZ, 0xc0, !PT ;  /* 0xfdffffff3c3c7812 */ /* 0x000fe200078ec0ff */
[----:B----4-:R0:W-:Y:S01]  /*12a370*/  @P5 STG.E.U8 desc[UR30][R10.64], R57 ;  /* 0x000000390a005986 */ /* 0x0101e2000c10111e */
[----:B------:R-:W-:-:S09]  /*12a380*/  LOP3.LUT P6, RZ, R58, 0x1, RZ, 0xc0, !PT ;  /* 0x000000013aff7812 */ /* 0x000fd200078cc0ff */
[----:B------:R-:W-:Y:S02]  /*12a390*/  @P1 LOP3.LUT R60, R60, 0x2000000, RZ, 0xfc, !PT ;  /* 0x020000003c3c1812 */ /* 0x000fe400078efcff */
[----:B------:R-:W-:Y:S02]  /*12a3a0*/  LOP3.LUT P1, RZ, R58, 0x8, RZ, 0xc0, !PT ;  /* 0x000000083aff7812 */ /* 0x000fe4000782c0ff */
[----:B0-----:R-:W-:Y:S02]  /*12a3b0*/  PRMT R57, R48, 0x7773, RZ ;  /* 0x0000777330397816 */ /* 0x001fe400000000ff */
[----:B------:R-:W4:Y:S01]  /*12a3c0*/  LDL.LU R48, [R1+0x74] ;  /* 0x0000740001307983 */ /* 0x000f220000300800 */
[----:B------:R-:W-:-:S03]  /*12a3d0*/  LOP3.LUT P0, RZ, R58, 0x2, RZ, 0xc0, !PT ;  /* 0x000000023aff7812 */ /* 0x000fc6000780c0ff */
[----:B------:R-:W4:Y:S01]  /*12a3e0*/  LDL.LU.64 R14, [R1+0x5f8] ;  /* 0x0005f800010e7983 */ /* 0x000f220000300a00 */
[----:B------:R-:W-:-:S03]  /*12a3f0*/  LOP3.LUT R60, R60, 0xfbffffff, RZ, 0xc0, !PT ;  /* 0xfbffffff3c3c7812 */ /* 0x000fc600078ec0ff */
[----:B------:R0:W-:Y:S01]  /*12a400*/  @P6 STG.E.U8 desc[UR30][R8.64], R57 ;  /* 0x0000003908006986 */ /* 0x0001e2000c10111e */
[----:B------:R-:W-:Y:S02]  /*12a410*/  @P1 LOP3.LUT R60, R60, 0x4000000, RZ, 0xfc, !PT ;  /* 0x040000003c3c1812 */ /* 0x000fe400078efcff */
[----:B------:R-:W-:Y:S01]  /*12a420*/  LOP3.LUT P1, RZ, R58, 0x4, RZ, 0xc0, !PT ;  /* 0x000000043aff7812 */ /* 0x000fe2000782c0ff */
[----:B------:R-:W4:Y:S04]  /*12a430*/  LDL.LU.64 R12, [R1+0x5f0] ;  /* 0x0005f000010c7983 */ /* 0x000f280000300a00 */
[----:B------:R-:W4:Y:S01]  /*12a440*/  LDL.LU.64 R10, [R1+0x5e8] ;  /* 0x0005e800010a7983 */ /* 0x000f220000300a00 */
[----:B0-----:R-:W-:-:S03]  /*12a450*/  PRMT R57, R18, 0x7770, RZ ;  /* 0x0000777012397816 */ /* 0x001fc600000000ff */
[----:B------:R-:W4:Y:S04]  /*12a460*/  LDL.LU.64 R8, [R1+0x5b8] ;  /* 0x0005b80001087983 */ /* 0x000f280000300a00 */
[----:B------:R0:W-:Y:S02]  /*12a470*/  @P0 STG.E.U8 desc[UR30][R6.64], R57 ;  /* 0x0000003906000986 */ /* 0x0001e4000c10111e */
[----:B0-----:R-:W-:Y:S02]  /*12a480*/  PRMT R57, R18, 0x7771, RZ ;  /* 0x0000777112397816 */ /* 0x001fe400000000ff */
[----:B------:R-:W4:Y:S04]  /*12a490*/  LDL.LU.64 R6, [R1+0x5b0] ;  /* 0x0005b00001067983 */ /* 0x000f280000300a00 */
[----:B------:R0:W-:Y:S01]  /*12a4a0*/  @P1 STG.E.U8 desc[UR30][R4.64], R57 ;  /* 0x0000003904001986 */ /* 0x0001e2000c10111e */
[----:B------:R-:W-:-:S02]  /*12a4b0*/  LOP3.LUT P1, RZ, R60, 0x4000000, RZ, 0xc0, !PT ;  /* 0x040000003cff7812 */ /* 0x000fc4000782c0ff */
        /* <DEDUP_REMOVED lines=9> */
[----:B---3--:R-:W-:-:S11]  /*12a550*/  PRMT R57, R19, 0x7770, RZ ;  /* 0x0000777013397816 */ /* 0x008fd600000000ff */
        /* <DEDUP_REMOVED lines=12> */
[C---:B------:R-:W-:Y:S02]  /*12a620*/  LOP3.LUT P3, RZ, R58.reuse, 0x1000, RZ, 0xc0, !PT ;  /* 0x000010003aff7812 */ /* 0x040fe4000786c0ff */
[----:B------:R-:W-:Y:S02]  /*12a630*/  LOP3.LUT P4, RZ, R58, 0x2000, RZ, 0xc0, !PT ;  /* 0x000020003aff7812 */ /* 0x000fe4000788c0ff */
[----:B----4-:R-:W-:-:S05]  /*12a640*/  PRMT R57, R48, 0x7770, RZ ;  /* 0x0000777030397816 */ /* 0x010fca00000000ff */
[----:B------:R0:W-:Y:S01]  /*12a650*/  @P1 STG.E.U8 desc[UR30][R14.64], R57 ;  /* 0x000000390e001986 */ /* 0x0001e2000c10111e */
[----:B------:R-:W-:Y:S02]  /*12a660*/  LOP3.LUT P1, RZ, R60, 0x80000, RZ, 0xc0, !PT ;  /* 0x000800003cff7812 */ /* 0x000fe4000782c0ff */
[----:B0-----:R-:W-:-:S11]  /*12a670*/  PRMT R57, R48, 0x7771, RZ ;  /* 0x0000777130397816 */ /* 0x001fd600000000ff */
        /* <DEDUP_REMOVED lines=13> */
[----:B------:R0:W-:Y:S02]  /*12a750*/  @P6 STG.E.U8 desc[UR30][R52.64], R57 ;  /* 0x0000003934006986 */ /* 0x0001e4000c10111e */
[----:B0-----:R-:W-:Y:S02]  /*12a760*/  PRMT R57, R56, 0x7773, RZ ;  /* 0x0000777338397816 */ /* 0x001fe400000000ff */
[----:B------:R-:W3:Y:S04]  /*12a770*/  LDL.LU R56, [R1+0x5a28] ;  /* 0x005a280001387983 */ /* 0x000ee80000300800 */
[----:B------:R-:W4:Y:S04]  /*12a780*/  LDL.LU.64 R52, [R1+0x578] ;  /* 0x0005780001347983 */ /* 0x000f280000300a00 */
[----:B--2---:R0:W-:Y:S04]  /*12a790*/  @P0 STG.E.U8 desc[UR30][R50.64], R57 ;  /* 0x0000003932000986 */ /* 0x0041e8000c10111e */
[----:B0-----:R-:W2:Y:S04]  /*12a7a0*/  LDL.LU.64 R50, [R1+0x570] ;  /* 0x0005700001327983 */ /* 0x001ea80000300a00 */
[----:B------:R-:W3:Y:S04]  /*12a7b0*/  LDL.LU.64 R12, [R1+0x568] ;  /* 0x00056800010c7983 */ /* 0x000ee80000300a00 */
[----:B------:R-:W4:Y:S04]  /*12a7c0*/  LDL.LU R48, [R1+0x54] ;  /* 0x0000540001307983 */ /* 0x000f280000300800 */
[----:B------:R-:W3:Y:S04]  /*12a7d0*/  LDL.LU.64 R10, [R1+0x550] ;  /* 0x00055000010a7983 */ /* 0x000ee80000300a00 */
[----:B------:R-:W3:Y:S04]  /*12a7e0*/  LDL.LU.64 R6, [R1+0x548] ;  /* 0x0005480001067983 */ /* 0x000ee80000300a00 */
[----:B------:R-:W3:Y:S04]  /*12a7f0*/  LDL.LU.64 R4, [R1+0x540] ;  /* 0x0005400001047983 */ /* 0x000ee80000300a00 */
[----:B------:R-:W3:Y:S01]  /*12a800*/  LDL.LU R61, [R1+0x88] ;  /* 0x00008800013d7983 */ /* 0x000ee20000300800 */
[----:B------:R-:W-:-:S02]  /*12a810*/  LOP3.LUT P4, RZ, R58, 0x20000, RZ, 0xc0, !PT ;  /* 0x000200003aff7812 */ /* 0x000fc4000788c0ff */
[----:B------:R-:W-:Y:S02]  /*12a820*/  LOP3.LUT P1, RZ, R58, 0x20000000, RZ, 0xc0, !PT ;  /* 0x200000003aff7812 */ /* 0x000fe4000782c0ff */
[----:B------:R-:W-:-:S11]  /*12a830*/  LOP3.LUT R60, R60, 0xfffff7ff, RZ, 0xc0, !PT ;  /* 0xfffff7ff3c3c7812 */ /* 0x000fd600078ec0ff */
[----:B------:R-:W-:Y:S02]  /*12a840*/  @P1 LOP3.LUT R60, R60, 0x800, RZ, 0xfc, !PT ;  /* 0x000008003c3c1812 */ /* 0x000fe400078efcff */
[----:B------:R-:W-:Y:S02]  /*12a850*/  LOP3.LUT P1, RZ, R58, 0x10000000, RZ, 0xc0, !PT ;  /* 0x100000003aff7812 */ /* 0x000fe4000782c0ff */
[----:B------:R-:W-:Y:S02]  /*12a860*/  LOP3.LUT R60, R60, 0xffffefff, RZ, 0xc0, !PT ;  /* 0xffffefff3c3c7812 */ /* 0x000fe400078ec0ff */
[----:B------:R-:W-:-:S09]  /*12a870*/  LOP3.LUT P5, RZ, R58, 0x40000, RZ, 0xc0, !PT ;  /* 0x000400003aff7812 */ /* 0x000fd200078ac0ff */
        /* <DEDUP_REMOVED lines=9> */
[----:B----4-:R-:W-:-:S05]  /*12a910*/  PRMT R57, R48, 0x7770, RZ ;  /* 0x0000777030397816 */ /* 0x010fca00000000ff */
[----:B------:R0:W-:Y:S04]  /*12a920*/  @P4 STG.E.U8 desc[UR30][R52.64], R57 ;  /* 0x0000003934004986 */ /* 0x0001e8000c10111e */
[----:B0-----:R-:W4:Y:S01]  /*12a930*/  LDL.LU.64 R52, [R1+0x520] ;  /* 0x0005200001347983 */ /* 0x001f220000300a00 */
[----:B------:R-:W-:-:S05]  /*12a940*/  PRMT R57, R48, 0x7771, RZ ;  /* 0x0000777130397816 */ /* 0x000fca00000000ff */
[----:B--2---:R0:W-:Y:S04]  /*12a950*/  @P5 STG.E.U8 desc[UR30][R50.64], R57 ;  /* 0x0000003932005986 */ /* 0x0041e8000c10111e */
[----:B0-----:R-:W2:Y:S04]  /*12a960*/  LDL.LU.64 R50, [R1+0x518] ;  /* 0x0005180001327983 */ /* 0x001ea80000300a00 */
[----:B------:R-:W2:Y:S04]  /*12a970*/  LDL.LU.64 R26, [R1+0x510] ;  /* 0x00051000011a7983 */ /* 0x000ea80000300a00 */
[----:B------:R-:W2:Y:S01]  /*12a980*/  LDL.LU R9, [R1+0x78] ;  /* 0x0000780001097983 */ /* 0x000ea20000300800 */
[----:B------:R-:W-:-:S02]  /*12a990*/  @P1 LOP3.LUT R60, R60, 0x8000, RZ, 0xfc, !PT ;  /* 0x000080003c3c1812 */ /* 0x000fc400078efcff */
[----:B------:R-:W-:Y:S01]  /*12a9a0*/  LOP3.LUT P1, RZ, R58, 0x1000000, RZ, 0xc0, !PT ;  /* 0x010000003aff7812 */ /* 0x000fe2000782c0ff */
[----:B------:R-:W2:Y:S01]  /*12a9b0*/  LDL.LU.64 R22, [R1+0x508] ;  /* 0x0005080001167983 */ /* 0x000ea20000300a00 */
[----:B------:R-:W-:-:S03]  /*12a9c0*/  LOP3.LUT R60, R60, 0xfffeffff, RZ, 0xc0, !PT ;  /* 0xfffeffff3c3c7812 */ /* 0x000fc600078ec0ff */
[----:B------:R-:W2:Y:S01]  /*12a9d0*/  LDL.LU.64 R20, [R1+0x500] ;  /* 0x0005000001147983 */ /* 0x000ea20000300a00 */
[----:B------:R-:W-:-:S03]  /*12a9e0*/  LOP3.LUT P6, RZ, R58, 0x80000, RZ, 0xc0, !PT ;  /* 0x000800003aff7812 */ /* 0x000fc600078cc0ff */
[----:B------:R-:W2:Y:S04]  /*12a9f0*/  LDL.LU.64 R18, [R1+0x4f0] ;  /* 0x0004f00001127983 */ /* 0x000ea80000300a00 */
[----:B------:R-:W-:Y:S02]  /*12aa00*/  @P1 LOP3.LUT R60, R60, 0x10000, RZ, 0xfc, !PT ;  /* 0x000100003c3c1812 */ /* 0x000fe400078efcff */
[----:B------:R-:W-:Y:S02]  /*12aa10*/  LOP3.LUT P1, RZ, R58, 0x800000, RZ, 0xc0, !PT ;  /* 0x008000003aff7812 */ /* 0x000fe4000782c0ff */
[----:B------:R-:W-:Y:S02]  /*12aa20*/  LOP3.LUT R60, R60, 0xfffdffff, RZ, 0xc0, !PT ;  /* 0xfffdffff3c3c7812 */ /* 0x000fe400078ec0ff */
[----:B------:R-:W-:-:S09]  /*12aa30*/  LOP3.LUT P0, RZ, R58, 0x100000, RZ, 0xc0, !PT ;  /* 0x001000003aff7812 */ /* 0x000fd2000780c0ff */
[----:B------:R-:W-:Y:S02]  /*12aa40*/  @P1 LOP3.LUT R60, R60, 0x20000, RZ, 0xfc, !PT ;  /* 0x000200003c3c1812 */ /* 0x000fe400078efcff */
[----:B------:R-:W-:Y:S02]  /*12aa50*/  LOP3.LUT P1, RZ, R58, 0x400000, RZ, 0xc0, !PT ;  /* 0x004000003aff7812 */ /* 0x000fe4000782c0ff */
[----:B------:R-:W-:Y:S02]  /*12aa60*/  PRMT R57, R48, 0x7772, RZ ;  /* 0x0000777230397816 */ /* 0x000fe400000000ff */
[----:B------:R-:W-:-:S03]  /*12aa70*/  LOP3.LUT R60, R60, 0xfffbffff, RZ, 0xc0, !PT ;  /* 0xfffbffff3c3c7812 */ /* 0x000fc600078ec0ff */
[----:B---3--:R0:W-:Y:S06]  /*12aa80*/  @P6 STG.E.U8 desc[UR30][R12.64], R57 ;  /* 0x000000390c006986 */ /* 0x0081ec000c10111e */
[----:B------:R-:W-:Y:S02]  /*12aa90*/  @P1 LOP3.LUT R60, R60, 0x40000, RZ, 0xfc, !PT ;  /* 0x000400003c3c1812 */ /* 0x000fe400078efcff */
[----:B------:R-:W-:Y:S02]  /*12aaa0*/  LOP3.LUT P1, RZ, R58, 0x200000, RZ, 0xc0, !PT ;  /* 0x002000003aff7812 */ /* 0x000fe4000782c0ff */
[----:B0-----:R-:W-:-:S02]  /*12aab0*/  PRMT R57, R48, 0x7773, RZ ;  /* 0x0000777330397816 */ /* 0x001fc400000000ff */
[----:B------:R-:W3:Y:S04]  /*12aac0*/  LDL.LU R48, [R1+0x68] ;  /* 0x0000680001307983 */ /* 0x000ee80000300800 */
[----:B------:R-:W3:Y:S04]  /*12aad0*/  LDL.LU.64 R16, [R1+0x4e8] ;  /* 0x0004e80001107983 */ /* 0x000ee80000300a00 */
[----:B------:R0:W-:Y:S04]  /*12aae0*/  @P0 STG.E.U8 desc[UR30][R10.64], R57 ;  /* 0x000000390a000986 */ /* 0x0001e8000c10111e */
[----:B------:R-:W3:Y:S04]  /*12aaf0*/  LDL.LU.64 R14, [R1+0x4e0] ;  /* 0x0004e000010e7983 */ /* 0x000ee80000300a00 */
[----:B------:R-:W3:Y:S01]  /*12ab00*/  LDL.LU.64 R12, [R1+0x4c0] ;  /* 0x0004c000010c7983 */ /* 0x000ee20000300a00 */
[----:B0-----:R-:W-:-:S03]  /*12ab10*/  PRMT R57, R61, 0x7770, RZ ;  /* 0x000077703d397816 */ /* 0x001fc600000000ff */
[----:B------:R-:W3:Y:S04]  /*12ab20*/  LDL.LU.64 R10, [R1+0x4c8] ;  /* 0x0004c800010a7983 */ /* 0x000ee80000300a00 */
[----:B------:R0:W-:Y:S01]  /*12ab30*/  @P1 STG.E.U8 desc[UR30][R6.64], R57 ;  /* 0x0000003906001986 */ /* 0x0001e2000c10111e */
[----:B------:R-:W-:-:S03]  /*12ab40*/  LOP3.LUT P1, RZ, R60, 0x40000, RZ, 0xc0, !PT ;  /* 0x000400003cff7812 */ /* 0x000fc6000782c0ff */
[----:B------:R-:W3:Y:S01]  /*12ab50*/  LDL.LU R8, [R1+0x58] ;  /* 0x0000580001087983 */ /* 0x000ee20000300800 */
[----:B0-----:R-:W-:-:S03]  /*12ab60*/  PRMT R57, R61, 0x7771, RZ ;  /* 0x000077713d397816 */ /* 0x001fc600000000ff */
[----:B------:R-:W3:Y:S06]  /*12ab70*/  LDL.LU.64 R6, [R1+0x4f8] ;  /* 0x0004f80001067983 */ /* 0x000eec0000300a00 */
[----:B------:R0:W-:Y:S01]  /*12ab80*/  @P1 STG.E.U8 desc[UR30][R4.64], R57 ;  /* 0x0000003904001986 */ /* 0x0001e2000c10111e */
[----:B------:R-:W-:-:S03]  /*12ab90*/  LOP3.LUT P1, RZ, R60, 0x20000, RZ, 0xc0, !PT ;  /* 0x000200003cff7812 */ /* 0x000fc6000782c0ff */
[----:B0-----:R-:W3:Y:S01]  /*12aba0*/  LDL.LU.64 R4, [R1+0x528] ;  /* 0x0005280001047983 */ /* 0x001ee20000300a00 */
[----:B------:R-:W-:-:S09]  /*12abb0*/  PRMT R57, R61, 0x7772, RZ ;  /* 0x000077723d397816 */ /* 0x000fd200000000ff */
[----:B----4-:R0:W-:Y:S04]  /*12abc0*/  @P1 STG.E.U8 desc[UR30][R52.64], R57 ;  /* 0x0000003934001986 */ /* 0x0101e8000c10111e */
[----:B0-----:R-:W4:Y:S01]  /*12abd0*/  LDL.LU.64 R52, [R1+0x560] ;  /* 0x0005600001347983 */ /* 0x001f220000300a00 */
[----:B------:R-:W-:Y:S02]  /*12abe0*/  LOP3.LUT P1, RZ, R60, 0x10000, RZ, 0xc0, !PT ;  /* 0x000100003cff7812 */ /* 0x000fe4000782c0ff */
[----:B------:R-:W-:-:S11]  /*12abf0*/  PRMT R57, R61, 0x7773, RZ ;  /* 0x000077733d397816 */ /* 0x000fd600000000ff */
[----:B--2---:R0:W-:Y:S01]  /*12ac00*/  @P1 STG.E.U8 desc[UR30][R50.64], R57 ;  /* 0x0000003932001986 */ /* 0x0041e2000c10111e */
[C---:B------:R-:W-:Y:S02]  /*12ac10*/  LOP3.LUT P1, RZ, R60.reuse, 0x8000, RZ, 0xc0, !PT ;  /* 0x000080003cff7812 */ /* 0x040fe4000782c0ff */
[----:B0-----:R-:W-:Y:S01]  /*12ac20*/  PRMT R57, R9, 0x7770, RZ ;  /* 0x0000777009397816 */ /* 0x001fe200000000ff */
[----:B------:R-:W2:Y:S10]  /*12ac30*/  LDL.LU.64 R50, [R1+0x5a20] ;  /* 0x005a200001327983 */ /* 0x000eb40000300a00 */
[----:B------:R0:W-:Y:S01]  /*12ac40*/  @P1 STG.E.U8 desc[UR30][R26.64], R57 ;  /* 0x000000391a001986 */ /* 0x0001e2000c10111e */
        /* <DEDUP_REMOVED lines=12> */
[----:B---3--:R-:W-:-:S07]  /*12ad10*/  PRMT R57, R48, 0x7770, RZ ;  /* 0x0000777030397816 */ /* 0x008fce00000000ff */
        /* <DEDUP_REMOVED lines=16> */
[----:B----4-:R0:W-:Y:S04]  /*12ae20*/  @P0 STG.E.U8 desc[UR30][R52.64], R57 ;  /* 0x0000003934000986 */ /* 0x0101e8000c10111e */
[----:B0-----:R-:W3:Y:S04]  /*12ae30*/  LDL.LU.64 R52, [R1+0x558] ;  /* 0x0005580001347983 */ /* 0x001ee80000300a00 */
[----:B------:R-:W4:Y:S04]  /*12ae40*/  LDL.LU.64 R14, [R1+0x5a0] ;  /* 0x0005a000010e7983 */ /* 0x000f280000300a00 */
[----:B------:R-:W2:Y:S04]  /*12ae50*/  LDL.LU.64 R12, [R1+0x5e0] ;  /* 0x0005e000010c7983 */ /* 0x000ea80000300a00 */
[----:B------:R-:W2:Y:S04]  /*12ae60*/  LDL.LU.64 R10, [R1+0x5d8] ;  /* 0x0005d800010a7983 */ /* 0x000ea80000300a00 */
[----:B------:R-:W4:Y:S04]  /*12ae70*/  LDL.LU R9, [R1+0x8c] ;  /* 0x00008c0001097983 */ /* 0x000f280000300800 */
[----:B------:R-:W2:Y:S04]  /*12ae80*/  LDL.LU.64 R6, [R1+0x620] ;  /* 0x0006200001067983 */ /* 0x000ea80000300a00 */
[----:B------:R-:W2:Y:S04]  /*12ae90*/  LDL.LU.64 R4, [R1+0x650] ;  /* 0x0006500001047983 */ /* 0x000ea80000300a00 */
[----:B------:R-:W2:Y:S01]  /*12aea0*/  LDL.LU R48, [R1+0x7c] ;  /* 0x00007c0001307983 */ /* 0x000ea20000300800 */
[----:B------:R-:W-:-:S02]  /*12aeb0*/  LOP3.LUT P4, RZ, R56, 0x10, RZ, 0xc0, !PT ;  /* 0x0000001038ff7812 */ /* 0x000fc4000788c0ff */
[----:B------:R-:W-:Y:S02]  /*12aec0*/  PRMT R57, R8, 0x7773, RZ ;  /* 0x0000777308397816 */ /* 0x000fe400000000ff */
[----:B------:R-:W-:Y:S02]  /*12aed0*/  LOP3.LUT P1, RZ, R56, 0x10000, RZ, 0xc0, !PT ;  /* 0x0001000038ff7812 */ /* 0x000fe4000782c0ff */
[----:B------:R-:W-:Y:S02]  /*12aee0*/  LOP3.LUT R60, R60, 0xfffffff7, RZ, 0xc0, !PT ;  /* 0xfffffff73c3c7812 */ /* 0x000fe400078ec0ff */
[----:B------:R-:W-:-:S09]  /*12aef0*/  LOP3.LUT P5, RZ, R56, 0x20, RZ, 0xc0, !PT ;  /* 0x0000002038ff7812 */ /* 0x000fd200078ac0ff */
        /* <DEDUP_REMOVED lines=14> */
[----:B------:R-:W3:Y:S04]  /*12afe0*/  LDL.LU.64 R26, [R1+0x6b8] ;  /* 0x0006b800011a7983 */ /* 0x000ee80000300a00 */
[----:B------:R-:W3:Y:S04]  /*12aff0*/  LDL.LU.64 R22, [R1+0x6b0] ;  /* 0x0006b00001167983 */ /* 0x000ee80000300a00 */
[----:B------:R-:W3:Y:S04]  /*12b000*/  LDL.LU.64 R20, [R1+0x700] ;  /* 0x0007000001147983 */ /* 0x000ee80000300a00 */
[----:B------:R-:W3:Y:S04]  /*12b010*/  LDL.LU.64 R18, [R1+0x740] ;  /* 0x0007400001127983 */ /* 0x000ee80000300a00 */
[----:B------:R-:W3:Y:S01]  /*12b020*/  LDL.LU.64 R16, [R1+0x738] ;  /* 0x0007380001107983 */ /* 0x000ee20000300a00 */
[----:B----4-:R-:W-:-:S05]  /*12b030*/  PRMT R57, R9, 0x7770, RZ ;  /* 0x0000777009397816 */ /* 0x010fca00000000ff */
[----:B------:R0:W-:Y:S02]  /*12b040*/  @P5 STG.E.U8 desc[UR30][R14.64], R57 ;  /* 0x000000390e005986 */ /* 0x0001e4000c10111e */
[----:B0-----:R-:W-:Y:S02]  /*12b050*/  PRMT R57, R9, 0x7771, RZ ;  /* 0x0000777109397816 */ /* 0x001fe400000000ff */
[----:B------:R-:W4:Y:S04]  /*12b060*/  LDL.LU.64 R14, [R1+0x840] ;  /* 0x00084000010e7983 */ /* 0x000f280000300a00 */
[----:B--2---:R0:W-:Y:S04]  /*12b070*/  @P6 STG.E.U8 desc[UR30][R12.64], R57 ;  /* 0x000000390c006986 */ /* 0x0041e8000c10111e */
[----:B0-----:R-:W2:Y:S01]  /*12b080*/  LDL.LU.64 R12, [R1+0xb10] ;  /* 0x000b1000010c7983 */ /* 0x001ea20000300a00 */
[----:B------:R-:W-:-:S04]  /*12b090*/  LOP3.LUT R60, R60, 0xffffff7f, RZ, 0xc0, !PT ;  /* 0xffffff7f3c3c7812 */ /* 0x000fc800078ec0ff */
[----:B------:R-:W-:Y:S02]  /*12b0a0*/  @P1 LOP3.LUT R60, R60, 0x80, RZ, 0xfc, !PT ;  /* 0x000000803c3c1812 */ /* 0x000fe400078efcff */
        /* <DEDUP_REMOVED lines=8> */
[----:B------:R-:W-:Y:S02]  /*12b130*/  LOP3.LUT R60, R60, 0xfffffbff, RZ, 0xc0, !PT ;  /* 0xfffffbff3c3c7812 */ /* 0x000fe400078ec0ff */
[----:B------:R-:W-:-:S09]  /*12b140*/  PRMT R57, R9, 0x7772, RZ ;  /* 0x0000777209397816 */ /* 0x000fd200000000ff */
[----:B------:R-:W-:Y:S02]  /*12b150*/  @P1 LOP3.LUT R60, R60, 0x400, RZ, 0xfc, !PT ;  /* 0x000004003c3c1812 */ /* 0x000fe400078efcff */
[----:B------:R-:W-:Y:S01]  /*12b160*/  LOP3.LUT P1, RZ, R56, 0x100, RZ, 0xc0, !PT ;  /* 0x0000010038ff7812 */ /* 0x000fe2000782c0ff */
[----:B------:R0:W-:Y:S02]  /*12b170*/  @P0 STG.E.U8 desc[UR30][R10.64], R57 ;  /* 0x000000390a000986 */ /* 0x0001e4000c10111e */
[----:B0-----:R-:W-:Y:S02]  /*12b180*/  PRMT R57, R9, 0x7773, RZ ;  /* 0x0000777309397816 */ /* 0x001fe400000000ff */
[----:B------:R-:W2:Y:S08]  /*12b190*/  LDL.LU.64 R10, [R1+0xb48] ;  /* 0x000b4800010a7983 */ /* 0x000eb00000300a00 */
[----:B------:R0:W-:Y:S01]  /*12b1a0*/  @P1 STG.E.U8 desc[UR30][R6.64], R57 ;  /* 0x0000003906001986 */ /* 0x0001e2000c10111e */
[----:B------:R-:W-:-:S03]  /*12b1b0*/  LOP3.LUT P1, RZ, R60, 0x400, RZ, 0xc0, !PT ;  /* 0x000004003cff7812 */ /* 0x000fc6000782c0ff */
[----:B------:R-:W2:Y:S01]  /*12b1c0*/  LDL.LU.64 R8, [R1+0xcc0] ;  /* 0x000cc00001087983 */ /* 0x000ea20000300a00 */
[----:B0-----:R-:W-:-:S03]  /*12b1d0*/  PRMT R57, R48, 0x7770, RZ ;  /* 0x0000777030397816 */ /* 0x001fc600000000ff */
[----:B------:R-:W2:Y:S06]  /*12b1e0*/  LDL.LU.64 R6, [R1+0xcb8] ;  /* 0x000cb80001067983 */ /* 0x000eac0000300a00 */
[----:B------:R0:W-:Y:S01]  /*12b1f0*/  @P1 STG.E.U8 desc[UR30][R4.64], R57 ;  /* 0x0000003904001986 */ /* 0x0001e2000c10111e */
[----:B------:R-:W-:Y:S02]  /*12b200*/  LOP3.LUT P1, RZ, R60, 0x200, RZ, 0xc0, !PT ;  /* 0x000002003cff7812 */ /* 0x000fe4000782c0ff */
[----:B0-----:R-:W-:Y:S01]  /*12b210*/  PRMT R57, R48, 0x7771, RZ ;  /* 0x0000777130397816 */ /* 0x001fe200000000ff */
[----:B------:R-:W2:Y:S10]  /*12b220*/  LDL.LU.64 R4, [R1+0xd00] ;  /* 0x000d000001047983 */ /* 0x000eb40000300a00 */
[----:B---3--:R0:W-:Y:S01]  /*12b230*/  @P1 STG.E.U8 desc[UR30][R52.64], R57 ;  /* 0x0000003934001986 */ /* 0x0081e2000c10111e */
[----:B------:R-:W-:-:S02]  /*12b240*/  LOP3.LUT P1, RZ, R60, 0x100, RZ, 0xc0, !PT ;  /* 0x000001003cff7812 */ /* 0x000fc4000782c0ff */
[----:B0-----:R-:W-:Y:S01]  /*12b250*/  PRMT R57, R48, 0x7772, RZ ;  /* 0x0000777230397816 */ /* 0x001fe200000000ff */
[----:B------:R-:W3:Y:S10]  /*12b260*/  LDL.LU.64 R52, [R1+0xdb0] ;  /* 0x000db00001347983 */ /* 0x000ef40000300a00 */
        /* <DEDUP_REMOVED lines=12> */
[----:B------:R0:W-:Y:S02]  /*12b330*/  @P1 STG.E.U8 desc[UR30][R16.64], R57 ;  /* 0x0000003910001986 */ /* 0x0001e4000c10111e */
[----:B0-----:R-:W-:Y:S02]  /*12b340*/  PRMT R57, R55, 0x7773, RZ ;  /* 0x0000777337397816 */ /* 0x001fe400000000ff */
[----:B------:R-:W3:Y:S01]  /*12b350*/  LDL.LU R55, [R1+0x5a18] ;  /* 0x005a180001377983 */ /* 0x000ee20000300800 */
[----:B------:R-:W-:Y:S02]  /*12b360*/  LOP3.LUT P1, RZ, R60, 0x8, RZ, 0xc0, !PT ;  /* 0x000000083cff7812 */ /* 0x000fe4000782c0ff */
[----:B------:R-:W-:-:S11]  /*12b370*/  LOP3.LUT P2, RZ, R56, 0x20000, RZ, 0xc0, !PT ;  /* 0x0002000038ff7812 */ /* 0x000fd6000784c0ff */
[----:B----4-:R0:W-:Y:S02]  /*12b380*/  @P1 STG.E.U8 desc[UR30][R14.64], R57 ;  /* 0x000000390e001986 */ /* 0x0101e4000c10111e */
[----:B0-----:R-:W-:-:S05]  /*12b390*/  PRMT R57, R51, 0x7770, RZ ;  /* 0x0000777033397816 */ /* 0x001fca00000000ff */
[----:B--2---:R0:W-:Y:S04]  /*12b3a0*/  @P2 STG.E.U8 desc[UR30][R12.64], R57 ;  /* 0x000000390c002986 */ /* 0x0041e8000c10111e */
[----:B0-----:R-:W2:Y:S01]  /*12b3b0*/  LDL.LU.64 R12, [R1+0xe80] ;  /* 0x000e8000010c7983 */ /* 0x001ea20000300a00 */
[----:B------:R-:W-:Y:S02]  /*12b3c0*/  LOP3.LUT R58, R58, 0xf7ffffff, RZ, 0xc0, !PT ;  /* 0xf7ffffff3a3a7812 */ /* 0x000fe400078ec0ff */
[C---:B------:R-:W-:Y:S02]  /*12b3d0*/  LOP3.LUT P3, RZ, R56.reuse, 0x40000, RZ, 0xc0, !PT ;  /* 0x0004000038ff7812 */ /* 0x040fe4000786c0ff */
[----:B------:R-:W-:Y:S02]  /*12b3e0*/  LOP3.LUT P4, RZ, R56, 0x80000, RZ, 0xc0, !PT ;  /* 0x0008000038ff7812 */ /* 0x000fe4000788c0ff */
[----:B------:R-:W-:-:S02]  /*12b3f0*/  PRMT R57, R51, 0x7771, RZ ;  /* 0x0000777133397816 */ /* 0x000fc400000000ff */
[C---:B------:R-:W-:Y:S02]  /*12b400*/  LOP3.LUT P5, RZ, R56.reuse, 0x100000, RZ, 0xc0, !PT ;  /* 0x0010000038ff7812 */ /* 0x040fe400078ac0ff */
[----:B------:R-:W-:-:S05]  /*12b410*/  LOP3.LUT P6, RZ, R56, 0x200000, RZ, 0xc0, !PT ;  /* 0x0020000038ff7812 */ /* 0x000fca00078cc0ff */
[----:B------:R0:W-:Y:S02]  /*12b420*/  @P3 STG.E.U8 desc[UR30][R10.64], R57 ;  /* 0x000000390a003986 */ /* 0x0001e4000c10111e */
[C---:B0-----:R-:W-:Y:S02]  /*12b430*/  PRMT R57, R51.reuse, 0x7772, RZ ;  /* 0x0000777233397816 */ /* 0x041fe400000000ff */
[----:B------:R-:W4:Y:S04]  /*12b440*/  LDL.LU.64 R10, [R1+0xeb0] ;  /* 0x000eb000010a7983 */ /* 0x000f280000300a00 */
[----:B------:R0:W-:Y:S02]  /*12b450*/  @P4 STG.E.U8 desc[UR30][R8.64], R57 ;  /* 0x0000003908004986 */ /* 0x0001e4000c10111e */
[----:B0-----:R-:W-:-:S05]  /*12b460*/  PRMT R57, R51, 0x7773, RZ ;  /* 0x0000777333397816 */ /* 0x001fca00000000ff */
[----:B------:R0:W-:Y:S02]  /*12b470*/  @P5 STG.E.U8 desc[UR30][R6.64], R57 ;  /* 0x0000003906005986 */ /* 0x0001e4000c10111e */
[----:B0-----:R-:W-:-:S05]  /*12b480*/  PRMT R57, R50, 0x7770, RZ ;  /* 0x0000777032397816 */ /* 0x001fca00000000ff */
[----:B------:R0:W-:Y:S04]  /*12b490*/  @P6 STG.E.U8 desc[UR30][R4.64], R57 ;  /* 0x0000003904006986 */ /* 0x0001e8000c10111e */
[----:B0-----:R-:W4:Y:S04]  /*12b4a0*/  LDL.LU.64 R4, [R1+0xed0] ;  /* 0x000ed00001047983 */ /* 0x001f280000300a00 */
[----:B------:R-:W4:Y:S04]  /*12b4b0*/  LDL.LU.64 R8, [R1+0xf00] ;  /* 0x000f000001087983 */ /* 0x000f280000300a00 */
[----:B------:R-:W4:Y:S04]  /*12b4c0*/  LDL.LU.64 R6, [R1+0xf28] ;  /* 0x000f280001067983 */ /* 0x000f280000300a00 */
[----:B------:R-:W4:Y:S01]  /*12b4d0*/  LDL.LU R48, [R1+0x30] ;  /* 0x0000300001307983 */ /* 0x000f220000300800 */
[----:B------:R-:W-:-:S02]  /*12b4e0*/  LOP3.LUT R60, R60, 0xfffffffe, RZ, 0xc0, !PT ;  /* 0xfffffffe3c3c7812 */ /* 0x000fc400078ec0ff */
[----:B------:R-:W-:Y:S02]  /*12b4f0*/  LOP3.LUT P0, RZ, R56, 0x400000, RZ, 0xc0, !PT ;  /* 0x0040000038ff7812 */ /* 0x000fe4000780c0ff */
[----:B------:R-:W-:Y:S02]  /*12b500*/  PRMT R57, R50, 0x7771, RZ ;  /* 0x0000777132397816 */ /* 0x000fe400000000ff */
[C---:B------:R-:W-:Y:S02]  /*12b510*/  LOP3.LUT P4, RZ, R56.reuse, 0x800000, RZ, 0xc0, !PT ;  /* 0x0080000038ff7812 */ /* 0x040fe4000788c0ff */
[C---:B------:R-:W-:Y:S02]  /*12b520*/  LOP3.LUT P5, RZ, R56.reuse, 0x1000000, RZ, 0xc0, !PT ;  /* 0x0100000038ff7812 */ /* 0x040fe400078ac0ff */
[----:B------:R-:W-:Y:S02]  /*12b530*/  LOP3.LUT P6, RZ, R56, 0x2000000, RZ, 0xc0, !PT ;  /* 0x0200000038ff7812 */ /* 0x000fe400078cc0ff */
[----:B---3--:R-:W-:-:S13]  /*12b540*/  LOP3.LUT P1, RZ, R55, 0x8, RZ, 0xc0, !PT ;  /* 0x0000000837ff7812 */ /* 0x008fda000782c0ff */
        /* <DEDUP_REMOVED lines=13> */
[----:B------:R-:W-:-:S13]  /*12b620*/  LOP3.LUT P1, RZ, R56, 0x40000000, RZ, 0xc0, !PT ;  /* 0x4000000038ff7812 */ /* 0x000fda000782c0ff */
[----:B------:R-:W-:Y:S02]  /*12b630*/  @P1 LOP3.LUT R60, R60, 0x1, RZ, 0xfc, !PT ;  /* 0x000000013c3c1812 */ /* 0x000fe400078efcff */
[----:B------:R-:W-:Y:S02]  /*12b640*/  LOP3.LUT P1, RZ, R56, 0x20000000, RZ, 0xc0, !PT ;  /* 0x2000000038ff7812 */ /* 0x000fe4000782c0ff */
[----:B------:R-:W-:Y:S01]  /*12b650*/  LOP3.LUT R60, R60, 0xfffffffd, RZ, 0xc0, !PT ;  /* 0xfffffffd3c3c7812 */ /* 0x000fe200078ec0ff */
[----:B------:R0:W-:Y:S10]  /*12b660*/  @P0 STG.E.U8 desc[UR30][R52.64], R57 ;  /* 0x0000003934000986 */ /* 0x0001f4000c10111e */
[----:B------:R-:W-:-:S02]  /*12b670*/  @P1 LOP3.LUT R60, R60, 0x2, RZ, 0xfc, !PT ;  /* 0x000000023c3c1812 */ /* 0x000fc400078efcff */
[----:B------:R-:W-:Y:S01]  /*12b680*/  LOP3.LUT P1, RZ, R56, 0x10000000, RZ, 0xc0, !PT ;  /* 0x1000000038ff7812 */ /* 0x000fe2000782c0ff */
[----:B0-----:R-:W3:Y:S01]  /*12b690*/  LDL.LU.64 R52, [R1+0xf20] ;  /* 0x000f200001347983 */ /* 0x001ee20000300a00 */
[----:B------:R-:W-:Y:S02]  /*12b6a0*/  LOP3.LUT R60, R60, 0xfffffffb, RZ, 0xc0, !PT ;  /* 0xfffffffb3c3c7812 */ /* 0x000fe400078ec0ff */
[----:B------:R-:W-:Y:S01]  /*12b6b0*/  LOP3.LUT P0, RZ, R56, 0x4000000, RZ, 0xc0, !PT ;  /* 0x0400000038ff7812 */ /* 0x000fe2000780c0ff */
[----:B------:R-:W3:Y:S08]  /*12b6c0*/  LDL.LU R61, [R1+0x20] ;  /* 0x00002000013d7983 */ /* 0x000ef00000300800 */
[----:B------:R-:W-:-:S02]  /*12b6d0*/  @P1 LOP3.LUT R60, R60, 0x4, RZ, 0xfc, !PT ;  /* 0x000000043c3c1812 */ /* 0x000fc400078efcff */
[----:B------:R-:W-:Y:S02]  /*12b6e0*/  LOP3.LUT P1, RZ, R56, 0x8000000, RZ, 0xc0, !PT ;  /* 0x0800000038ff7812 */ /* 0x000fe4000782c0ff */
[----:B------:R-:W-:-:S05]  /*12b6f0*/  PRMT R56, R50, 0x7772, RZ ;  /* 0x0000777232387816 */ /* 0x000fca00000000ff */
[----:B--2---:R0:W-:Y:S02]  /*12b700*/  @P4 STG.E.U8 desc[UR30][R12.64], R56 ;  /* 0x000000380c004986 */ /* 0x0041e4000c10111e */
[----:B0-----:R-:W-:Y:S02]  /*12b710*/  PRMT R56, R50, 0x7773, RZ ;  /* 0x0000777332387816 */ /* 0x001fe400000000ff */
[----:B------:R-:W2:Y:S04]  /*12b720*/  LDL.LU.64 R50, [R1+0xf58] ;  /* 0x000f580001327983 */ /* 0x000ea80000300a00 */
[----:B------:R-:W2:Y:S04]  /*12b730*/  LDL.LU.64 R26, [R1+0xf80] ;  /* 0x000f8000011a7983 */ /* 0x000ea80000300a00 */
[----:B------:R-:W2:Y:S04]  /*12b740*/  LDL.LU.64 R12, [R1+0xf78] ;  /* 0x000f7800010c7983 */ /* 0x000ea80000300a00 */
[----:B------:R-:W2:Y:S04]  /*12b750*/  LDL.LU.64 R22, [R1+0xfc0] ;  /* 0x000fc00001167983 */ /* 0x000ea80000300a00 */
[----:B----4-:R0:W-:Y:S02]  /*12b760*/  @P5 STG.E.U8 desc[UR30][R10.64], R56 ;  /* 0x000000380a005986 */ /* 0x0101e4000c10111e */
[----:B0-----:R-:W-:-:S05]  /*12b770*/  PRMT R56, R48, 0x7770, RZ ;  /* 0x0000777030387816 */ /* 0x001fca00000000ff */
[----:B------:R0:W-:Y:S04]  /*12b780*/  @P6 STG.E.U8 desc[UR30][R4.64], R56 ;  /* 0x0000003804006986 */ /* 0x0001e8000c10111e */
[----:B0-----:R-:W4:Y:S04]  /*12b790*/  LDL.LU R4, [R1+0x10] ;  /* 0x0000100001047983 */ /* 0x001f280000300800 */
[----:B------:R-:W4:Y:S04]  /*12b7a0*/  LDL.LU.64 R20, [R1+0x1410] ;  /* 0x0014100001147983 */ /* 0x000f280000300a00 */
[----:B------:R-:W4:Y:S01]  /*12b7b0*/  LDL.LU.64 R18, [R1+0x1440] ;  /* 0x0014400001127983 */ /* 0x000f220000300a00 */
[----:B------:R-:W-:-:S03]  /*12b7c0*/  PRMT R56, R48, 0x7771, RZ ;  /* 0x0000777130387816 */ /* 0x000fc600000000ff */
[----:B------:R-:W4:Y:S04]  /*12b7d0*/  LDL.LU R5, [R1+0x44] ;  /* 0x0000440001057983 */ /* 0x000f280000300800 */
[----:B------:R-:W4:Y:S04]  /*12b7e0*/  LDL.LU.64 R16, [R1+0x1468] ;  /* 0x0014680001107983 */ /* 0x000f280000300a00 */
        /* <DEDUP_REMOVED lines=9> */
[----:B---3--:R0:W-:Y:S01]  /*12b880*/  @P1 STG.E.U8 desc[UR30][R52.64], R56 ;  /* 0x0000003834001986 */ /* 0x0081e2000c10111e */
[----:B------:R-:W-:-:S03]  /*12b890*/  LOP3.LUT P1, RZ, R60, 0x2, RZ, 0xc0, !PT ;  /* 0x000000023cff7812 */ /* 0x000fc6000782c0ff */
[----:B0-----:R-:W3:Y:S01]  /*12b8a0*/  LDL.LU.64 R52, [R1+0x14f0] ;  /* 0x0014f00001347983 */ /* 0x001ee20000300a00 */
[----:B------:R-:W-:-:S03]  /*12b8b0*/  PRMT R56, R61, 0x7770, RZ ;  /* 0x000077703d387816 */ /* 0x000fc600000000ff */
[----:B------:R-:W3:Y:S06]  /*12b8c0*/  LDL.LU R48, [R1+0x34] ;  /* 0x0000340001307983 */ /* 0x000eec0000300800 */
[----:B--2---:R0:W-:Y:S04]  /*12b8d0*/  @P1 STG.E.U8 desc[UR30][R50.64], R56 ;  /* 0x0000003832001986 */ /* 0x0041e8000c10111e */
[----:B0-----:R-:W2:Y:S01]  /*12b8e0*/  LDL.LU.64 R50, [R1+0x1860] ;  /* 0x0018600001327983 */ /* 0x001ea20000300a00 */
[----:B------:R-:W-:-:S02]  /*12b8f0*/  LOP3.LUT P1, RZ, R60, 0x1, RZ, 0xc0, !PT ;  /* 0x000000013cff7812 */ /* 0x000fc4000782c0ff */
[----:B------:R-:W-:-:S11]  /*12b900*/  PRMT R56, R61, 0x7771, RZ ;  /* 0x000077713d387816 */ /* 0x000fd600000000ff */
[----:B------:R0:W-:Y:S01]  /*12b910*/  @P1 STG.E.U8 desc[UR30][R26.64], R56 ;  /* 0x000000381a001986 */ /* 0x0001e2000c10111e */
[C---:B------:R-:W-:Y:S02]  /*12b920*/  LOP3.LUT P1, RZ, R58.reuse, 0x80000000, RZ, 0xc0, !PT ;  /* 0x800000003aff7812 */ /* 0x040fe4000782c0ff */
[----:B0-----:R-:W-:Y:S01]  /*12b930*/  PRMT R56, R61, 0x7772, RZ ;  /* 0x000077723d387816 */ /* 0x001fe200000000ff */
[----:B------:R-:W2:Y:S10]  /*12b940*/  LDL.LU.64 R26, [R1+0x5a10] ;  /* 0x005a1000011a7983 */ /* 0x000eb40000300a00 */
[----:B------:R0:W-:Y:S01]  /*12b950*/  @P1 STG.E.U8 desc[UR30][R12.64], R56 ;  /* 0x000000380c001986 */ /* 0x0001e2000c10111e */
[----:B------:R-:W-:-:S02]  /*12b960*/  LOP3.LUT P1, RZ, R58, 0x40000000, RZ, 0xc0, !PT ;  /* 0x400000003aff7812 */ /* 0x000fc4000782c0ff */
[----:B0-----:R-:W-:Y:S01]  /*12b970*/  PRMT R56, R61, 0x7773, RZ ;  /* 0x000077733d387816 */ /* 0x001fe200000000ff */
[----:B------:R-:W2:Y:S10]  /*12b980*/  LDL.LU.64 R12, [R1+0x5a08] ;  /* 0x005a0800010c7983 */ /* 0x000eb40000300a00 */
[----:B------:R4:W-:Y:S01]  /*12b990*/  @P1 STG.E.U8 desc[UR30][R22.64], R56 ;  /* 0x0000003816001986 */ /* 0x0009e2000c10111e */
[----:B------:R-:W-:-:S02]  /*12b9a0*/  LOP3.LUT P1, RZ, R58, 0x20000000, RZ, 0xc0, !PT ;  /* 0x200000003aff7812 */ /* 0x000fc4000782c0ff */
[----:B----4-:R-:W-:-:S11]  /*12b9b0*/  PRMT R56, R4, 0x7770, RZ ;  /* 0x0000777004387816 */ /* 0x010fd600000000ff */
        /* <DEDUP_REMOVED lines=22> */
[----:B---3--:R0:W-:Y:S02]  /*12bb20*/  @P6 STG.E.U8 desc[UR30][R52.64], R56 ;  /* 0x0000003834006986 */ /* 0x0081e4000c10111e */
[----:B0-----:R-:W-:-:S05]  /*12bb30*/  PRMT R56, R48, 0x7770, RZ ;  /* 0x0000777030387816 */ /* 0x001fca00000000ff */
[----:B--2---:R0:W-:Y:S04]  /*12bb40*/  @P0 STG.E.U8 desc[UR30][R50.64], R56 ;  /* 0x0000003832000986 */ /* 0x0041e8000c10111e */
[----:B0-----:R-:W2:Y:S04]  /*12bb50*/  LDL.LU.64 R50, [R1+0x1890] ;  /* 0x0018900001327983 */ /* 0x001ea80000300a00 */
[----:B------:R-:W3:Y:S04]  /*12bb60*/  LDL.LU.64 R14, [R1+0x18b8] ;  /* 0x0018b800010e7983 */ /* 0x000ee80000300a00 */
[----:B------:R-:W4:Y:S04]  /*12bb70*/  LDL.LU.64 R10, [R1+0x18b0] ;  /* 0x0018b000010a7983 */ /* 0x000f280000300a00 */
[----:B------:R-:W4:Y:S04]  /*12bb80*/  LDL.LU.64 R6, [R1+0x18e8] ;  /* 0x0018e80001067983 */ /* 0x000f280000300a00 */
[----:B------:R-:W4:Y:S01]  /*12bb90*/  LDL.LU.64 R4, [R1+0x1910] ;  /* 0x0019100001047983 */ /* 0x000f220000300a00 */
[----:B------:R-:W-:-:S03]  /*12bba0*/  LOP3.LUT P4, RZ, R55, 0x400, RZ, 0xc0, !PT ;  /* 0x0000040037ff7812 */ /* 0x000fc6000788c0ff */
[----:B------:R-:W4:Y:S01]  /*12bbb0*/  LDL.LU.64 R52, [R1+0x1908] ;  /* 0x0019080001347983 */ /* 0x000f220000300a00 */
        /* <DEDUP_REMOVED lines=14> */
[----:B------:R-:W-:Y:S01]  /*12bca0*/  LOP3.LUT R58, R58, 0xff7fffff, RZ, 0xc0, !PT ;  /* 0xff7fffff3a3a7812 */ /* 0x000fe200078ec0ff */
[----:B--2---:R0:W-:Y:S04]  /*12bcb0*/  @P4 STG.E.U8 desc[UR30][R50.64], R56 ;  /* 0x0000003832004986 */ /* 0x0041e8000c10111e */
[----:B0-----:R-:W2:Y:S04]  /*12bcc0*/  LDL.LU.64 R50, [R1+0x1940] ;  /* 0x0019400001327983 */ /* 0x001ea80000300a00 */
[----:B------:R-:W2:Y:S04]  /*12bcd0*/  LDL.LU.64 R8, [R1+0x1960] ;  /* 0x0019600001087983 */ /* 0x000ea80000300a00 */
[----:B------:R-:W2:Y:S04]  /*12bce0*/  LDL.LU.64 R60, [R1+0x1990] ;  /* 0x00199000013c7983 */ /* 0x000ea80000300a00 */
[----:B------:R-:W2:Y:S01]  /*12bcf0*/  LDL.LU.64 R22, [R1+0x19b8] ;  /* 0x0019b80001167983 */ /* 0x000ea20000300a00 */
[----:B------:R-:W-:-:S02]  /*12bd00*/  @P1 LOP3.LUT R58, R58, 0x800000, RZ, 0xfc, !PT ;  /* 0x008000003a3a1812 */ /* 0x000fc400078efcff */
[C---:B------:R-:W-:Y:S01]  /*12bd10*/  LOP3.LUT P1, RZ, R55.reuse, 0x20000, RZ, 0xc0, !PT ;  /* 0x0002000037ff7812 */ /* 0x040fe2000782c0ff */
[----:B------:R-:W2:Y:S01]  /*12bd20*/  LDL.LU.64 R20, [R1+0x19b0] ;  /* 0x0019b00001147983 */ /* 0x000ea20000300a00 */
[----:B------:R-:W-:Y:S02]  /*12bd30*/  LOP3.LUT R58, R58, 0xfeffffff, RZ, 0xc0, !PT ;  /* 0xfeffffff3a3a7812 */ /* 0x000fe400078ec0ff */
[C---:B------:R-:W-:Y:S01]  /*12bd40*/  LOP3.LUT P5, RZ, R55.reuse, 0x800, RZ, 0xc0, !PT ;  /* 0x0000080037ff7812 */ /* 0x040fe200078ac0ff */
[----:B------:R-:W2:Y:S01]  /*12bd50*/  LDL.LU.64 R18, [R1+0x19e8] ;  /* 0x0019e80001127983 */ /* 0x000ea20000300a00 */
[----:B------:R-:W-:Y:S02]  /*12bd60*/  LOP3.LUT P6, RZ, R55, 0x1000, RZ, 0xc0, !PT ;  /* 0x0000100037ff7812 */ /* 0x000fe400078cc0ff */
[----:B------:R-:W-:Y:S01]  /*12bd70*/  PRMT R56, R48, 0x7772, RZ ;  /* 0x0000777230387816 */ /* 0x000fe200000000ff */
[----:B------:R-:W2:Y:S04]  /*12bd80*/  LDL.LU.64 R16, [R1+0x1a10] ;  /* 0x001a100001107983 */ /* 0x000ea80000300a00 */
[----:B------:R-:W-:-:S02]  /*12bd90*/  @P1 LOP3.LUT R58, R58, 0x1000000, RZ, 0xfc, !PT ;  /* 0x010000003a3a1812 */ /* 0x000fc400078efcff */
[C---:B------:R-:W-:Y:S02]  /*12bda0*/  LOP3.LUT P1, RZ, R55.reuse, 0x10000, RZ, 0xc0, !PT ;  /* 0x0001000037ff7812 */ /* 0x040fe4000782c0ff */
[----:B------:R-:W-:Y:S01]  /*12bdb0*/  LOP3.LUT R58, R58, 0xfdffffff, RZ, 0xc0, !PT ;  /* 0xfdffffff3a3a7812 */ /* 0x000fe200078ec0ff */
[----:B---3--:R0:W-:Y:S01]  /*12bdc0*/  @P5 STG.E.U8 desc[UR30][R14.64], R56 ;  /* 0x000000380e005986 */ /* 0x0081e2000c10111e */
[----:B------:R-:W-:-:S09]  /*12bdd0*/  LOP3.LUT P0, RZ, R55, 0x2000, RZ, 0xc0, !PT ;  /* 0x0000200037ff7812 */ /* 0x000fd2000780c0ff */
[----:B------:R-:W-:Y:S02]  /*12bde0*/  @P1 LOP3.LUT R58, R58, 0x2000000, RZ, 0xfc, !PT ;  /* 0x020000003a3a1812 */ /* 0x000fe400078efcff */
[----:B------:R-:W-:Y:S01]  /*12bdf0*/  LOP3.LUT P1, RZ, R55, 0x8000, RZ, 0xc0, !PT ;  /* 0x0000800037ff7812 */ /* 0x000fe2000782c0ff */
[----:B0-----:R-:W3:Y:S01]  /*12be00*/  LDL.LU.64 R14, [R1+0x1a08] ;  /* 0x001a0800010e7983 */ /* 0x001ee20000300a00 */
[----:B------:R-:W-:Y:S02]  /*12be10*/  LOP3.LUT R58, R58, 0xfbffffff, RZ, 0xc0, !PT ;  /* 0xfbffffff3a3a7812 */ /* 0x000fe400078ec0ff */
[----:B------:R-:W-:-:S05]  /*12be20*/  PRMT R56, R48, 0x7773, RZ ;  /* 0x0000777330387816 */ /* 0x000fca00000000ff */
[----:B----4-:R0:W-:Y:S04]  /*12be30*/  @P6 STG.E.U8 desc[UR30][R10.64], R56 ;  /* 0x000000380a006986 */ /* 0x0101e8000c10111e */
[----:B------:R-:W-:Y:S02]  /*12be40*/  @P1 LOP3.LUT R58, R58, 0x4000000, RZ, 0xfc, !PT ;  /* 0x040000003a3a1812 */ /* 0x000fe400078efcff */
[----:B------:R-:W-:Y:S02]  /*12be50*/  LOP3.LUT P1, RZ, R55, 0x4000, RZ, 0xc0, !PT ;  /* 0x0000400037ff7812 */ /* 0x000fe4000782c0ff */
[C---:B0-----:R-:W-:Y:S01]  /*12be60*/  PRMT R56, R54.reuse, 0x7770, RZ ;  /* 0x0000777036387816 */ /* 0x041fe200000000ff */
[----:B------:R-:W4:Y:S04]  /*12be70*/  LDL.LU.64 R10, [R1+0x1a40] ;  /* 0x001a4000010a7983 */ /* 0x000f280000300a00 */
[----:B------:R0:W-:Y:S02]  /*12be80*/  @P0 STG.E.U8 desc[UR30][R6.64], R56 ;  /* 0x0000003806000986 */ /* 0x0001e4000c10111e */
[----:B0-----:R-:W-:-:S02]  /*12be90*/  PRMT R56, R54, 0x7771, RZ ;  /* 0x0000777136387816 */ /* 0x001fc400000000ff */
[----:B------:R-:W4:Y:S04]  /*12bea0*/  LDL.LU.64 R6, [R1+0x1a60] ;  /* 0x001a600001067983 */ /* 0x000f280000300a00 */
[----:B------:R0:W-:Y:S01]  /*12beb0*/  @P1 STG.E.U8 desc[UR30][R4.64], R56 ;  /* 0x0000003804001986 */ /* 0x0001e2000c10111e */
[----:B------:R-:W-:Y:S02]  /*12bec0*/  LOP3.LUT P1, RZ, R58, 0x4000000, RZ, 0xc0, !PT ;  /* 0x040000003aff7812 */ /* 0x000fe4000782c0ff */
[----:B0-----:R-:W-:Y:S01]  /*12bed0*/  PRMT R56, R54, 0x7772, RZ ;  /* 0x0000777236387816 */ /* 0x001fe200000000ff */
[----:B------:R-:W4:Y:S10]  /*12bee0*/  LDL.LU.64 R4, [R1+0x1a98] ;  /* 0x001a980001047983 */ /* 0x000f340000300a00 */
[----:B------:R0:W-:Y:S01]  /*12bef0*/  @P1 STG.E.U8 desc[UR30][R52.64], R56 ;  /* 0x0000003834001986 */ /* 0x0001e2000c10111e */
[----:B------:R-:W-:-:S02]  /*12bf00*/  LOP3.LUT P1, RZ, R58, 0x2000000, RZ, 0xc0, !PT ;  /* 0x020000003aff7812 */ /* 0x000fc4000782c0ff */
[----:B0-----:R-:W-:Y:S01]  /*12bf10*/  PRMT R56, R54, 0x7773, RZ ;  /* 0x0000777336387816 */ /* 0x001fe200000000ff */
[----:B------:R-:W4:Y:S04]  /*12bf20*/  LDL.LU.64 R52, [R1+0x1ac0] ;  /* 0x001ac00001347983 */ /* 0x000f280000300a00 */
[----:B------:R-:W3:Y:S06]  /*12bf30*/  LDL.LU R54, [R1+0x5a00] ;  /* 0x005a000001367983 */ /* 0x000eec0000300800 */
[----:B--2---:R0:W-:Y:S01]  /*12bf40*/  @P1 STG.E.U8 desc[UR30][R50.64], R56 ;  /* 0x0000003832001986 */ /* 0x0041e2000c10111e */
[----:B------:R-:W-:-:S02]  /*12bf50*/  LOP3.LUT P1, RZ, R58, 0x1000000, RZ, 0xc0, !PT ;  /* 0x010000003aff7812 */ /* 0x000fc4000782c0ff */
        /* <DEDUP_REMOVED lines=8> */
[----:B0-----:R-:W-:-:S11]  /*12bfe0*/  PRMT R56, R49, 0x7772, RZ ;  /* 0x0000777231387816 */ /* 0x001fd600000000ff */
[----:B------:R0:W-:Y:S02]  /*12bff0*/  @P1 STG.E.U8 desc[UR30][R22.64], R56 ;  /* 0x0000003816001986 */ /* 0x0001e4000c10111e */
[----:B0-----:R-:W-:Y:S02]  /*12c000*/  PRMT R56, R49, 0x7773, RZ ;  /* 0x0000777331387816 */ /* 0x001fe400000000ff */
[----:B------:R-:W2:Y:S01]  /*12c010*/  LDL.LU R49, [R1+0x59f4] ;  /* 0x0059f40001317983 */ /* 0x000ea20000300800 */
[----:B------:R-:W-:-:S13]  /*12c020*/  LOP3.LUT P1, RZ, R58, 0x200000, RZ, 0xc0, !PT ;  /* 0x002000003aff7812 */ /* 0x000fda000782c0ff */
[----:B------:R3:W-:Y:S01]  /*12c030*/  @P1 STG.E.U8 desc[UR30][R20.64], R56 ;  /* 0x0000003814001986 */ /* 0x0007e2000c10111e */
[----:B------:R-:W-:Y:S02]  /*12c040*/  LOP3.LUT P1, RZ, R58, 0x100000, RZ, 0xc0, !PT ;  /* 0x001000003aff7812 */ /* 0x000fe4000782c0ff */
[C---:B------:R-:W-:Y:S02]  /*12c050*/  LOP3.LUT P2, RZ, R55.reuse, 0x800000, RZ, 0xc0, !PT ;  /* 0x0080000037ff7812 */ /* 0x040fe4000784c0ff */
[C---:B------:R-:W-:Y:S02]  /*12c060*/  LOP3.LUT P3, RZ, R55.reuse, 0x1000000, RZ, 0xc0, !PT ;  /* 0x0100000037ff7812 */ /* 0x040fe4000786c0ff */
[C---:B------:R-:W-:Y:S02]  /*12c070*/  LOP3.LUT P4, RZ, R55.reuse, 0x2000000, RZ, 0xc0, !PT ;  /* 0x0200000037ff7812 */ /* 0x040fe4000788c0ff */
[----:B------:R-:W-:Y:S02]  /*12c080*/  LOP3.LUT P5, RZ, R55, 0x4000000, RZ, 0xc0, !PT ;  /* 0x0400000037ff7812 */ /* 0x000fe400078ac0ff */
[----:B---3--:R-:W-:-:S05]  /*12c090*/  PRMT R56, R54, 0x7770, RZ ;  /* 0x0000777036387816 */ /* 0x008fca00000000ff */
[----:B------:R0:W-:Y:S01]  /*12c0a0*/  @P1 STG.E.U8 desc[UR30][R18.64], R56 ;  /* 0x0000003812001986 */ /* 0x0001e2000c10111e */
[----:B------:R-:W-:Y:S02]  /*12c0b0*/  LOP3.LUT P1, RZ, R58, 0x80000, RZ, 0xc0, !PT ;  /* 0x000800003aff7812 */ /* 0x000fe4000782c0ff */
[----:B0-----:R-:W-:-:S11]  /*12c0c0*/  PRMT R56, R54, 0x7771, RZ ;  /* 0x0000777136387816 */ /* 0x001fd600000000ff */
[----:B------:R0:W-:Y:S02]  /*12c0d0*/  @P1 STG.E.U8 desc[UR30][R16.64], R56 ;  /* 0x0000003810001986 */ /* 0x0001e4000c10111e */
[----:B0-----:R-:W-:-:S05]  /*12c0e0*/  PRMT R56, R54, 0x7772, RZ ;  /* 0x0000777236387816 */ /* 0x001fca00000000ff */
[----:B------:R0:W-:Y:S01]  /*12c0f0*/  @P2 STG.E.U8 desc[UR30][R14.64], R56 ;  /* 0x000000380e002986 */ /* 0x0001e2000c10111e */
[C---:B------:R-:W-:Y:S02]  /*12c100*/  LOP3.LUT P6, RZ, R55.reuse, 0x8000000, RZ, 0xc0, !PT ;  /* 0x0800000037ff7812 */ /* 0x040fe400078cc0ff */
[----:B0-----:R-:W-:Y:S02]  /*12c110*/  PRMT R56, R54, 0x7773, RZ ;  /* 0x0000777336387816 */ /* 0x001fe400000000ff */
[----:B------:R-:W-:Y:S01]  /*12c120*/  LOP3.LUT P0, RZ, R55, 0x10000000, RZ, 0xc0, !PT ;  /* 0x1000000037ff7812 */ /* 0x000fe2000780c0ff */
[----:B------:R-:W3:Y:S04]  /*12c130*/  LDL.LU R54, [R1+0x59f0] ;  /* 0x0059f00001367983 */ /* 0x000ee80000300800 */
[----:B----4-:R2:W-:Y:S02]  /*12c140*/  @P3 STG.E.U8 desc[UR30][R10.64], R56 ;  /* 0x000000380a003986 */ /* 0x0105e4000c10111e */
[----:B--2---:R-:W-:-:S05]  /*12c150*/  PRMT R56, R49, 0x7770, RZ ;  /* 0x0000777031387816 */ /* 0x004fca00000000ff */
[----:B------:R0:W-:Y:S02]  /*12c160*/  @P4 STG.E.U8 desc[UR30][R6.64], R56 ;  /* 0x0000003806004986 */ /* 0x0001e4000c10111e */
[----:B0-----:R-:W-:-:S05]  /*12c170*/  PRMT R56, R49, 0x7771, RZ ;  /* 0x0000777131387816 */ /* 0x001fca00000000ff */
[----:B------:R0:W-:Y:S02]  /*12c180*/  @P5 STG.E.U8 desc[UR30][R4.64], R56 ;  /* 0x0000003804005986 */ /* 0x0001e4000c10111e */
[----:B0-----:R-:W-:-:S05]  /*12c190*/  PRMT R56, R49, 0x7772, RZ ;  /* 0x0000777231387816 */ /* 0x001fca00000000ff */
[----:B------:R0:W-:Y:S02]  /*12c1a0*/  @P6 STG.E.U8 desc[UR30][R52.64], R56 ;  /* 0x0000003834006986 */ /* 0x0001e4000c10111e */
[----:B0-----:R-:W-:-:S05]  /*12c1b0*/  PRMT R56, R49, 0x7773, RZ ;  /* 0x0000777331387816 */ /* 0x001fca00000000ff */
[----:B------:R0:W-:Y:S04]  /*12c1c0*/  @P0 STG.E.U8 desc[UR30][R50.64], R56 ;  /* 0x0000003832000986 */ /* 0x0001e8000c10111e */
[----:B0-----:R-:W2:Y:S04]  /*12c1d0*/  LDL.LU.64 R50, [R1+0x1af0] ;  /* 0x001af00001327983 */ /* 0x001ea80000300a00 */
[----:B------:R-:W4:Y:S04]  /*12c1e0*/  LDL.LU.64 R52, [R1+0x1b18] ;  /* 0x001b180001347983 */ /* 0x000f280000300a00 */
[----:B------:R-:W4:Y:S04]  /*12c1f0*/  LDL.LU.64 R14, [R1+0x1b10] ;  /* 0x001b1000010e7983 */ /* 0x000f280000300a00 */
[----:B------:R-:W2:Y:S04]  /*12c200*/  LDL.LU R11, [R1+0x28] ;  /* 0x00002800010b7983 */ /* 0x000ea80000300800 */
[----:B------:R-:W4:Y:S04]  /*12c210*/  LDL.LU.64 R6, [R1+0x1b48] ;  /* 0x001b480001067983 */ /* 0x000f280000300a00 */
[----:B------:R-:W4:Y:S04]  /*12c220*/  LDL.LU.64 R4, [R1+0x1b68] ;  /* 0x001b680001047983 */ /* 0x000f280000300a00 */
[----:B------:R-:W4:Y:S04]  /*12c230*/  LDL.LU.64 R48, [R1+0x1ba0] ;  /* 0x001ba00001307983 */ /* 0x000f280000300a00 */
[----:B------:R-:W4:Y:S01]  /*12c240*/  LDL.LU R59, [R1+0x18] ;  /* 0x00001800013b7983 */ /* 0x000f220000300800 */
[----:B------:R-:W-:-:S02]  /*12c250*/  LOP3.LUT P4, RZ, R55, 0x20000000, RZ, 0xc0, !PT ;  /* 0x2000000037ff7812 */ /* 0x000fc4000788c0ff */
[C---:B------:R-:W-:Y:S02]  /*12c260*/  LOP3.LUT P5, RZ, R55.reuse, 0x40000000, RZ, 0xc0, !PT ;  /* 0x4000000037ff7812 */ /* 0x040fe400078ac0ff */
[----:B------:R-:W-:Y:S02]  /*12c270*/  LOP3.LUT P6, RZ, R55, 0x80000000, RZ, 0xc0, !PT ;  /* 0x8000000037ff7812 */ /* 0x000fe400078cc0ff */
[----:B---3--:R-:W-:Y:S02]  /*12c280*/  LOP3.LUT P1, RZ, R54, 0x200, RZ, 0xc0, !PT ;  /* 0x0000020036ff7812 */ /* 0x008fe4000782c0ff */
        /* <DEDUP_REMOVED lines=12> */
[----:B--2---:R-:W-:-:S05]  /*12c350*/  PRMT R55, R11, 0x7770, RZ ;  /* 0x000077700b377816 */ /* 0x004fca00000000ff */
[----:B------:R0:W-:Y:S04]  /*12c360*/  @P4 STG.E.U8 desc[UR30][R50.64], R55 ;  /* 0x0000003732004986 */ /* 0x0001e8000c10111e */
[----:B0-----:R-:W2:Y:S01]  /*12c370*/  LDL.LU.64 R50, [R1+0x1bc8] ;  /* 0x001bc80001327983 */ /* 0x001ea20000300a00 */
[----:B------:R-:W-:-:S03]  /*12c380*/  PRMT R55, R11, 0x7771, RZ ;  /* 0x000077710b377816 */ /* 0x000fc600000000ff */
[----:B------:R-:W3:Y:S04]  /*12c390*/  LDL.LU R10, [R1+0x4c] ;  /* 0x00004c00010a7983 */ /* 0x000ee80000300800 */
[----:B----4-:R0:W-:Y:S04]  /*12c3a0*/  @P5 STG.E.U8 desc[UR30][R52.64], R55 ;  /* 0x0000003734005986 */ /* 0x0101e8000c10111e */
[----:B0-----:R-:W4:Y:S01]  /*12c3b0*/  LDL.LU.64 R52, [R1+0x1bc0] ;  /* 0x001bc00001347983 */ /* 0x001f220000300a00 */
[----:B------:R-:W-:-:S03]  /*12c3c0*/  LOP3.LUT R58, R58, 0xffff7fff, RZ, 0xc0, !PT ;  /* 0xffff7fff3a3a7812 */ /* 0x000fc600078ec0ff */
[----:B------:R-:W3:Y:S01]  /*12c3d0*/  LDL.LU.64 R56, [R1+0x1bf8] ;  /* 0x001bf80001387983 */ /* 0x000ee20000300a00 */
[----:B------:R-:W-:Y:S02]  /*12c3e0*/  @P1 LOP3.LUT R58, R58, 0x8000, RZ, 0xfc, !PT ;  /* 0x000080003a3a1812 */ /* 0x000fe400078efcff */
[----:B------:R-:W-:Y:S01]  /*12c3f0*/  LOP3.LUT P1, RZ, R54, 0x10, RZ, 0xc0, !PT ;  /* 0x0000001036ff7812 */ /* 0x000fe2000782c0ff */
[----:B------:R-:W3:Y:S01]  /*12c400*/  LDL.LU.64 R60, [R1+0x1c20] ;  /* 0x001c2000013c7983 */ /* 0x000ee20000300a00 */
[----:B------:R-:W-:Y:S02]  /*12c410*/  LOP3.LUT R58, R58, 0xfffeffff, RZ, 0xc0, !PT ;  /* 0xfffeffff3a3a7812 */ /* 0x000fe400078ec0ff */
[----:B------:R-:W-:Y:S01]  /*12c420*/  LOP3.LUT P0, RZ, R54, 0x1, RZ, 0xc0, !PT ;  /* 0x0000000136ff7812 */ /* 0x000fe2000780c0ff */
[----:B------:R-:W3:Y:S08]  /*12c430*/  LDL.LU.64 R22, [R1+0x1c18] ;  /* 0x001c180001167983 */ /* 0x000ef00000300a00 */
[----:B------:R-:W-:-:S02]  /*12c440*/  @P1 LOP3.LUT R58, R58, 0x10000, RZ, 0xfc, !PT ;  /* 0x000100003a3a1812 */ /* 0x000fc400078efcff */
[----:B------:R-:W-:Y:S02]  /*12c450*/  LOP3.LUT P1, RZ, R54, 0x8, RZ, 0xc0, !PT ;  /* 0x0000000836ff7812 */ /* 0x000fe4000782c0ff */
[----:B------:R-:W-:-:S11]  /*12c460*/  LOP3.LUT R58, R58, 0xfffdffff, RZ, 0xc0, !PT ;  /* 0xfffdffff3a3a7812 */ /* 0x000fd600078ec0ff */
[----:B------:R-:W-:Y:S02]  /*12c470*/  @P1 LOP3.LUT R58, R58, 0x20000, RZ, 0xfc, !PT ;  /* 0x000200003a3a1812 */ /* 0x000fe400078efcff */
[----:B------:R-:W-:Y:S02]  /*12c480*/  LOP3.LUT P1, RZ, R54, 0x4, RZ, 0xc0, !PT ;  /* 0x0000000436ff7812 */ /* 0x000fe4000782c0ff */
[----:B------:R-:W-:Y:S02]  /*12c490*/  LOP3.LUT R58, R58, 0xfffbffff, RZ, 0xc0, !PT ;  /* 0xfffbffff3a3a7812 */ /* 0x000fe400078ec0ff */
[----:B------:R-:W-:-:S05]  /*12c4a0*/  PRMT R55, R11, 0x7772, RZ ;  /* 0x000077720b377816 */ /* 0x000fca00000000ff */
[----:B------:R0:W-:Y:S04]  /*12c4b0*/  @P6 STG.E.U8 desc[UR30][R14.64], R55 ;  /* 0x000000370e006986 */ /* 0x0001e8000c10111e */
[----:B------:R-:W-:Y:S02]  /*12c4c0*/  @P1 LOP3.LUT R58, R58, 0x40000, RZ, 0xfc, !PT ;  /* 0x000400003a3a1812 */ /* 0x000fe400078efcff */
[----:B------:R-:W-:Y:S02]  /*12c4d0*/  LOP3.LUT P1, RZ, R54, 0x2, RZ, 0xc0, !PT ;  /* 0x0000000236ff7812 */ /* 0x000fe4000782c0ff */
[----:B0-----:R-:W-:Y:S02]  /*12c4e0*/  PRMT R55, R11, 0x7773, RZ ;  /* 0x000077730b377816 */ /* 0x001fe400000000ff */
[----:B------:R-:W3:Y:S04]  /*12c4f0*/  LDL.LU R11, [R1+0x3c] ;  /* 0x00003c00010b7983 */ /* 0x000ee80000300800 */
[----:B------:R0:W-:Y:S04]  /*12c500*/  @P0 STG.E.U8 desc[UR30][R6.64], R55 ;  /* 0x0000003706000986 */ /* 0x0001e8000c10111e */
[----:B------:R-:W3:Y:S04]  /*12c510*/  LDL.LU.64 R20, [R1+0x1c50] ;  /* 0x001c500001147983 */ /* 0x000ee80000300a00 */
[----:B------:R-:W3:Y:S01]  /*12c520*/  LDL.LU.64 R18, [R1+0x1c70] ;  /* 0x001c700001127983 */ /* 0x000ee20000300a00 */
[----:B0-----:R-:W-:-:S03]  /*12c530*/  PRMT R55, R59, 0x7770, RZ ;  /* 0x000077703b377816 */ /* 0x001fc600000000ff */
[----:B------:R-:W3:Y:S04]  /*12c540*/  LDL.LU.64 R16, [R1+0x1ca0] ;  /* 0x001ca00001107983 */ /* 0x000ee80000300a00 */
[----:B------:R0:W-:Y:S01]  /*12c550*/  @P1 STG.E.U8 desc[UR30][R4.64], R55 ;  /* 0x0000003704001986 */ /* 0x0001e2000c10111e */
[----:B------:R-:W-:-:S03]  /*12c560*/  LOP3.LUT P1, RZ, R58, 0x40000, RZ, 0xc0, !PT ;  /* 0x000400003aff7812 */ /* 0x000fc6000782c0ff */
[----:B------:R-:W3:Y:S04]  /*12c570*/  LDL.LU.64 R14, [R1+0x1cc8] ;  /* 0x001cc800010e7983 */ /* 0x000ee80000300a00 */
[----:B------:R-:W3:Y:S01]  /*12c580*/  LDL.LU.64 R6, [R1+0x1cc0] ;  /* 0x001cc00001067983 */ /* 0x000ee20000300a00 */
[----:B0-----:R-:W-:-:S03]  /*12c590*/  PRMT R55, R59, 0x7771, RZ ;  /* 0x000077713b377816 */ /* 0x001fc600000000ff */
[----:B------:R-:W3:Y:S04]  /*12c5a0*/  LDL.LU.64 R4, [R1+0x1cf8] ;  /* 0x001cf80001047983 */ /* 0x000ee80000300a00 */
[----:B------:R0:W-:Y:S01]  /*12c5b0*/  @P1 STG.E.U8 desc[UR30][R48.64], R55 ;  /* 0x0000003730001986 */ /* 0x0001e2000c10111e */
[C---:B------:R-:W-:Y:S02]  /*12c5c0*/  LOP3.LUT P1, RZ, R58.reuse, 0x20000, RZ, 0xc0, !PT ;  /* 0x000200003aff7812 */ /* 0x040fe4000782c0ff */
[----:B0-----:R-:W-:Y:S01]  /*12c5d0*/  PRMT R55, R59, 0x7772, RZ ;  /* 0x000077723b377816 */ /* 0x001fe200000000ff */
[----:B------:R-:W3:Y:S10]  /*12c5e0*/  LDL.LU.64 R48, [R1+0x1d20] ;  /* 0x001d200001307983 */ /* 0x000ef40000300a00 */
[----:B--2---:R0:W-:Y:S01]  /*12c5f0*/  @P1 STG.E.U8 desc[UR30][R50.64], R55 ;  /* 0x0000003732001986 */ /* 0x0041e2000c10111e */
[----:B------:R-:W-:-:S02]  /*12c600*/  LOP3.LUT P1, RZ, R58, 0x10000, RZ, 0xc0, !PT ;  /* 0x000100003aff7812 */ /* 0x000fc4000782c0ff */
[----:B0-----:R-:W-:Y:S01]  /*12c610*/  PRMT R55, R59, 0x7773, RZ ;  /* 0x000077733b377816 */ /* 0x001fe200000000ff */
[----:B------:R-:W2:Y:S10]  /*12c620*/  LDL.LU.64 R50, [R1+0x1d18] ;  /* 0x001d180001327983 */ /* 0x000eb40000300a00 */
[----:B----4-:R0:W-:Y:S04]  /*12c630*/  @P1 STG.E.U8 desc[UR30][R52.64], R55 ;  /* 0x0000003734001986 */ /* 0x0101e8000c10111e */
[----:B0-----:R-:W4:Y:S01]  /*12c640*/  LDL.LU.64 R52, [R1+0x59e8] ;  /* 0x0059e80001347983 */ /* 0x001f220000300a00 */
[----:B------:R-:W-:-:S02]  /*12c650*/  LOP3.LUT P1, RZ, R58, 0x8000, RZ, 0xc0, !PT ;  /* 0x000080003aff7812 */ /* 0x000fc4000782c0ff */
        /* <DEDUP_REMOVED lines=26> */
[----:B----4-:R-:W-:-:S05]  /*12c800*/  PRMT R55, R53, 0x7770, RZ ;  /* 0x0000777035377816 */ /* 0x010fca00000000ff */
[----:B------:R0:W-:Y:S02]  /*12c810*/  @P5 STG.E.U8 desc[UR30][R4.64], R55 ;  /* 0x0000003704005986 */ /* 0x0001e4000c10111e */
[----:B0-----:R-:W-:-:S05]  /*12c820*/  PRMT R55, R53, 0x7771, RZ ;  /* 0x0000777135377816 */ /* 0x001fca00000000ff */
[----:B------:R0:W-:Y:S02]  /*12c830*/  @P6 STG.E.U8 desc[UR30][R48.64], R55 ;  /* 0x0000003730006986 */ /* 0x0001e4000c10111e */
[----:B0-----:R-:W-:-:S05]  /*12c840*/  PRMT R55, R53, 0x7772, RZ ;  /* 0x0000777235377816 */ /* 0x001fca00000000ff */
[----:B--2---:R0:W-:Y:S04]  /*12c850*/  @P0 STG.E.U8 desc[UR30][R50.64], R55 ;  /* 0x0000003732000986 */ /* 0x0041e8000c10111e */
[----:B0-----:R-:W2:Y:S04]  /*12c860*/  LDL.LU.64 R50, [R1+0x1d50] ;  /* 0x001d500001327983 */ /* 0x001ea80000300a00 */
[----:B------:R-:W3:Y:S04]  /*12c870*/  LDL.LU.64 R18, [R1+0x1d70] ;  /* 0x001d700001127983 */ /* 0x000ee80000300a00 */
[----:B------:R-:W4:Y:S04]  /*12c880*/  LDL.LU.64 R16, [R1+0x1da0] ;  /* 0x001da00001107983 */ /* 0x000f280000300a00 */
[----:B------:R-:W4:Y:S04]  /*12c890*/  LDL.LU.64 R14, [R1+0x1dc8] ;  /* 0x001dc800010e7983 */ /* 0x000f280000300a00 */
[----:B------:R-:W3:Y:S04]  /*12c8a0*/  LDL.LU R11, [R1+0x1c] ;  /* 0x00001c00010b7983 */ /* 0x000ee80000300800 */
[----:B------:R-:W4:Y:S04]  /*12c8b0*/  LDL.LU.64 R6, [R1+0x1dc0] ;  /* 0x001dc00001067983 */ /* 0x000f280000300a00 */
[----:B------:R-:W4:Y:S04]  /*12c8c0*/  LDL.LU.64 R48, [R1+0x1df8] ;  /* 0x001df80001307983 */ /* 0x000f280000300a00 */
[----:B------:R-:W4:Y:S01]  /*12c8d0*/  LDL.LU R59, [R1] ;  /* 0x00000000013b7983 */ /* 0x000f220000300800 */
[----:B------:R-:W-:-:S02]  /*12c8e0*/  LOP3.LUT P4, RZ, R54, 0x10000, RZ, 0xc0, !PT ;  /* 0x0001000036ff7812 */ /* 0x000fc4000788c0ff */
[----:B------:R-:W-:Y:S02]  /*12c8f0*/  PRMT R55, R53, 0x7773, RZ ;  /* 0x0000777335377816 */ /* 0x000fe400000000ff */
[----:B------:R-:W4:Y:S01]  /*12c900*/  LDL.LU R53, [R1+0x59e0] ;  /* 0x0059e00001357983 */ /* 0x000f220000300800 */
        /* <DEDUP_REMOVED lines=16> */
[----:B------:R-:W-:-:S02]  /*12ca10*/  LOP3.LUT R58, R58, 0xffffff7f, RZ, 0xc0, !PT ;  /* 0xffffff7f3a3a7812 */ /* 0x000fc400078ec0ff */
[----:B------:R-:W-:Y:S01]  /*12ca20*/  LOP3.LUT P5, RZ, R54, 0x20000, RZ, 0xc0, !PT ;  /* 0x0002000036ff7812 */ /* 0x000fe200078ac0ff */
[----:B------:R-:W2:Y:S01]  /*12ca30*/  LDL.LU.64 R56, [R1+0x1e50] ;  /* 0x001e500001387983 */ /* 0x000ea20000300a00 */
[----:B------:R-:W-:Y:S02]  /*12ca40*/  @P1 LOP3.LUT R58, R58, 0x80, RZ, 0xfc, !PT ;  /* 0x000000803a3a1812 */ /* 0x000fe400078efcff */
[----:B------:R-:W-:Y:S01]  /*12ca50*/  LOP3.LUT P1, RZ, R54, 0x800000, RZ, 0xc0, !PT ;  /* 0x0080000036ff7812 */ /* 0x000fe2000782c0ff */
[----:B------:R-:W2:Y:S01]  /*12ca60*/  LDL.LU.64 R60, [R1+0x1e70] ;  /* 0x001e7000013c7983 */ /* 0x000ea20000300a00 */
[----:B------:R-:W-:Y:S02]  /*12ca70*/  LOP3.LUT R58, R58, 0xfffffeff, RZ, 0xc0, !PT ;  /* 0xfffffeff3a3a7812 */ /* 0x000fe400078ec0ff */
[----:B------:R-:W-:Y:S01]  /*12ca80*/  LOP3.LUT P6, RZ, R54, 0x40000, RZ, 0xc0, !PT ;  /* 0x0004000036ff7812 */ /* 0x000fe200078cc0ff */
[----:B------:R-:W2:Y:S01]  /*12ca90*/  LDL.LU.64 R22, [R1+0x1ea0] ;  /* 0x001ea00001167983 */ /* 0x000ea20000300a00 */
[----:B---3--:R-:W-:-:S02]  /*12caa0*/  PRMT R55, R11, 0x7770, RZ ;  /* 0x000077700b377816 */ /* 0x008fc400000000ff */
[----:B------:R-:W-:Y:S01]  /*12cab0*/  LOP3.LUT P0, RZ, R54, 0x80000, RZ, 0xc0, !PT ;  /* 0x0008000036ff7812 */ /* 0x000fe2000780c0ff */
[----:B------:R-:W3:Y:S04]  /*12cac0*/  LDL.LU.64 R20, [R1+0x1ec8] ;  /* 0x001ec80001147983 */ /* 0x000ee80000300a00 */
        /* <DEDUP_REMOVED lines=18> */
[----:B------:R-:W-:-:S03]  /*12cbf0*/  LOP3.LUT P1, RZ, R58, 0x400, RZ, 0xc0, !PT ;  /* 0x000004003aff7812 */ /* 0x000fc6000782c0ff */
[----:B------:R-:W4:Y:S01]  /*12cc00*/  LDL.LU.64 R10, [R1+0x1f18] ;  /* 0x001f1800010a7983 */ /* 0x000f220000300a00 */
[----:B0-----:R-:W-:-:S03]  /*12cc10*/  PRMT R55, R59, 0x7770, RZ ;  /* 0x000077703b377816 */ /* 0x001fc600000000ff */
[----:B------:R-:W4:Y:S06]  /*12cc20*/  LDL.LU.64 R6, [R1+0x1f50] ;  /* 0x001f500001067983 */ /* 0x000f2c0000300a00 */
[----:B------:R0:W-:Y:S01]  /*12cc30*/  @P1 STG.E.U8 desc[UR30][R48.64], R55 ;  /* 0x0000003730001986 */ /* 0x0001e2000c10111e */
[C---:B------:R-:W-:Y:S02]  /*12cc40*/  LOP3.LUT P1, RZ, R58.reuse, 0x200, RZ, 0xc0, !PT ;  /* 0x000002003aff7812 */ /* 0x040fe4000782c0ff */
[----:B0-----:R-:W-:Y:S01]  /*12cc50*/  PRMT R55, R59, 0x7771, RZ ;  /* 0x000077713b377816 */ /* 0x001fe200000000ff */
[----:B------:R-:W4:Y:S10]  /*12cc60*/  LDL.LU.64 R48, [R1+0x1f70] ;  /* 0x001f700001307983 */ /* 0x000f340000300a00 */
[----:B--2---:R0:W-:Y:S01]  /*12cc70*/  @P1 STG.E.U8 desc[UR30][R50.64], R55 ;  /* 0x0000003732001986 */ /* 0x0041e2000c10111e */
[----:B------:R-:W-:-:S02]  /*12cc80*/  LOP3.LUT P1, RZ, R58, 0x100, RZ, 0xc0, !PT ;  /* 0x000001003aff7812 */ /* 0x000fc4000782c0ff */
[----:B0-----:R-:W-:Y:S01]  /*12cc90*/  PRMT R55, R59, 0x7772, RZ ;  /* 0x000077723b377816 */ /* 0x001fe200000000ff */
[----:B------:R-:W2:Y:S10]  /*12cca0*/  LDL.LU.64 R50, [R1+0x1fc8] ;  /* 0x001fc80001327983 */ /* 0x000eb40000300a00 */
[----:B------:R0:W-:Y:S04]  /*12ccb0*/  @P1 STG.E.U8 desc[UR30][R4.64], R55 ;  /* 0x0000003704001986 */ /* 0x0001e8000c10111e */
[----:B0-----:R-:W3:Y:S01]  /*12ccc0*/  LDL.LU.64 R4, [R1+0x59d8] ;  /* 0x0059d80001047983 */ /* 0x001ee20000300a00 */
[----:B------:R-:W-:-:S02]  /*12ccd0*/  LOP3.LUT P1, RZ, R58, 0x80, RZ, 0xc0, !PT ;  /* 0x000000803aff7812 */ /* 0x000fc4000782c0ff */
[----:B------:R-:W-:-:S11]  /*12cce0*/  PRMT R55, R59, 0x7773, RZ ;  /* 0x000077733b377816 */ /* 0x000fd600000000ff */
[----:B------:R3:W-:Y:S01]  /*12ccf0*/  @P1 STG.E.U8 desc[UR30][R56.64], R55 ;  /* 0x0000003738001986 */ /* 0x0007e2000c10111e */
[----:B------:R-:W-:Y:S02]  /*12cd00*/  LOP3.LUT P1, RZ, R58, 0x40, RZ, 0xc0, !PT ;  /* 0x000000403aff7812 */ /* 0x000fe4000782c0ff */
[C---:B------:R-:W-:Y:S02]  /*12cd10*/  LOP3.LUT P2, RZ, R54.reuse, 0x20000000, RZ, 0xc0, !PT ;  /* 0x2000000036ff7812 */ /* 0x040fe4000784c0ff */
[C---:B------:R-:W-:Y:S02]  /*12cd20*/  LOP3.LUT P3, RZ, R54.reuse, 0x40000000, RZ, 0xc0, !PT ;  /* 0x4000000036ff7812 */ /* 0x040fe4000786c0ff */
[----:B------:R-:W-:Y:S02]  /*12cd30*/  LOP3.LUT P4, RZ, R54, 0x80000000, RZ, 0xc0, !PT ;  /* 0x8000000036ff7812 */ /* 0x000fe4000788c0ff */
[C---:B------:R-:W-:Y:S02]  /*12cd40*/  LOP3.LUT P5, RZ, R53.reuse, 0x1, RZ, 0xc0, !PT ;  /* 0x0000000135ff7812 */ /* 0x040fe400078ac0ff */
[----:B------:R-:W-:-:S02]  /*12cd50*/  LOP3.LUT P6, RZ, R53, 0x2, RZ, 0xc0, !PT ;  /* 0x0000000235ff7812 */ /* 0x000fc400078cc0ff */
[----:B------:R-:W-:Y:S02]  /*12cd60*/  LOP3.LUT P0, RZ, R53, 0x4, RZ, 0xc0, !PT ;  /* 0x0000000435ff7812 */ /* 0x000fe4000780c0ff */
[----:B------:R-:W-:Y:S02]  /*12cd70*/  LOP3.LUT R54, R54, 0xf7ffffff, RZ, 0xc0, !PT ;  /* 0xf7ffffff36367812 */ /* 0x000fe400078ec0ff */
[----:B---3--:R-:W-:-:S05]  /*12cd80*/  PRMT R55, R4, 0x7770, RZ ;  /* 0x0000777004377816 */ /* 0x008fca00000000ff */
[----:B------:R0:W-:Y:S01]  /*12cd90*/  @P1 STG.E.U8 desc[UR30][R60.64], R55 ;  /* 0x000000373c001986 */ /* 0x0001e2000c10111e */
[----:B------:R-:W-:Y:S02]  /*12cda0*/  LOP3.LUT P1, RZ, R58, 0x20, RZ, 0xc0, !PT ;  /* 0x000000203aff7812 */ /* 0x000fe4000782c0ff */
[----:B0-----:R-:W-:-:S11]  /*12cdb0*/  PRMT R55, R4, 0x7771, RZ ;  /* 0x0000777104377816 */ /* 0x001fd600000000ff */
[----:B------:R0:W-:Y:S01]  /*12cdc0*/  @P1 STG.E.U8 desc[UR30][R22.64], R55 ;  /* 0x0000003716001986 */ /* 0x0001e2000c10111e */
[----:B------:R-:W-:Y:S02]  /*12cdd0*/  LOP3.LUT P1, RZ, R58, 0x10, RZ, 0xc0, !PT ;  /* 0x000000103aff7812 */ /* 0x000fe4000782c0ff */
[----:B0-----:R-:W-:-:S11]  /*12cde0*/  PRMT R55, R4, 0x7772, RZ ;  /* 0x0000777204377816 */ /* 0x001fd600000000ff */
[----:B------:R-:W-:Y:S01]  /*12cdf0*/  @P1 STG.E.U8 desc[UR30][R20.64], R55 ;  /* 0x0000003714001986 */ /* 0x000fe2000c10111e */
[----:B------:R-:W-:Y:S02]  /*12ce00*/  LOP3.LUT P1, RZ, R58, 0x8, RZ, 0xc0, !PT ;  /* 0x000000083aff7812 */ /* 0x000fe4000782c0ff */
[----:B------:R-:W-:-:S11]  /*12ce10*/  PRMT R4, R4, 0x7773, RZ ;  /* 0x0000777304047816 */ /* 0x000fd600000000ff */
[----:B------:R0:W-:Y:S02]  /*12ce20*/  @P1 STG.E.U8 desc[UR30][R18.64], R4 ;  /* 0x0000000412001986 */ /* 0x0001e4000c10111e */
[----:B0-----:R-:W-:-:S05]  /*12ce30*/  PRMT R4, R8, 0x7770, RZ ;  /* 0x0000777008047816 */ /* 0x001fca00000000ff */
[----:B----4-:R0:W-:Y:S02]  /*12ce40*/  @P2 STG.E.U8 desc[UR30][R16.64], R4 ;  /* 0x0000000410002986 */ /* 0x0101e4000c10111e */
[----:B0-----:R-:W-:-:S05]  /*12ce50*/  PRMT R4, R8, 0x7771, RZ ;  /* 0x0000777108047816 */ /* 0x001fca00000000ff */
[----:B------:R0:W-:Y:S02]  /*12ce60*/  @P3 STG.E.U8 desc[UR30][R14.64], R4 ;  /* 0x000000040e003986 */ /* 0x0001e4000c10111e */
[C---:B0-----:R-:W-:Y:S02]  /*12ce70*/  PRMT R4, R8.reuse, 0x7772, RZ ;  /* 0x0000777208047816 */ /* 0x041fe400000000ff */
[----:B------:R-:W-:-:S03]  /*12ce80*/  PRMT R8, R8, 0x7773, RZ ;  /* 0x0000777308087816 */ /* 0x000fc600000000ff */
[----:B------:R0:W-:Y:S04]  /*12ce90*/  @P4 STG.E.U8 desc[UR30][R10.64], R4 ;  /* 0x000000040a004986 */ /* 0x0001e8000c10111e */
[----:B------:R1:W-:Y:S04]  /*12cea0*/  @P5 STG.E.U8 desc[UR30][R6.64], R8 ;  /* 0x0000000806005986 */ /* 0x0003e8000c10111e */
[----:B0-----:R-:W3:Y:S04]  /*12ceb0*/  LDL.LU.64 R10, [R1+0x2018] ;  /* 0x00201800010a7983 */ /* 0x001ee80000300a00 */
[----:B-1----:R-:W4:Y:S04]  /*12cec0*/  LDL.LU.64 R6, [R1+0x2010] ;  /* 0x0020100001067983 */ /* 0x002f280000300a00 */
[----:B------:R-:W4:Y:S04]  /*12ced0*/  LDL.LU.64 R18, [R1+0x2038] ;  /* 0x0020380001127983 */ /* 0x000f280000300a00 */
[----:B------:R-:W4:Y:S04]  /*12cee0*/  LDL.LU.64 R16, [R1+0x2070] ;  /* 0x0020700001107983 */ /* 0x000f280000300a00 */
[----:B------:R-:W4:Y:S01]  /*12cef0*/  LDL.LU.64 R14, [R1+0x2068] ;  /* 0x00206800010e7983 */ /* 0x000f220000300a00 */
[----:B------:R-:W-:-:S05]  /*12cf00*/  PRMT R4, R12, 0x7770, RZ ;  /* 0x000077700c047816 */ /* 0x000fca00000000ff */
[----:B------:R0:W-:Y:S04]  /*12cf10*/  @P6 STG.E.U8 desc[UR30][R48.64], R4 ;  /* 0x0000000430006986 */ /* 0x0001e8000c10111e */
[----:B0-----:R-:W4:Y:S01]  /*12cf20*/  LDL.LU.64 R48, [R1+0x2090] ;  /* 0x0020900001307983 */ /* 0x001f220000300a00 */
[----:B------:R-:W-:-:S05]  /*12cf30*/  PRMT R4, R12, 0x7771, RZ ;  /* 0x000077710c047816 */ /* 0x000fca00000000ff */
[----:B--2---:R0:W-:Y:S04]  /*12cf40*/  @P0 STG.E.U8 desc[UR30][R50.64], R4 ;  /* 0x0000000432000986 */ /* 0x0041e8000c10111e */
[----:B0-----:R-:W2:Y:S01]  /*12cf50*/  LDL.LU.64 R50, [R1+0x2098] ;  /* 0x0020980001327983 */ /* 0x001ea20000300a00 */
[----:B------:R-:W-:Y:S02]  /*12cf60*/  LOP3.LUT P1, RZ, R53, 0x8000, RZ, 0xc0, !PT ;  /* 0x0000800035ff7812 */ /* 0x000fe4000782c0ff */
[----:B------:R-:W-:Y:S01]  /*12cf70*/  LOP3.LUT R58, R58, 0xfffffffe, RZ, 0xc0, !PT ;  /* 0xfffffffe3a3a7812 */ /* 0x000fe200078ec0ff */
[----:B------:R-:W2:Y:S10]  /*12cf80*/  LDL.LU.64 R20, [R1+0x20b0] ;  /* 0x0020b00001147983 */ /* 0x000eb40000300a00 */
[----:B------:R-:W-:-:S02]  /*12cf90*/  @P1 LOP3.LUT R54, R54, 0x8000000, RZ, 0xfc, !PT ;  /* 0x0800000036361812 */ /* 0x000fc400078efcff */
        /* <DEDUP_REMOVED lines=12> */
[C---:B------:R-:W-:Y:S02]  /*12d060*/  LOP3.LUT P1, RZ, R53.reuse, 0x400, RZ, 0xc0, !PT ;  /* 0x0000040035ff7812 */ /* 0x040fe4000782c0ff */
[----:B------:R-:W-:-:S11]  /*12d070*/  LOP3.LUT P4, RZ, R53, 0x8, RZ, 0xc0, !PT ;  /* 0x0000000835ff7812 */ /* 0x000fd6000788c0ff */
[----:B------:R-:W-:Y:S02]  /*12d080*/  @P1 LOP3.LUT R58, R58, 0x1, RZ, 0xfc, !PT ;  /* 0x000000013a3a1812 */ /* 0x000fe400078efcff */
[C---:B------:R-:W-:Y:S02]  /*12d090*/  LOP3.LUT P1, RZ, R53.reuse, 0x200, RZ, 0xc0, !PT ;  /* 0x0000020035ff7812 */ /* 0x040fe4000782c0ff */
[----:B------:R-:W-:Y:S02]  /*12d0a0*/  LOP3.LUT R58, R58, 0xfffffffd, RZ, 0xc0, !PT ;  /* 0xfffffffd3a3a7812 */ /* 0x000fe400078ec0ff */
[C---:B------:R-:W-:Y:S02]  /*12d0b0*/  LOP3.LUT P5, RZ, R53.reuse, 0x10, RZ, 0xc0, !PT ;  /* 0x0000001035ff7812 */ /* 0x040fe400078ac0ff */
[----:B------:R-:W-:Y:S02]  /*12d0c0*/  LOP3.LUT P6, RZ, R53, 0x20, RZ, 0xc0, !PT ;  /* 0x0000002035ff7812 */ /* 0x000fe400078cc0ff */
[----:B------:R-:W-:-:S05]  /*12d0d0*/  PRMT R4, R12, 0x7772, RZ ;  /* 0x000077720c047816 */ /* 0x000fca00000000ff */
[----:B------:R-:W-:Y:S02]  /*12d0e0*/  @P1 LOP3.LUT R58, R58, 0x2, RZ, 0xfc, !PT ;  /* 0x000000023a3a1812 */ /* 0x000fe400078efcff */
[C---:B------:R-:W-:Y:S02]  /*12d0f0*/  LOP3.LUT P1, RZ, R53.reuse, 0x100, RZ, 0xc0, !PT ;  /* 0x0000010035ff7812 */ /* 0x040fe4000782c0ff */
[----:B------:R-:W-:Y:S02]  /*12d100*/  LOP3.LUT P0, RZ, R53, 0x40, RZ, 0xc0, !PT ;  /* 0x0000004035ff7812 */ /* 0x000fe4000780c0ff */
[----:B------:R-:W-:Y:S02]  /*12d110*/  LOP3.LUT R58, R58, 0xfffffffb, RZ, 0xc0, !PT ;  /* 0xfffffffb3a3a7812 */ /* 0x000fe400078ec0ff */
[----:B------:R-:W-:-:S07]  /*12d120*/  PRMT R12, R12, 0x7773, RZ ;  /* 0x000077730c0c7816 */ /* 0x000fce00000000ff */
[----:B------:R-:W-:Y:S02]  /*12d130*/  @P1 LOP3.LUT R58, R58, 0x4, RZ, 0xfc, !PT ;  /* 0x000000043a3a1812 */ /* 0x000fe400078efcff */
[----:B------:R-:W-:Y:S01]  /*12d140*/  LOP3.LUT P1, RZ, R53, 0x80, RZ, 0xc0, !PT ;  /* 0x0000008035ff7812 */ /* 0x000fe2000782c0ff */
[----:B---3--:R0:W-:Y:S04]  /*12d150*/  @P4 STG.E.U8 desc[UR30][R10.64], R4 ;  /* 0x000000040a004986 */ /* 0x0081e8000c10111e */
[----:B----4-:R1:W-:Y:S01]  /*12d160*/  @P5 STG.E.U8 desc[UR30][R6.64], R12 ;  /* 0x0000000c06005986 */ /* 0x0103e2000c10111e */
[----:B0-----:R-:W-:-:S03]  /*12d170*/  PRMT R4, R52, 0x7770, RZ ;  /* 0x0000777034047816 */ /* 0x001fc600000000ff */
[----:B------:R-:W3:Y:S04]  /*12d180*/  LDL.LU.64 R10, [R1+0x20c0] ;  /* 0x0020c000010a7983 */ /* 0x000ee80000300a00 */
[----:B------:R0:W-:Y:S04]  /*12d190*/  @P6 STG.E.U8 desc[UR30][R18.64], R4 ;  /* 0x0000000412006986 */ /* 0x0001e8000c10111e */
[----:B-1----:R-:W4:Y:S04]  /*12d1a0*/  LDL.LU.64 R6, [R1+0x20b8] ;  /* 0x0020b80001067983 */ /* 0x002f280000300a00 */
[----:B------:R-:W4:Y:S01]  /*12d1b0*/  LDL.LU.64 R56, [R1+0x2118] ;  /* 0x0021180001387983 */ /* 0x000f220000300a00 */
[----:B0-----:R-:W-:-:S03]  /*12d1c0*/  PRMT R4, R52, 0x7771, RZ ;  /* 0x0000777134047816 */ /* 0x001fc600000000ff */
[----:B------:R-:W4:Y:S04]  /*12d1d0*/  LDL.LU.64 R60, [R1+0x2110] ;  /* 0x00211000013c7983 */ /* 0x000f280000300a00 */
[----:B------:R0:W-:Y:S04]  /*12d1e0*/  @P0 STG.E.U8 desc[UR30][R16.64], R4 ;  /* 0x0000000410000986 */ /* 0x0001e8000c10111e */
[----:B------:R-:W4:Y:S04]  /*12d1f0*/  LDL.LU.64 R22, [R1+0x2130] ;  /* 0x0021300001167983 */ /* 0x000f280000300a00 */
[----:B------:R-:W4:Y:S01]  /*12d200*/  LDL.LU.64 R18, [R1+0x2150] ;  /* 0x0021500001127983 */ /* 0x000f220000300a00 */
[----:B0-----:R-:W-:-:S05]  /*12d210*/  PRMT R4, R52, 0x7772, RZ ;  /* 0x0000777234047816 */ /* 0x001fca00000000ff */
[----:B------:R0:W-:Y:S01]  /*12d220*/  @P1 STG.E.U8 desc[UR30][R14.64], R4 ;  /* 0x000000040e001986 */ /* 0x0001e2000c10111e */
[----:B------:R-:W-:Y:S02]  /*12d230*/  LOP3.LUT P1, RZ, R58, 0x4, RZ, 0xc0, !PT ;  /* 0x000000043aff7812 */ /* 0x000fe4000782c0ff */
[----:B0-----:R-:W-:Y:S02]  /*12d240*/  PRMT R4, R52, 0x7773, RZ ;  /* 0x0000777334047816 */ /* 0x001fe400000000ff */
[----:B------:R-:W4:Y:S09]  /*12d250*/  LDL.LU R52, [R1+0x59d0] ;  /* 0x0059d00001347983 */ /* 0x000f320000300800 */
[----:B------:R0:W-:Y:S01]  /*12d260*/  @P1 STG.E.U8 desc[UR30][R48.64], R4 ;  /* 0x0000000430001986 */ /* 0x0001e2000c10111e */
[----:B------:R-:W-:-:S03]  /*12d270*/  LOP3.LUT P1, RZ, R58, 0x2, RZ, 0xc0, !PT ;  /* 0x000000023aff7812 */ /* 0x000fc6000782c0ff */
[----:B------:R-:W4:Y:S04]  /*12d280*/  LDL.LU.64 R16, [R1+0x2168] ;  /* 0x0021680001107983 */ /* 0x000f280000300a00 */
[----:B------:R-:W4:Y:S01]  /*12d290*/  LDL.LU.64 R14, [R1+0x2228] ;  /* 0x00222800010e7983 */ /* 0x000f220000300a00 */
[----:B0-----:R-:W-:-:S03]  /*12d2a0*/  PRMT R4, R5, 0x7770, RZ ;  /* 0x0000777005047816 */ /* 0x001fc600000000ff */
[----:B------:R-:W4:Y:S04]  /*12d2b0*/  LDL.LU.64 R48, [R1+0x2220] ;  /* 0x0022200001307983 */ /* 0x000f280000300a00 */
[----:B--2---:R0:W-:Y:S01]  /*12d2c0*/  @P1 STG.E.U8 desc[UR30][R50.64], R4 ;  /* 0x0000000432001986 */ /* 0x0041e2000c10111e */
[----:B------:R-:W-:-:S03]  /*12d2d0*/  LOP3.LUT P1, RZ, R58, 0x1, RZ, 0xc0, !PT ;  /* 0x000000013aff7812 */ /* 0x000fc6000782c0ff */
[----:B0-----:R-:W2:Y:S04]  /*12d2e0*/  LDL.LU.64 R50, [R1+0x2230] ;  /* 0x0022300001327983 */ /* 0x001ea80000300a00 */
[----:B------:R-:W2:Y:S01]  /*12d2f0*/  LDL.LU.64 R58, [R1+0x20d8] ;  /* 0x0020d800013a7983 */ /* 0x000ea20000300a00 */
[----:B------:R-:W-:-:S05]  /*12d300*/  PRMT R4, R5, 0x7771, RZ ;  /* 0x0000777105047816 */ /* 0x000fca00000000ff */
[----:B------:R0:W-:Y:S01]  /*12d310*/  @P1 STG.E.U8 desc[UR30][R20.64], R4 ;  /* 0x0000000414001986 */ /* 0x0001e2000c10111e */
[----:B------:R-:W-:Y:S02]  /*12d320*/  LOP3.LUT P1, RZ, R54, 0x80000000, RZ, 0xc0, !PT ;  /* 0x8000000036ff7812 */ /* 0x000fe4000782c0ff */
[C---:B0-----:R-:W-:Y:S01]  /*12d330*/  PRMT R4, R5.reuse, 0x7772, RZ ;  /* 0x0000777205047816 */ /* 0x041fe200000000ff */
[----:B------:R-:W2:Y:S01]  /*12d340*/  LDL.LU.64 R20, [R1+0x59c8] ;  /* 0x0059c80001147983 */ /* 0x000ea20000300a00 */
[----:B------:R-:W-:Y:S02]  /*12d350*/  PRMT R5, R5, 0x7773, RZ ;  /* 0x0000777305057816 */ /* 0x000fe400000000ff */
[C---:B------:R-:W-:Y:S02]  /*12d360*/  LOP3.LUT P2, RZ, R53.reuse, 0x10000, RZ, 0xc0, !PT ;  /* 0x0001000035ff7812 */ /* 0x040fe4000784c0ff */
[C---:B------:R-:W-:Y:S02]  /*12d370*/  LOP3.LUT P3, RZ, R53.reuse, 0x20000, RZ, 0xc0, !PT ;  /* 0x0002000035ff7812 */ /* 0x040fe4000786c0ff */
[----:B------:R-:W-:-:S02]  /*12d380*/  LOP3.LUT P4, RZ, R53, 0x40000, RZ, 0xc0, !PT ;  /* 0x0004000035ff7812 */ /* 0x000fc4000788c0ff */
[C---:B------:R-:W-:Y:S02]  /*12d390*/  LOP3.LUT P5, RZ, R53.reuse, 0x80000, RZ, 0xc0, !PT ;  /* 0x0008000035ff7812 */ /* 0x040fe400078ac0ff */
[----:B------:R-:W-:Y:S01]  /*12d3a0*/  LOP3.LUT P6, RZ, R53, 0x100000, RZ, 0xc0, !PT ;  /* 0x0010000035ff7812 */ /* 0x000fe200078cc0ff */
[----:B---3--:R0:W-:Y:S01]  /*12d3b0*/  @P1 STG.E.U8 desc[UR30][R10.64], R4 ;  /* 0x000000040a001986 */ /* 0x0081e2000c10111e */
[C---:B------:R-:W-:Y:S02]  /*12d3c0*/  LOP3.LUT P1, RZ, R54.reuse, 0x40000000, RZ, 0xc0, !PT ;  /* 0x4000000036ff7812 */ /* 0x040fe4000782c0ff */
[----:B0-----:R-:W-:Y:S01]  /*12d3d0*/  PRMT R4, R9, 0x7770, RZ ;  /* 0x0000777009047816 */ /* 0x001fe200000000ff */
[----:B------:R-:W3:Y:S10]  /*12d3e0*/  LDL.LU.64 R10, [R1+0x59c0] ;  /* 0x0059c000010a7983 */ /* 0x000ef40000300a00 */
[----:B----4-:R0:W-:Y:S01]  /*12d3f0*/  @P1 STG.E.U8 desc[UR30][R6.64], R5 ;  /* 0x0000000506001986 */ /* 0x0101e2000c10111e */
[----:B------:R-:W-:-:S03]  /*12d400*/  LOP3.LUT P1, RZ, R54, 0x20000000, RZ, 0xc0, !PT ;  /* 0x2000000036ff7812 */ /* 0x000fc6000782c0ff */
[----:B0-----:R-:W4:Y:S10]  /*12d410*/  LDL.LU.64 R6, [R1+0x59b8] ;  /* 0x0059b80001067983 */ /* 0x001f340000300a00 */
[----:B--2---:R0:W-:Y:S01]  /*12d420*/  @P1 STG.E.U8 desc[UR30][R58.64], R4 ;  /* 0x000000043a001986 */ /* 0x0041e2000c10111e */
[----:B------:R-:W-:-:S02]  /*12d430*/  LOP3.LUT P1, RZ, R54, 0x10000000, RZ, 0xc0, !PT ;  /* 0x1000000036ff7812 */ /* 0x000fc4000782c0ff */
[----:B0-----:R-:W-:-:S11]  /*12d440*/  PRMT R4, R9, 0x7771, RZ ;  /* 0x0000777109047816 */ /* 0x001fd600000000ff */
[----:B------:R0:W-:Y:S01]  /*12d450*/  @P1 STG.E.U8 desc[UR30][R56.64], R4 ;  /* 0x0000000438001986 */ /* 0x0001e2000c10111e */
[----:B------:R-:W-:Y:S02]  /*12d460*/  LOP3.LUT P1, RZ, R54, 0x8000000, RZ, 0xc0, !PT ;  /* 0x0800000036ff7812 */ /* 0x000fe4000782c0ff */
[C---:B0-----:R-:W-:Y:S02]  /*12d470*/  PRMT R4, R9.reuse, 0x7772, RZ ;  /* 0x0000777209047816 */ /* 0x041fe400000000ff */
[----:B------:R-:W-:-:S09]  /*12d480*/  PRMT R9, R9, 0x7773, RZ ;  /* 0x0000777309097816 */ /* 0x000fd200000000ff */
[----:B------:R0:W-:Y:S04]  /*12d490*/  @P1 STG.E.U8 desc[UR30][R60.64], R4 ;  /* 0x000000043c001986 */ /* 0x0001e8000c10111e */
[----:B------:R-:W-:Y:S01]  /*12d4a0*/  @P2 STG.E.U8 desc[UR30][R22.64], R9 ;  /* 0x0000000916002986 */ /* 0x000fe2000c10111e */
[----:B0-----:R-:W-:-:S05]  /*12d4b0*/  PRMT R4, R13, 0x7770, RZ ;  /* 0x000077700d047816 */ /* 0x001fca00000000ff */
[----:B------:R0:W-:Y:S02]  /*12d4c0*/  @P3 STG.E.U8 desc[UR30][R18.64], R4 ;  /* 0x0000000412003986 */ /* 0x0001e4000c10111e */
[----:B0-----:R-:W-:-:S05]  /*12d4d0*/  PRMT R4, R13, 0x7771, RZ ;  /* 0x000077710d047816 */ /* 0x001fca00000000ff */
[----:B------:R0:W-:Y:S02]  /*12d4e0*/  @P4 STG.E.U8 desc[UR30][R16.64], R4 ;  /* 0x0000000410004986 */ /* 0x0001e4000c10111e */
[----:B0-----:R-:W-:-:S05]  /*12d4f0*/  PRMT R4, R13, 0x7772, RZ ;  /* 0x000077720d047816 */ /* 0x001fca00000000ff */
[----:B------:R0:W-:Y:S01]  /*12d500*/  @P5 STG.E.U8 desc[UR30][R14.64], R4 ;  /* 0x000000040e005986 */ /* 0x0001e2000c10111e */
[----:B------:R-:W-:-:S03]  /*12d510*/  PRMT R13, R13, 0x7773, RZ ;  /* 0x000077730d0d7816 */ /* 0x000fc600000000ff */
[----:B0-----:R-:W2:Y:S04]  /*12d520*/  LDL.LU.64 R14, [R1+0x2240] ;  /* 0x00224000010e7983 */ /* 0x001ea80000300a00 */
[----:B------:R0:W-:Y:S04]  /*12d530*/  @P6 STG.E.U8 desc[UR30][R48.64], R13 ;  /* 0x0000000d30006986 */ /* 0x0001e8000c10111e */
[----:B0-----:R-:W3:Y:S04]  /*12d540*/  LDL.LU.64 R48, [R1+0x2238] ;  /* 0x0022380001307983 */ /* 0x001ee80000300a00 */
[----:B------:R-:W4:Y:S04]  /*12d550*/  LDL.LU.64 R56, [R1+0x2248] ;  /* 0x0022480001387983 */ /* 0x000f280000300a00 */
[----:B------:R-:W4:Y:S04]  /*12d560*/  LDL.LU.64 R60, [R1+0x2250] ;  /* 0x00225000013c7983 */ /* 0x000f280000300a00 */
[----:B------:R-:W4:Y:S01]  /*12d570*/  LDL.LU.64 R22, [R1+0x2258] ;  /* 0x0022580001167983 */ /* 0x000f220000300a00 */
[----:B------:R-:W-:-:S03]  /*12d580*/  LOP3.LUT P0, RZ, R53, 0x200000, RZ, 0xc0, !PT ;  /* 0x0020000035ff7812 */ /* 0x000fc6000780c0ff */
[----:B------:R-:W4:Y:S01]  /*12d590*/  LDL.LU.64 R18, [R1+0x2268] ;  /* 0x0022680001127983 */ /* 0x000f220000300a00 */
[----:B------:R-:W-:-:S09]  /*12d5a0*/  PRMT R4, R3, 0x7770, RZ ;  /* 0x0000777003047816 */ /* 0x000fd200000000ff */
[----:B------:R0:W-:Y:S04]  /*12d5b0*/  @P0 STG.E.U8 desc[UR30][R50.64], R4 ;  /* 0x0000000432000986 */ /* 0x0001e8000c10111e */
[----:B0-----:R-:W4:Y:S01]  /*12d5c0*/  LDL.LU.64 R50, [R1+0x2260] ;  /* 0x0022600001327983 */ /* 0x001f220000300a00 */
[----:B------:R-:W-:-:S03]  /*12d5d0*/  LOP3.LUT P4, RZ, R53, 0x400000, RZ, 0xc0, !PT ;  /* 0x0040000035ff7812 */ /* 0x000fc6000788c0ff */
[----:B------:R-:W4:Y:S01]  /*12d5e0*/  LDL.LU.64 R16, [R1+0x2270] ;  /* 0x0022700001107983 */ /* 0x000f220000300a00 */
[----:B------:R-:W-:Y:S02]  /*12d5f0*/  PRMT R4, R3, 0x7771, RZ ;  /* 0x0000777103047816 */ /* 0x000fe400000000ff */
[----:B------:R-:W-:Y:S02]  /*12d600*/  LOP3.LUT P5, RZ, R53, 0x800000, RZ, 0xc0, !PT ;  /* 0x0080000035ff7812 */ /* 0x000fe400078ac0ff */
        /* <DEDUP_REMOVED lines=14> */
[----:B0-----:R-:W2:Y:S01]  /*12d6f0*/  LDL.LU.64 R14, [R1+0x2280] ;  /* 0x00228000010e7983 */ /* 0x001ea20000300a00 */
[----:B------:R-:W-:-:S05]  /*12d700*/  PRMT R4, R3, 0x7772, RZ ;  /* 0x0000777203047816 */ /* 0x000fca00000000ff */
[----:B---3--:R0:W-:Y:S04]  /*12d710*/  @P5 STG.E.U8 desc[UR30][R48.64], R4 ;  /* 0x0000000430005986 */ /* 0x0081e8000c10111e */
[----:B0-----:R-:W3:Y:S01]  /*12d720*/  LDL.LU.64 R48, [R1+0x2278] ;  /* 0x0022780001307983 */ /* 0x001ee20000300a00 */
[----:B------:R-:W-:-:S04]  /*12d730*/  LOP3.LUT R54, R54, 0xff7fffff, RZ, 0xc0, !PT ;  /* 0xff7fffff36367812 */ /* 0x000fc800078ec0ff */
[----:B------:R-:W-:Y:S02]  /*12d740*/  @P1 LOP3.LUT R54, R54, 0x800000, RZ, 0xfc, !PT ;  /* 0x0080000036361812 */ /* 0x000fe400078efcff */
[----:B------:R-:W-:Y:S02]  /*12d750*/  LOP3.LUT P1, RZ, R53, 0x20000000, RZ, 0xc0, !PT ;  /* 0x2000000035ff7812 */ /* 0x000fe4000782c0ff */
[----:B------:R-:W-:-:S11]  /*12d760*/  LOP3.LUT R54, R54, 0xfeffffff, RZ, 0xc0, !PT ;  /* 0xfeffffff36367812 */ /* 0x000fd600078ec0ff */
[----:B------:R-:W-:Y:S02]  /*12d770*/  @P1 LOP3.LUT R54, R54, 0x1000000, RZ, 0xfc, !PT ;  /* 0x0100000036361812 */ /* 0x000fe400078efcff */
[C---:B------:R-:W-:Y:S02]  /*12d780*/  LOP3.LUT P1, RZ, R53.reuse, 0x10000000, RZ, 0xc0, !PT ;  /* 0x1000000035ff7812 */ /* 0x040fe4000782c0ff */
[----:B------:R-:W-:Y:S02]  /*12d790*/  LOP3.LUT R54, R54, 0xfdffffff, RZ, 0xc0, !PT ;  /* 0xfdffffff36367812 */ /* 0x000fe400078ec0ff */
[----:B------:R-:W-:-:S09]  /*12d7a0*/  LOP3.LUT P6, RZ, R53, 0x1000000, RZ, 0xc0, !PT ;  /* 0x0100000035ff7812 */ /* 0x000fd200078cc0ff */
[----:B------:R-:W-:Y:S02]  /*12d7b0*/  @P1 LOP3.LUT R54, R54, 0x2000000, RZ, 0xfc, !PT ;  /* 0x0200000036361812 */ /* 0x000fe400078efcff */
[C---:B------:R-:W-:Y:S02]  /*12d7c0*/  LOP3.LUT P1, RZ, R53.reuse, 0x8000000, RZ, 0xc0, !PT ;  /* 0x0800000035ff7812 */ /* 0x040fe4000782c0ff */
[----:B------:R-:W-:Y:S02]  /*12d7d0*/  LOP3.LUT P0, RZ, R53, 0x2000000, RZ, 0xc0, !PT ;  /* 0x0200000035ff7812 */ /* 0x000fe4000780c0ff */
[----:B------:R-:W-:Y:S02]  /*12d7e0*/  LOP3.LUT R54, R54, 0xfbffffff, RZ, 0xc0, !PT ;  /* 0xfbffffff36367812 */ /* 0x000fe400078ec0ff */
[----:B------:R-:W-:Y:S02]  /*12d7f0*/  PRMT R4, R3, 0x7773, RZ ;  /* 0x0000777303047816 */ /* 0x000fe400000000ff */
[----:B------:R-:W3:Y:S05]  /*12d800*/  LDL.LU R3, [R1+0x59b0] ;  /* 0x0059b00001037983 */ /* 0x000eea0000300800 */
[----:B------:R-:W-:Y:S01]  /*12d810*/  @P1 LOP3.LUT R54, R54, 0x4000000, RZ, 0xfc, !PT ;  /* 0x0400000036361812 */ /* 0x000fe200078efcff */
[----:B----4-:R0:W-:Y:S01]  /*12d820*/  @P6 STG.E.U8 desc[UR30][R56.64], R4 ;  /* 0x0000000438006986 */ /* 0x0101e2000c10111e */
[----:B------:R-:W-:-:S03]  /*12d830*/  LOP3.LUT P1, RZ, R53, 0x4000000, RZ, 0xc0, !PT ;  /* 0x0400000035ff7812 */ /* 0x000fc6000782c0ff */
[----:B------:R-:W4:Y:S04]  /*12d840*/  LDL.LU.64 R12, [R1+0x2290] ;  /* 0x00229000010c7983 */ /* 0x000f280000300a00 */
[----:B------:R-:W4:Y:S01]  /*12d850*/  LDL.LU.64 R8, [R1+0x2298] ;  /* 0x0022980001087983 */ /* 0x000f220000300a00 */
[----:B0-----:R-:W-:-:S03]  /*12d860*/  PRMT R4, R6, 0x7770, RZ ;  /* 0x0000777006047816 */ /* 0x001fc600000000ff */
[----:B------:R-:W4:Y:S04]  /*12d870*/  LDL.LU.64 R58, [R1+0x22a8] ;  /* 0x0022a800013a7983 */ /* 0x000f280000300a00 */
[----:B------:R0:W-:Y:S04]  /*12d880*/  @P0 STG.E.U8 desc[UR30][R60.64], R4 ;  /* 0x000000043c000986 */ /* 0x0001e8000c10111e */
        /* <DEDUP_REMOVED lines=8> */
[----:B------:R-:W-:-:S02]  /*12d910*/  LOP3.LUT P1, RZ, R54, 0x2000000, RZ, 0xc0, !PT ;  /* 0x0200000036ff7812 */ /* 0x000fc4000782c0ff */
[----:B------:R-:W-:Y:S02]  /*12d920*/  PRMT R6, R6, 0x7773, RZ ;  /* 0x0000777306067816 */ /* 0x000fe400000000ff */
[----:B0-----:R-:W-:Y:S01]  /*12d930*/  PRMT R4, R10, 0x7770, RZ ;  /* 0x000077700a047816 */ /* 0x001fe200000000ff */
[----:B------:R-:W4:Y:S08]  /*12d940*/  LDL.LU.64 R18, [R1+0x22b8] ;  /* 0x0022b80001127983 */ /* 0x000f300000300a00 */
[----:B------:R0:W-:Y:S01]  /*12d950*/  @P1 STG.E.U8 desc[UR30][R50.64], R6 ;  /* 0x0000000632001986 */ /* 0x0001e2000c10111e */
[----:B------:R-:W-:-:S03]  /*12d960*/  LOP3.LUT P1, RZ, R54, 0x1000000, RZ, 0xc0, !PT ;  /* 0x0100000036ff7812 */ /* 0x000fc6000782c0ff */
[----:B0-----:R-:W4:Y:S10]  /*12d970*/  LDL.LU.64 R50, [R1+0x22c8] ;  /* 0x0022c80001327983 */ /* 0x001f340000300a00 */
[----:B------:R0:W-:Y:S01]  /*12d980*/  @P1 STG.E.U8 desc[UR30][R16.64], R4 ;  /* 0x0000000410001986 */ /* 0x0001e2000c10111e */
[----:B------:R-:W-:-:S02]  /*12d990*/  LOP3.LUT P1, RZ, R54, 0x800000, RZ, 0xc0, !PT ;  /* 0x0080000036ff7812 */ /* 0x000fc4000782c0ff */
[----:B0-----:R-:W-:Y:S01]  /*12d9a0*/  PRMT R4, R10, 0x7771, RZ ;  /* 0x000077710a047816 */ /* 0x001fe200000000ff */
[----:B------:R-:W4:Y:S10]  /*12d9b0*/  LDL.LU.64 R16, [R1+0x59a8] ;  /* 0x0059a80001107983 */ /* 0x000f340000300a00 */
[----:B--2---:R0:W-:Y:S01]  /*12d9c0*/  @P1 STG.E.U8 desc[UR30][R14.64], R4 ;  /* 0x000000040e001986 */ /* 0x0041e2000c10111e */
[----:B------:R-:W-:-:S02]  /*12d9d0*/  LOP3.LUT P1, RZ, R54, 0x400000, RZ, 0xc0, !PT ;  /* 0x0040000036ff7812 */ /* 0x000fc4000782c0ff */
[----:B0-----:R-:W-:Y:S01]  /*12d9e0*/  PRMT R4, R10, 0x7772, RZ ;  /* 0x000077720a047816 */ /* 0x001fe200000000ff */
[----:B------:R-:W2:Y:S10]  /*12d9f0*/  LDL.LU.64 R14, [R1+0x59a0] ;  /* 0x0059a000010e7983 */ /* 0x000eb40000300a00 */
[----:B---3--:R0:W-:Y:S04]  /*12da00*/  @P1 STG.E.U8 desc[UR30][R48.64], R4 ;  /* 0x0000000430001986 */ /* 0x0081e8000c10111e */
[----:B0-----:R-:W3:Y:S04]  /*12da10*/  LDL.LU R48, [R1+0x5998] ;  /* 0x0059980001307983 */ /* 0x001ee80000300800 */
[----:B------:R-:W4:Y:S01]  /*12da20*/  LDL.LU.64 R4, [R1+0x2288] ;  /* 0x0022880001047983 */ /* 0x000f220000300a00 */
[----:B------:R-:W-:-:S02]  /*12da30*/  LOP3.LUT P1, RZ, R54, 0x200000, RZ, 0xc0, !PT ;  /* 0x0020000036ff7812 */ /* 0x000fc4000782c0ff */
[----:B------:R-:W-:Y:S02]  /*12da40*/  PRMT R10, R10, 0x7773, RZ ;  /* 0x000077730a0a7816 */ /* 0x000fe400000000ff */
[C---:B------:R-:W-:Y:S02]  /*12da50*/  LOP3.LUT P2, RZ, R52.reuse, 0x8, RZ, 0xc0, !PT ;  /* 0x0000000834ff7812 */ /* 0x040fe4000784c0ff */
[C---:B------:R-:W-:Y:S02]  /*12da60*/  LOP3.LUT P3, RZ, R52.reuse, 0x10, RZ, 0xc0, !PT ;  /* 0x0000001034ff7812 */ /* 0x040fe4000786c0ff */
[C---:B------:R-:W-:Y:S02]  /*12da70*/  LOP3.LUT P4, RZ, R52.reuse, 0x20, RZ, 0xc0, !PT ;  /* 0x0000002034ff7812 */ /* 0x040fe4000788c0ff */
[C---:B------:R-:W-:Y:S02]  /*12da80*/  LOP3.LUT P5, RZ, R52.reuse, 0x40, RZ, 0xc0, !PT ;  /* 0x0000004034ff7812 */ /* 0x040fe400078ac0ff */
[----:B------:R-:W-:-:S02]  /*12da90*/  LOP3.LUT P6, RZ, R52, 0x80, RZ, 0xc0, !PT ;  /* 0x0000008034ff7812 */ /* 0x000fc400078cc0ff */
[----:B------:R-:W-:Y:S01]  /*12daa0*/  LOP3.LUT P0, RZ, R52, 0x100, RZ, 0xc0, !PT ;  /* 0x0000010034ff7812 */ /* 0x000fe2000780c0ff */
[----:B----4-:R2:W-:Y:S01]  /*12dab0*/  @P1 STG.E.U8 desc[UR30][R4.64], R10 ;  /* 0x0000000a04001986 */ /* 0x0105e2000c10111e */
[----:B------:R-:W-:Y:S02]  /*12dac0*/  LOP3.LUT P1, RZ, R54, 0x100000, RZ, 0xc0, !PT ;  /* 0x0010000036ff7812 */ /* 0x000fe4000782c0ff */
[----:B--2---:R-:W-:-:S11]  /*12dad0*/  PRMT R4, R14, 0x7770, RZ ;  /* 0x000077700e047816 */ /* 0x004fd600000000ff */
[----:B------:R0:W-:Y:S01]  /*12dae0*/  @P1 STG.E.U8 desc[UR30][R12.64], R4 ;  /* 0x000000040c001986 */ /* 0x0001e2000c10111e */
[----:B------:R-:W-:Y:S02]  /*12daf0*/  LOP3.LUT P1, RZ, R54, 0x80000, RZ, 0xc0, !PT ;  /* 0x0008000036ff7812 */ /* 0x000fe4000782c0ff */
[----:B0-----:R-:W-:-:S11]  /*12db00*/  PRMT R4, R14, 0x7771, RZ ;  /* 0x000077710e047816 */ /* 0x001fd600000000ff */
[----:B------:R0:W-:Y:S02]  /*12db10*/  @P1 STG.E.U8 desc[UR30][R8.64], R4 ;  /* 0x0000000408001986 */ /* 0x0001e4000c10111e */
[C---:B0-----:R-:W-:Y:S02]  /*12db20*/  PRMT R4, R14.reuse, 0x7772, RZ ;  /* 0x000077720e047816 */ /* 0x041fe400000000ff */
[----:B------:R-:W-:-:S03]  /*12db30*/  PRMT R14, R14, 0x7773, RZ ;  /* 0x000077730e0e7816 */ /* 0x000fc600000000ff */
[----:B------:R3:W-:Y:S04]  /*12db40*/  @P2 STG.E.U8 desc[UR30][R58.64], R4 ;  /* 0x000000043a002986 */ /* 0x0007e8000c10111e */
[----:B------:R-:W-:Y:S01]  /*12db50*/  @P3 STG.E.U8 desc[UR30][R56.64], R14 ;  /* 0x0000000e38003986 */ /* 0x000fe2000c10111e */
[----:B---3--:R-:W-:-:S03]  /*12db60*/  PRMT R4, R48, 0x7770, RZ ;  /* 0x0000777030047816 */ /* 0x008fc600000000ff */
[----:B------:R-:W2:Y:S04]  /*12db70*/  LDL.LU.64 R58, [R1+0x22d0] ;  /* 0x0022d000013a7983 */ /* 0x000ea80000300a00 */
[----:B------:R0:W-:Y:S02]  /*12db80*/  @P4 STG.E.U8 desc[UR30][R60.64], R4 ;  /* 0x000000043c004986 */ /* 0x0001e4000c10111e */
[----:B0-----:R-:W-:-:S05]  /*12db90*/  PRMT R4, R48, 0x7771, RZ ;  /* 0x0000777130047816 */ /* 0x001fca00000000ff */
[----:B------:R0:W-:Y:S02]  /*12dba0*/  @P5 STG.E.U8 desc[UR30][R22.64], R4 ;  /* 0x0000000416005986 */ /* 0x0001e4000c10111e */
[----:B0-----:R-:W-:-:S05]  /*12dbb0*/  PRMT R4, R48, 0x7772, RZ ;  /* 0x0000777230047816 */ /* 0x001fca00000000ff */
[----:B------:R0:W-:Y:S02]  /*12dbc0*/  @P6 STG.E.U8 desc[UR30][R18.64], R4 ;  /* 0x0000000412006986 */ /* 0x0001e4000c10111e */
[----:B0-----:R-:W-:-:S05]  /*12dbd0*/  PRMT R4, R48, 0x7773, RZ ;  /* 0x0000777330047816 */ /* 0x001fca00000000ff */
[----:B------:R0:W-:Y:S04]  /*12dbe0*/  @P0 STG.E.U8 desc[UR30][R50.64], R4 ;  /* 0x0000000432000986 */ /* 0x0001e8000c10111e */
[----:B0-----:R-:W3:Y:S04]  /*12dbf0*/  LDL.LU.64 R50, [R1+0x22d8] ;  /* 0x0022d80001327983 */ /* 0x001ee80000300a00 */
[----:B------:R-:W4:Y:S04]  /*12dc00*/  LDL.LU.64 R56, [R1+0x22e8] ;  /* 0x0022e80001387983 */ /* 0x000f280000300a00 */
[----:B------:R-:W4:Y:S04]  /*12dc10*/  LDL.LU.64 R60, [R1+0x22e0] ;  /* 0x0022e000013c7983 */ /* 0x000f280000300a00 */
[----:B------:R-:W4:Y:S04]  /*12dc20*/  LDL.LU.64 R22, [R1+0x22f0] ;  /* 0x0022f00001167983 */ /* 0x000f280000300a00 */
[----:B------:R-:W4:Y:S04]  /*12dc30*/  LDL.LU.64 R18, [R1+0x2300] ;  /* 0x0023000001127983 */ /* 0x000f280000300a00 */
[----:B------:R-:W4:Y:S01]  /*12dc40*/  LDL.LU.64 R48, [R1+0x22f8] ;  /* 0x0022f80001307983 */ /* 0x000f220000300a00 */
        /* <DEDUP_REMOVED lines=27> */
[----:B------:R-:W-:-:S07]  /*12de00*/  LOP3.LUT P0, RZ, R52, 0x1000, RZ, 0xc0, !PT ;  /* 0x0000100034ff7812 */ /* 0x000fce000780c0ff */
[----:B------:R-:W-:Y:S02]  /*12de10*/  @P1 LOP3.LUT R54, R54, 0x40000, RZ, 0xfc, !PT ;  /* 0x0004000036361812 */ /* 0x000fe400078efcff */
[----:B------:R-:W-:Y:S01]  /*12de20*/  LOP3.LUT P1, RZ, R52, 0x2000, RZ, 0xc0, !PT ;  /* 0x0000200034ff7812 */ /* 0x000fe2000782c0ff */
[----:B--2---:R0:W-:Y:S02]  /*12de30*/  @P4 STG.E.U8 desc[UR30][R58.64], R4 ;  /* 0x000000043a004986 */ /* 0x0041e4000c10111e */
[----:B0-----:R-:W-:-:S05]  /*12de40*/  PRMT R4, R7, 0x7771, RZ ;  /* 0x0000777107047816 */ /* 0x001fca00000000ff */
[----:B---3--:R0:W-:Y:S02]  /*12de50*/  @P5 STG.E.U8 desc[UR30][R50.64], R4 ;  /* 0x0000000432005986 */ /* 0x0081e4000c10111e */
[C---:B0-----:R-:W-:Y:S02]  /*12de60*/  PRMT R4, R7.reuse, 0x7772, RZ ;  /* 0x0000777207047816 */ /* 0x041fe400000000ff */
[----:B------:R-:W2:Y:S01]  /*12de70*/  LDL.LU.64 R50, [R1+0x2310] ;  /* 0x0023100001327983 */ /* 0x000ea20000300a00 */
[----:B------:R-:W-:-:S03]  /*12de80*/  PRMT R7, R7, 0x7773, RZ ;  /* 0x0000777307077816 */ /* 0x000fc600000000ff */
[----:B----4-:R0:W-:Y:S04]  /*12de90*/  @P6 STG.E.U8 desc[UR30][R56.64], R4 ;  /* 0x0000000438006986 */ /* 0x0101e8000c10111e */
[----:B------:R1:W-:Y:S01]  /*12dea0*/  @P0 STG.E.U8 desc[UR30][R60.64], R7 ;  /* 0x000000073c000986 */ /* 0x0003e2000c10111e */
[----:B0-----:R-:W-:-:S03]  /*12deb0*/  PRMT R4, R11, 0x7770, RZ ;  /* 0x000077700b047816 */ /* 0x001fc600000000ff */
[----:B-1----:R-:W3:Y:S04]  /*12dec0*/  LDL.LU.64 R6, [R1+0x2328] ;  /* 0x0023280001067983 */ /* 0x002ee80000300a00 */
[----:B------:R0:W-:Y:S01]  /*12ded0*/  @P1 STG.E.U8 desc[UR30][R22.64], R4 ;  /* 0x0000000416001986 */ /* 0x0001e2000c10111e */
[----:B------:R-:W-:-:S03]  /*12dee0*/  LOP3.LUT P1, RZ, R54, 0x40000, RZ, 0xc0, !PT ;  /* 0x0004000036ff7812 */ /* 0x000fc6000782c0ff */
[----:B------:R-:W4:Y:S04]  /*12def0*/  LDL.LU.64 R12, [R1+0x2320] ;  /* 0x00232000010c7983 */ /* 0x000f280000300a00 */
[----:B------:R-:W4:Y:S01]  /*12df00*/  LDL.LU.64 R8, [R1+0x2330] ;  /* 0x0023300001087983 */ /* 0x000f220000300a00 */
[----:B0-----:R-:W-:-:S03]  /*12df10*/  PRMT R4, R11, 0x7771, RZ ;  /* 0x000077710b047816 */ /* 0x001fc600000000ff */
[----:B------:R-:W4:Y:S04]  /*12df20*/  LDL.LU.64 R58, [R1+0x2340] ;  /* 0x00234000013a7983 */ /* 0x000f280000300a00 */
[----:B------:R0:W-:Y:S01]  /*12df30*/  @P1 STG.E.U8 desc[UR30][R18.64], R4 ;  /* 0x0000000412001986 */ /* 0x0001e2000c10111e */
[----:B------:R-:W-:-:S03]  /*12df40*/  LOP3.LUT P1, RZ, R54, 0x20000, RZ, 0xc0, !PT ;  /* 0x0002000036ff7812 */ /* 0x000fc6000782c0ff */
[----:B------:R-:W4:Y:S04]  /*12df50*/  LDL.LU.64 R56, [R1+0x2338] ;  /* 0x0023380001387983 */ /* 0x000f280000300a00 */
[----:B------:R-:W4:Y:S01]  /*12df60*/  LDL.LU.64 R60, [R1+0x2348] ;  /* 0x00234800013c7983 */ /* 0x000f220000300a00 */
[----:B0-----:R-:W-:-:S03]  /*12df70*/  PRMT R4, R11, 0x7772, RZ ;  /* 0x000077720b047816 */ /* 0x001fc600000000ff */
[----:B------:R-:W4:Y:S04]  /*12df80*/  LDL.LU.64 R22, [R1+0x2350] ;  /* 0x0023500001167983 */ /* 0x000f280000300a00 */
[----:B------:R-:W4:Y:S04]  /*12df90*/  LDL.LU.64 R18, [R1+0x2358] ;  /* 0x0023580001127983 */ /* 0x000f280000300a00 */
[----:B------:R0:W-:Y:S04]  /*12dfa0*/  @P1 STG.E.U8 desc[UR30][R48.64], R4 ;  /* 0x0000000430001986 */ /* 0x0001e8000c10111e */
[----:B0-----:R-:W2:Y:S01]  /*12dfb0*/  LDL.LU.64 R4, [R1+0x2308] ;  /* 0x0023080001047983 */ /* 0x001ea20000300a00 */
[----:B------:R-:W-:-:S02]  /*12dfc0*/  LOP3.LUT P1, RZ, R54, 0x10000, RZ, 0xc0, !PT ;  /* 0x0001000036ff7812 */ /* 0x000fc4000782c0ff */
[----:B------:R-:W-:Y:S01]  /*12dfd0*/  PRMT R11, R11, 0x7773, RZ ;  /* 0x000077730b0b7816 */ /* 0x000fe200000000ff */
[----:B------:R-:W4:Y:S10]  /*12dfe0*/  LDL.LU.64 R48, [R1+0x2368] ;  /* 0x0023680001307983 */ /* 0x000f340000300a00 */
[----:B--2---:R0:W-:Y:S04]  /*12dff0*/  @P1 STG.E.U8 desc[UR30][R4.64], R11 ;  /* 0x0000000b04001986 */ /* 0x0041e8000c10111e */
[----:B0-----:R-:W2:Y:S01]  /*12e000*/  LDL.LU.64 R10, [R1+0x2318] ;  /* 0x00231800010a7983 */ /* 0x001ea20000300a00 */
[----:B------:R-:W-:-:S02]  /*12e010*/  LOP3.LUT P1, RZ, R54, 0x8000, RZ, 0xc0, !PT ;  /* 0x0000800036ff7812 */ /* 0x000fc4000782c0ff */
[----:B------:R-:W-:-:S11]  /*12e020*/  PRMT R4, R15, 0x7770, RZ ;  /* 0x000077700f047816 */ /* 0x000fd600000000ff */
[----:B------:R0:W-:Y:S01]  /*12e030*/  @P1 STG.E.U8 desc[UR30][R50.64], R4 ;  /* 0x0000000432001986 */ /* 0x0001e2000c10111e */
[----:B------:R-:W-:Y:S02]  /*12e040*/  LOP3.LUT P1, RZ, R54, 0x4000, RZ, 0xc0, !PT ;  /* 0x0000400036ff7812 */ /* 0x000fe4000782c0ff */
[----:B0-----:R-:W-:Y:S01]  /*12e050*/  PRMT R4, R15, 0x7771, RZ ;  /* 0x000077710f047816 */ /* 0x001fe200000000ff */
[----:B------:R-:W4:Y:S01]  /*12e060*/  LDL.LU.64 R50, [R1+0x5990] ;  /* 0x0059900001327983 */ /* 0x000f220000300a00 */
[C---:B------:R-:W-:Y:S02]  /*12e070*/  LOP3.LUT P2, RZ, R52.reuse, 0x400000, RZ, 0xc0, !PT ;  /* 0x0040000034ff7812 */ /* 0x040fe4000784c0ff */
[C---:B------:R-:W-:Y:S02]  /*12e080*/  LOP3.LUT P3, RZ, R52.reuse, 0x800000, RZ, 0xc0, !PT ;  /* 0x0080000034ff7812 */ /* 0x040fe4000786c0ff */
[C---:B------:R-:W-:Y:S02]  /*12e090*/  LOP3.LUT P4, RZ, R52.reuse, 0x1000000, RZ, 0xc0, !PT ;  /* 0x0100000034ff7812 */ /* 0x040fe4000788c0ff */
[----:B------:R-:W-:-:S03]  /*12e0a0*/  LOP3.LUT P5, RZ, R52, 0x2000000, RZ, 0xc0, !PT ;  /* 0x0200000034ff7812 */ /* 0x000fc600078ac0ff */
[----:B--2---:R0:W-:Y:S01]  /*12e0b0*/  @P1 STG.E.U8 desc[UR30][R10.64], R4 ;  /* 0x000000040a001986 */ /* 0x0041e2000c10111e */
[----:B------:R-:W-:Y:S02]  /*12e0c0*/  LOP3.LUT P1, RZ, R54, 0x2000, RZ, 0xc0, !PT ;  /* 0x0000200036ff7812 */ /* 0x000fe4000782c0ff */
[----:B0-----:R-:W-:-:S11]  /*12e0d0*/  PRMT R4, R15, 0x7772, RZ ;  /* 0x000077720f047816 */ /* 0x001fd600000000ff */
[----:B---3--:R0:W-:Y:S01]  /*12e0e0*/  @P1 STG.E.U8 desc[UR30][R6.64], R4 ;  /* 0x0000000406001986 */ /* 0x0081e2000c10111e */
[----:B------:R-:W-:Y:S02]  /*12e0f0*/  LOP3.LUT P1, RZ, R54, 0x1000, RZ, 0xc0, !PT ;  /* 0x0000100036ff7812 */ /* 0x000fe4000782c0ff */
[----:B------:R-:W-:-:S11]  /*12e100*/  PRMT R15, R15, 0x7773, RZ ;  /* 0x000077730f0f7816 */ /* 0x000fd600000000ff */
[----:B----4-:R-:W-:Y:S01]  /*12e110*/  @P1 STG.E.U8 desc[UR30][R12.64], R15 ;  /* 0x0000000f0c001986 */ /* 0x010fe2000c10111e */
[----:B------:R-:W-:Y:S02]  /*12e120*/  LOP3.LUT P1, RZ, R54, 0x800, RZ, 0xc0, !PT ;  /* 0x0000080036ff7812 */ /* 0x000fe4000782c0ff */
[----:B0-----:R-:W-:-:S11]  /*12e130*/  PRMT R4, R16, 0x7770, RZ ;  /* 0x0000777010047816 */ /* 0x001fd600000000ff */
[----:B------:R0:W-:Y:S02]  /*12e140*/  @P1 STG.E.U8 desc[UR30][R8.64], R4 ;  /* 0x0000000408001986 */ /* 0x0001e4000c10111e */
[----:B0-----:R-:W-:-:S05]  /*12e150*/  PRMT R4, R16, 0x7771, RZ ;  /* 0x0000777110047816 */ /* 0x001fca00000000ff */
[----:B------:R0:W-:Y:S02]  /*12e160*/  @P2 STG.E.U8 desc[UR30][R58.64], R4 ;  /* 0x000000043a002986 */ /* 0x0001e4000c10111e */
[C---:B0-----:R-:W-:Y:S02]  /*12e170*/  PRMT R4, R16.reuse, 0x7772, RZ ;  /* 0x0000777210047816 */ /* 0x041fe400000000ff */
[----:B------:R-:W-:-:S03]  /*12e180*/  PRMT R16, R16, 0x7773, RZ ;  /* 0x0000777310107816 */ /* 0x000fc600000000ff */
[----:B------:R0:W-:Y:S04]  /*12e190*/  @P3 STG.E.U8 desc[UR30][R56.64], R4 ;  /* 0x0000000438003986 */ /* 0x0001e8000c10111e */
[----:B------:R-:W-:Y:S01]  /*12e1a0*/  @P4 STG.E.U8 desc[UR30][R60.64], R16 ;  /* 0x000000103c004986 */ /* 0x000fe2000c10111e */
[----:B0-----:R-:W-:-:S05]  /*12e1b0*/  PRMT R4, R20, 0x7770, RZ ;  /* 0x0000777014047816 */ /* 0x001fca00000000ff */
[----:B------:R0:W-:Y:S04]  /*12e1c0*/  @P5 STG.E.U8 desc[UR30][R22.64], R4 ;  /* 0x0000000416005986 */ /* 0x0001e8000c10111e */
[----:B0-----:R-:W2:Y:S01]  /*12e1d0*/  LDL.LU.64 R22, [R1+0x2360] ;  /* 0x0023600001167983 */ /* 0x001ea20000300a00 */
[C---:B------:R-:W-:Y:S02]  /*12e1e0*/  LOP3.LUT P6, RZ, R52.reuse, 0x4000000, RZ, 0xc0, !PT ;  /* 0x0400000034ff7812 */ /* 0x040fe400078cc0ff */
[----:B------:R-:W-:Y:S02]  /*12e1f0*/  LOP3.LUT P0, RZ, R52, 0x8000000, RZ, 0xc0, !PT ;  /* 0x0800000034ff7812 */ /* 0x000fe4000780c0ff */
[----:B------:R-:W-:-:S09]  /*12e200*/  PRMT R4, R20, 0x7771, RZ ;  /* 0x0000777114047816 */ /* 0x000fd200000000ff */
[----:B------:R0:W-:Y:S02]  /*12e210*/  @P6 STG.E.U8 desc[UR30][R18.64], R4 ;  /* 0x0000000412006986 */ /* 0x0001e4000c10111e */
[----:B0-----:R-:W-:Y:S02]  /*12e220*/  PRMT R4, R20, 0x7772, RZ ;  /* 0x0000777214047816 */ /* 0x001fe400000000ff */
[----:B------:R-:W3:Y:S04]  /*12e230*/  LDL.LU.64 R18, [R1+0x2370] ;  /* 0x0023700001127983 */ /* 0x000ee80000300a00 */
[----:B------:R0:W-:Y:S04]  /*12e240*/  @P0 STG.E.U8 desc[UR30][R48.64], R4 ;  /* 0x0000000430000986 */ /* 0x0001e8000c10111e */
[----:B0-----:R-:W4:Y:S04]  /*12e250*/  LDL.LU.64 R48, [R1+0x2380] ;  /* 0x0023800001307983 */ /* 0x001f280000300a00 */
        /* <DEDUP_REMOVED lines=18> */
[----:B0-----:R-:W2:Y:S06]  /*12e380*/  LDL.LU.64 R22, [R1+0x23a8] ;  /* 0x0023a80001167983 */ /* 0x001eac0000300a00 */
        /* <DEDUP_REMOVED lines=12> */
[----:B------:R-:W-:Y:S02]  /*12e450*/  LOP3.LUT P6, RZ, R52, 0x40000000, RZ, 0xc0, !PT ;  /* 0x4000000034ff7812 */ /* 0x000fe400078cc0ff */
[----:B------:R-:W-:Y:S02]  /*12e460*/  LOP3.LUT R54, R54, 0xfffffbff, RZ, 0xc0, !PT ;  /* 0xfffffbff36367812 */ /* 0x000fe400078ec0ff */
[----:B------:R-:W-:Y:S02]  /*12e470*/  PRMT R4, R24, 0x7770, RZ ;  /* 0x0000777018047816 */ /* 0x000fe400000000ff */
[----:B------:R-:W-:-:S03]  /*12e480*/  LOP3.LUT P0, RZ, R52, 0x80000000, RZ, 0xc0, !PT ;  /* 0x8000000034ff7812 */ /* 0x000fc6000780c0ff */
[----:B---3--:R0:W-:Y:S02]  /*12e490*/  @P5 STG.E.U8 desc[UR30][R18.64], R4 ;  /* 0x0000000412005986 */ /* 0x0081e4000c10111e */
[----:B------:R-:W-:Y:S02]  /*12e4a0*/  @P1 LOP3.LUT R54, R54, 0x400, RZ, 0xfc, !PT ;  /* 0x0000040036361812 */ /* 0x000fe400078efcff */
[----:B------:R-:W-:Y:S02]  /*12e4b0*/  LOP3.LUT P1, RZ, R51, 0x1, RZ, 0xc0, !PT ;  /* 0x0000000133ff7812 */ /* 0x000fe4000782c0ff */
[C---:B0-----:R-:W-:Y:S01]  /*12e4c0*/  PRMT R4, R24.reuse, 0x7771, RZ ;  /* 0x0000777118047816 */ /* 0x041fe200000000ff */
[----:B------:R-:W3:Y:S04]  /*12e4d0*/  LDL.LU.64 R18, [R1+0x23b0] ;  /* 0x0023b00001127983 */ /* 0x000ee80000300a00 */
[----:B----4-:R0:W-:Y:S02]  /*12e4e0*/  @P6 STG.E.U8 desc[UR30][R48.64], R4 ;  /* 0x0000000430006986 */ /* 0x0101e4000c10111e */
[----:B0-----:R-:W-:-:S02]  /*12e4f0*/  PRMT R4, R24, 0x7772, RZ ;  /* 0x0000777218047816 */ /* 0x001fc400000000ff */
[----:B------:R-:W4:Y:S01]  /*12e500*/  LDL.LU.64 R48, [R1+0x23c0] ;  /* 0x0023c00001307983 */ /* 0x000f220000300a00 */
[----:B------:R-:W-:-:S03]  /*12e510*/  PRMT R24, R24, 0x7773, RZ ;  /* 0x0000777318187816 */ /* 0x000fc600000000ff */
[----:B------:R0:W-:Y:S04]  /*12e520*/  @P0 STG.E.U8 desc[UR30][R8.64], R4 ;  /* 0x0000000408000986 */ /* 0x0001e8000c10111e */
[----:B------:R-:W-:Y:S01]  /*12e530*/  @P1 STG.E.U8 desc[UR30][R58.64], R24 ;  /* 0x000000183a001986 */ /* 0x000fe2000c10111e */
[----:B------:R-:W-:-:S03]  /*12e540*/  LOP3.LUT P1, RZ, R54, 0x400, RZ, 0xc0, !PT ;  /* 0x0000040036ff7812 */ /* 0x000fc6000782c0ff */
[----:B------:R-:W4:Y:S01]  /*12e550*/  LDL.LU.64 R14, [R1+0x23b8] ;  /* 0x0023b800010e7983 */ /* 0x000f220000300a00 */
[----:B0-----:R-:W-:-:S03]  /*12e560*/  PRMT R4, R28, 0x7770, RZ ;  /* 0x000077701c047816 */ /* 0x001fc600000000ff */
[----:B------:R-:W4:Y:S04]  /*12e570*/  LDL.LU.64 R10, [R1+0x23c8] ;  /* 0x0023c800010a7983 */ /* 0x000f280000300a00 */
[----:B------:R-:W4:Y:S04]  /*12e580*/  LDL.LU.64 R6, [R1+0x23d0] ;  /* 0x0023d00001067983 */ /* 0x000f280000300a00 */
        /* <DEDUP_REMOVED lines=8> */
[----:B------:R-:W4:Y:S01]  /*12e610*/  LDL.LU.64 R56, [R1+0x23f0] ;  /* 0x0023f00001387983 */ /* 0x000f220000300a00 */
[----:B0-----:R-:W-:-:S03]  /*12e620*/  PRMT R4, R28, 0x7772, RZ ;  /* 0x000077721c047816 */ /* 0x001fc600000000ff */
[----:B------:R-:W4:Y:S06]  /*12e630*/  LDL.LU.64 R60, [R1+0x23f8] ;  /* 0x0023f800013c7983 */ /* 0x000f2c0000300a00 */
[----:B--2---:R0:W-:Y:S04]  /*12e640*/  @P1 STG.E.U8 desc[UR30][R22.64], R4 ;  /* 0x0000000416001986 */ /* 0x0041e8000c10111e */
[----:B0-----:R-:W2:Y:S04]  /*12e650*/  LDL.LU.64 R22, [R1+0x5988] ;  /* 0x0059880001167983 */ /* 0x001ea80000300a00 */
[----:B------:R-:W3:Y:S01]  /*12e660*/  LDL.LU.64 R4, [R1+0x23a0] ;  /* 0x0023a00001047983 */ /* 0x000ee20000300a00 */
        /* <DEDUP_REMOVED lines=8> */
[----:B---3--:R0:W-:Y:S01]  /*12e6f0*/  @P1 STG.E.U8 desc[UR30][R4.64], R28 ;  /* 0x0000001c04001986 */ /* 0x0081e2000c10111e */
[----:B------:R-:W-:Y:S02]  /*12e700*/  LOP3.LUT P1, RZ, R54, 0x40, RZ, 0xc0, !PT ;  /* 0x0000004036ff7812 */ /* 0x000fe4000782c0ff */
[----:B0-----:R-:W-:-:S11]  /*12e710*/  PRMT R4, R17, 0x7770, RZ ;  /* 0x0000777011047816 */ /* 0x001fd600000000ff */
[----:B------:R0:W-:Y:S01]  /*12e720*/  @P1 STG.E.U8 desc[UR30][R18.64], R4 ;  /* 0x0000000412001986 */ /* 0x0001e2000c10111e */
[C---:B------:R-:W-:Y:S02]  /*12e730*/  LOP3.LUT P1, RZ, R54.reuse, 0x20, RZ, 0xc0, !PT ;  /* 0x0000002036ff7812 */ /* 0x040fe4000782c0ff */
[----:B0-----:R-:W-:Y:S01]  /*12e740*/  PRMT R4, R17, 0x7771, RZ ;  /* 0x0000777111047816 */ /* 0x001fe200000000ff */
[----:B------:R-:W3:Y:S10]  /*12e750*/  LDL.LU.64 R18, [R1+0x5980] ;  /* 0x0059800001127983 */ /* 0x000ef40000300a00 */
[----:B----4-:R0:W-:Y:S01]  /*12e760*/  @P1 STG.E.U8 desc[UR30][R48.64], R4 ;  /* 0x0000000430001986 */ /* 0x0101e2000c10111e */
[----:B------:R-:W-:-:S02]  /*12e770*/  LOP3.LUT P1, RZ, R54, 0x10, RZ, 0xc0, !PT ;  /* 0x0000001036ff7812 */ /* 0x000fc4000782c0ff */
[----:B0-----:R-:W-:Y:S01]  /*12e780*/  PRMT R4, R17, 0x7772, RZ ;  /* 0x0000777211047816 */ /* 0x001fe200000000ff */
[----:B------:R-:W4:Y:S10]  /*12e790*/  LDL.LU.64 R48, [R1+0x5978] ;  /* 0x0059780001307983 */ /* 0x000f340000300a00 */
[----:B------:R0:W-:Y:S01]  /*12e7a0*/  @P1 STG.E.U8 desc[UR30][R14.64], R4 ;  /* 0x000000040e001986 */ /* 0x0001e2000c10111e */
[----:B------:R-:W-:-:S02]  /*12e7b0*/  LOP3.LUT P1, RZ, R54, 0x8, RZ, 0xc0, !PT ;  /* 0x0000000836ff7812 */ /* 0x000fc4000782c0ff */
[----:B------:R-:W-:Y:S02]  /*12e7c0*/  PRMT R17, R17, 0x7773, RZ ;  /* 0x0000777311117816 */ /* 0x000fe400000000ff */
[----:B0-----:R-:W-:-:S09]  /*12e7d0*/  PRMT R4, R21, 0x7770, RZ ;  /* 0x0000777015047816 */ /* 0x001fd200000000ff */
[----:B------:R-:W-:Y:S04]  /*12e7e0*/  @P1 STG.E.U8 desc[UR30][R10.64], R17 ;  /* 0x000000110a001986 */ /* 0x000fe8000c10111e */
        /* <DEDUP_REMOVED lines=8> */
[----:B------:R0:W-:Y:S02]  /*12e870*/  @P6 STG.E.U8 desc[UR30][R56.64], R4 ;  /* 0x0000000438006986 */ /* 0x0001e4000c10111e */
[----:B0-----:R-:W-:-:S05]  /*12e880*/  PRMT R4, R25, 0x7771, RZ ;  /* 0x0000777119047816 */ /* 0x001fca00000000ff */
[----:B------:R0:W-:Y:S04]  /*12e890*/  @P0 STG.E.U8 desc[UR30][R60.64], R4 ;  /* 0x000000043c000986 */ /* 0x0001e8000c10111e */
[----:B0-----:R-:W2:Y:S04]  /*12e8a0*/  LDL.LU.64 R60, [R1+0x2400] ;  /* 0x00240000013c7983 */ /* 0x001ea80000300a00 */
[----:B------:R-:W3:Y:S04]  /*12e8b0*/  LDL.LU.64 R6, [R1+0x2408] ;  /* 0x0024080001067983 */ /* 0x000ee80000300a00 */
[----:B------:R-:W4:Y:S04]  /*12e8c0*/  LDL.LU.64 R12, [R1+0x2410] ;  /* 0x00241000010c7983 */ /* 0x000f280000300a00 */
[----:B------:R-:W4:Y:S04]  /*12e8d0*/  LDL.LU.64 R8, [R1+0x2418] ;  /* 0x0024180001087983 */ /* 0x000f280000300a00 */
[----:B------:R-:W4:Y:S04]  /*12e8e0*/  LDL.LU.64 R58, [R1+0x2428] ;  /* 0x00242800013a7983 */ /* 0x000f280000300a00 */
[----:B------:R-:W4:Y:S01]  /*12e8f0*/  LDL.LU.64 R56, [R1+0x2420] ;  /* 0x0024200001387983 */ /* 0x000f220000300a00 */
        /* <DEDUP_REMOVED lines=21> */
[----:B------:R-:W-:Y:S02]  /*12ea50*/  LOP3.LUT R54, R54, 0xfffffffd, RZ, 0xc0, !PT ;  /* 0xfffffffd36367812 */ /* 0x000fe400078ec0ff */
[C---:B------:R-:W-:Y:S02]  /*12ea60*/  LOP3.LUT P5, RZ, R51.reuse, 0x10000, RZ, 0xc0, !PT ;  /* 0x0001000033ff7812 */ /* 0x040fe400078ac0ff */
[----:B------:R-:W-:-:S07]  /*12ea70*/  LOP3.LUT P6, RZ, R51, 0x20000, RZ, 0xc0, !PT ;  /* 0x0002000033ff7812 */ /* 0x000fce00078cc0ff */
[----:B------:R-:W-:Y:S02]  /*12ea80*/  @P1 LOP3.LUT R54, R54, 0x2, RZ, 0xfc, !PT ;  /* 0x0000000236361812 */ /* 0x000fe400078efcff */
[C---:B------:R-:W-:Y:S01]  /*12ea90*/  LOP3.LUT P1, RZ, R51.reuse, 0x100000, RZ, 0xc0, !PT ;  /* 0x0010000033ff7812 */ /* 0x040fe2000782c0ff */
[----:B--2---:R0:W-:Y:S04]  /*12eaa0*/  @P4 STG.E.U8 desc[UR30][R60.64], R4 ;  /* 0x000000043c004986 */ /* 0x0041e8000c10111e */
[----:B0-----:R-:W2:Y:S01]  /*12eab0*/  LDL.LU.64 R60, [R1+0x2430] ;  /* 0x00243000013c7983 */ /* 0x001ea20000300a00 */
[----:B------:R-:W-:Y:S02]  /*12eac0*/  LOP3.LUT P0, RZ, R51, 0x40000, RZ, 0xc0, !PT ;  /* 0x0004000033ff7812 */ /* 0x000fe4000780c0ff */
[----:B------:R-:W-:-:S02]  /*12ead0*/  LOP3.LUT R54, R54, 0xfffffffb, RZ, 0xc0, !PT ;  /* 0xfffffffb36367812 */ /* 0x000fc400078ec0ff */
[----:B------:R-:W-:Y:S02]  /*12eae0*/  PRMT R25, R25, 0x7773, RZ ;  /* 0x0000777319197816 */ /* 0x000fe400000000ff */
[----:B------:R-:W-:Y:S02]  /*12eaf0*/  PRMT R4, R29, 0x7770, RZ ;  /* 0x000077701d047816 */ /* 0x000fe400000000ff */
[----:B------:R-:W-:Y:S01]  /*12eb00*/  @P1 LOP3.LUT R54, R54, 0x4, RZ, 0xfc, !PT ;  /* 0x0000000436361812 */ /* 0x000fe200078efcff */
[----:B---3--:R0:W-:Y:S01]  /*12eb10*/  @P5 STG.E.U8 desc[UR30][R6.64], R25 ;  /* 0x0000001906005986 */ /* 0x0081e2000c10111e */
[----:B------:R-:W-:-:S03]  /*12eb20*/  LOP3.LUT P1, RZ, R51, 0x80000, RZ, 0xc0, !PT ;  /* 0x0008000033ff7812 */ /* 0x000fc6000782c0ff */
[----:B----4-:R1:W-:Y:S04]  /*12eb30*/  @P6 STG.E.U8 desc[UR30][R12.64], R4 ;  /* 0x000000040c006986 */ /* 0x0103e8000c10111e */
[----:B0-----:R-:W3:Y:S01]  /*12eb40*/  LDL.LU.64 R24, [R1+0x2438] ;  /* 0x0024380001187983 */ /* 0x001ee20000300a00 */
[----:B-1----:R-:W-:-:S03]  /*12eb50*/  PRMT R4, R29, 0x7771, RZ ;  /* 0x000077711d047816 */ /* 0x002fc600000000ff */
[----:B------:R-:W4:Y:S04]  /*12eb60*/  LDL.LU.64 R20, [R1+0x2448] ;  /* 0x0024480001147983 */ /* 0x000f280000300a00 */
[----:B------:R0:W-:Y:S04]  /*12eb70*/  @P0 STG.E.U8 desc[UR30][R8.64], R4 ;  /* 0x0000000408000986 */ /* 0x0001e8000c10111e */
[----:B------:R-:W4:Y:S04]  /*12eb80*/  LDL.LU.64 R16, [R1+0x2450] ;  /* 0x0024500001107983 */ /* 0x000f280000300a00 */
[----:B------:R-:W4:Y:S01]  /*12eb90*/  LDL.LU.64 R14, [R1+0x2458] ;  /* 0x00245800010e7983 */ /* 0x000f220000300a00 */
[----:B0-----:R-:W-:-:S03]  /*12eba0*/  PRMT R4, R29, 0x7772, RZ ;  /* 0x000077721d047816 */ /* 0x001fc600000000ff */
[----:B------:R-:W4:Y:S04]  /*12ebb0*/  LDL.LU.64 R10, [R1+0x2468] ;  /* 0x00246800010a7983 */ /* 0x000f280000300a00 */
[----:B------:R-:W-:Y:S01]  /*12ebc0*/  @P1 STG.E.U8 desc[UR30][R58.64], R4 ;  /* 0x000000043a001986 */ /* 0x000fe2000c10111e */
[C---:B------:R-:W-:Y:S02]  /*12ebd0*/  LOP3.LUT P1, RZ, R54.reuse, 0x4, RZ, 0xc0, !PT ;  /* 0x0000000436ff7812 */ /* 0x040fe4000782c0ff */
[----:B------:R-:W-:Y:S01]  /*12ebe0*/  PRMT R29, R29, 0x7773, RZ ;  /* 0x000077731d1d7816 */ /* 0x000fe200000000ff */
[----:B------:R-:W4:Y:S04]  /*12ebf0*/  LDL.LU.64 R6, [R1+0x2460] ;  /* 0x0024600001067983 */ /* 0x000f280000300a00 */
[----:B------:R-:W4:Y:S04]  /*12ec00*/  LDL.LU.64 R12, [R1+0x2470] ;  /* 0x00247000010c7983 */ /* 0x000f280000300a00 */
[----:B------:R-:W4:Y:S04]  /*12ec10*/  LDL.LU.64 R8, [R1+0x2480] ;  /* 0x0024800001087983 */ /* 0x000f280000300a00 */
[----:B------:R0:W-:Y:S04]  /*12ec20*/  @P1 STG.E.U8 desc[UR30][R56.64], R29 ;  /* 0x0000001d38001986 */ /* 0x0001e8000c10111e */
[----:B0-----:R-:W3:Y:S01]  /*12ec30*/  LDL.LU.64 R28, [R1+0x2440] ;  /* 0x00244000011c7983 */ /* 0x001ee20000300a00 */
[----:B------:R-:W-:-:S02]  /*12ec40*/  LOP3.LUT P1, RZ, R54, 0x2, RZ, 0xc0, !PT ;  /* 0x0000000236ff7812 */ /* 0x000fc4000782c0ff */
[----:B------:R-:W-:Y:S01]  /*12ec50*/  PRMT R4, R18, 0x7770, RZ ;  /* 0x0000777012047816 */ /* 0x000fe200000000ff */
[----:B------:R-:W4:Y:S04]  /*12ec60*/  LDL.LU.64 R58, [R1+0x2478] ;  /* 0x00247800013a7983 */ /* 0x000f280000300a00 */
[----:B------:R-:W4:Y:S06]  /*12ec70*/  LDL.LU.64 R56, [R1+0x2488] ;  /* 0x0024880001387983 */ /* 0x000f2c0000300a00 */
[----:B--2---:R0:W-:Y:S04]  /*12ec80*/  @P1 STG.E.U8 desc[UR30][R60.64], R4 ;  /* 0x000000043c001986 */ /* 0x0041e8000c10111e */
[----:B0-----:R-:W2:Y:S01]  /*12ec90*/  LDL.LU.64 R60, [R1+0x2490] ;  /* 0x00249000013c7983 */ /* 0x001ea20000300a00 */
[----:B------:R-:W-:-:S02]  /*12eca0*/  LOP3.LUT P1, RZ, R54, 0x1, RZ, 0xc0, !PT ;  /* 0x0000000136ff7812 */ /* 0x000fc4000782c0ff */
[----:B------:R-:W-:-:S11]  /*12ecb0*/  PRMT R4, R18, 0x7771, RZ ;  /* 0x0000777112047816 */ /* 0x000fd600000000ff */
[----:B---3--:R0:W-:Y:S01]  /*12ecc0*/  @P1 STG.E.U8 desc[UR30][R28.64], R4 ;  /* 0x000000041c001986 */ /* 0x0081e2000c10111e */
[----:B------:R-:W-:Y:S02]  /*12ecd0*/  LOP3.LUT P1, RZ, R52, 0x80000000, RZ, 0xc0, !PT ;  /* 0x8000000034ff7812 */ /* 0x000fe4000782c0ff */
[----:B0-----:R-:W-:-:S11]  /*12ece0*/  PRMT R4, R18, 0x7772, RZ ;  /* 0x0000777212047816 */ /* 0x001fd600000000ff */
[----:B------:R0:W-:Y:S01]  /*12ecf0*/  @P1 STG.E.U8 desc[UR30][R24.64], R4 ;  /* 0x0000000418001986 */ /* 0x0001e2000c10111e */
[----:B------:R-:W-:Y:S02]  /*12ed00*/  LOP3.LUT P1, RZ, R52, 0x40000000, RZ, 0xc0, !PT ;  /* 0x4000000034ff7812 */ /* 0x000fe4000782c0ff */
[----:B------:R-:W-:-:S11]  /*12ed10*/  PRMT R18, R18, 0x7773, RZ ;  /* 0x0000777312127816 */ /* 0x000fd600000000ff */
[----:B----4-:R-:W-:Y:S01]  /*12ed20*/  @P1 STG.E.U8 desc[UR30][R20.64], R18 ;  /* 0x0000001214001986 */ /* 0x010fe2000c10111e */
        /* <DEDUP_REMOVED lines=10> */
[C---:B0-----:R-:W-:Y:S02]  /*12edd0*/  PRMT R4, R22.reuse, 0x7772, RZ ;  /* 0x0000777216047816 */ /* 0x041fe400000000ff */
[----:B------:R-:W-:-:S03]  /*12ede0*/  PRMT R22, R22, 0x7773, RZ ;  /* 0x0000777316167816 */ /* 0x000fc600000000ff */
[----:B------:R0:W-:Y:S01]  /*12edf0*/  @P1 STG.E.U8 desc[UR30][R10.64], R4 ;  /* 0x000000040a001986 */ /* 0x0001e2000c10111e */
[----:B------:R-:W-:-:S03]  /*12ee00*/  LOP3.LUT P5, RZ, R51, 0x80000000, RZ, 0xc0, !PT ;  /* 0x8000000033ff7812 */ /* 0x000fc600078ac0ff */
[----:B------:R-:W-:Y:S01]  /*12ee10*/  @P2 STG.E.U8 desc[UR30][R6.64], R22 ;  /* 0x0000001606002986 */ /* 0x000fe2000c10111e */
[----:B0-----:R-:W-:-:S05]  /*12ee20*/  PRMT R4, R26, 0x7770, RZ ;  /* 0x000077701a047816 */ /* 0x001fca00000000ff */
[----:B------:R0:W-:Y:S01]  /*12ee30*/  @P3 STG.E.U8 desc[UR30][R12.64], R4 ;  /* 0x000000040c003986 */ /* 0x0001e2000c10111e */
[C---:B------:R-:W-:Y:S02]  /*12ee40*/  LOP3.LUT P6, RZ, R50.reuse, 0x1, RZ, 0xc0, !PT ;  /* 0x0000000132ff7812 */ /* 0x040fe400078cc0ff */
[----:B------:R-:W-:Y:S02]  /*12ee50*/  LOP3.LUT P0, RZ, R50, 0x2, RZ, 0xc0, !PT ;  /* 0x0000000232ff7812 */ /* 0x000fe4000780c0ff */
[----:B0-----:R-:W-:-:S05]  /*12ee60*/  PRMT R4, R26, 0x7771, RZ ;  /* 0x000077711a047816 */ /* 0x001fca00000000ff */
[----:B------:R0:W-:Y:S02]  /*12ee70*/  @P4 STG.E.U8 desc[UR30][R8.64], R4 ;  /* 0x0000000408004986 */ /* 0x0001e4000c10111e */
[C---:B0-----:R-:W-:Y:S02]  /*12ee80*/  PRMT R4, R26.reuse, 0x7772, RZ ;  /* 0x000077721a047816 */ /* 0x041fe400000000ff */
[----:B------:R-:W-:-:S03]  /*12ee90*/  PRMT R26, R26, 0x7773, RZ ;  /* 0x000077731a1a7816 */ /* 0x000fc600000000ff */
[----:B------:R0:W-:Y:S04]  /*12eea0*/  @P5 STG.E.U8 desc[UR30][R58.64], R4 ;  /* 0x000000043a005986 */ /* 0x0001e8000c10111e */
[----:B------:R-:W-:Y:S01]  /*12eeb0*/  @P6 STG.E.U8 desc[UR30][R56.64], R26 ;  /* 0x0000001a38006986 */ /* 0x000fe2000c10111e */
        /* <DEDUP_REMOVED lines=26> */
[----:B------:R-:W2:Y:S02]  /*12f060*/  LDL.LU.64 R28, [R1+0x24d0] ;  /* 0x0024d000011c7983 */ /* 0x000ea40000300a00 */
[----:B------:R-:W-:-:S02]  /*12f070*/  @P1 LOP3.LUT R52, R52, 0x800000, RZ, 0xfc, !PT ;  /* 0x0080000034341812 */ /* 0x000fc400078efcff */
[----:B------:R-:W-:Y:S01]  /*12f080*/  LOP3.LUT P1, RZ, R50, 0x200, RZ, 0xc0, !PT ;  /* 0x0000020032ff7812 */ /* 0x000fe2000782c0ff */
[----:B------:R-:W2:Y:S01]  /*12f090*/  LDL.LU.64 R24, [R1+0x24d8] ;  /* 0x0024d80001187983 */ /* 0x000ea20000300a00 */
[----:B------:R-:W-:-:S03]  /*12f0a0*/  LOP3.LUT R52, R52, 0xfeffffff, RZ, 0xc0, !PT ;  /* 0xfeffffff34347812 */ /* 0x000fc600078ec0ff */
[----:B------:R-:W2:Y:S01]  /*12f0b0*/  LDL.LU.64 R20, [R1+0x24e8] ;  /* 0x0024e80001147983 */ /* 0x000ea20000300a00 */
[----:B------:R-:W-:-:S03]  /*12f0c0*/  LOP3.LUT P5, RZ, R50, 0x8, RZ, 0xc0, !PT ;  /* 0x0000000832ff7812 */ /* 0x000fc600078ac0ff */
[----:B------:R-:W2:Y:S04]  /*12f0d0*/  LDL.LU.64 R16, [R1+0x24f8] ;  /* 0x0024f80001107983 */ /* 0x000ea80000300a00 */
[----:B------:R-:W-:Y:S01]  /*12f0e0*/  @P1 LOP3.LUT R52, R52, 0x1000000, RZ, 0xfc, !PT ;  /* 0x0100000034341812 */ /* 0x000fe200078efcff */
[----:B------:R-:W2:Y:S01]  /*12f0f0*/  LDL.LU.64 R14, [R1+0x24e0] ;  /* 0x0024e000010e7983 */ /* 0x000ea20000300a00 */
[----:B------:R-:W-:Y:S02]  /*12f100*/  LOP3.LUT P1, RZ, R50, 0x100, RZ, 0xc0, !PT ;  /* 0x0000010032ff7812 */ /* 0x000fe4000782c0ff */
[----:B------:R-:W-:Y:S01]  /*12f110*/  LOP3.LUT R52, R52, 0xfdffffff, RZ, 0xc0, !PT ;  /* 0xfdffffff34347812 */ /* 0x000fe200078ec0ff */
[----:B------:R-:W2:Y:S01]  /*12f120*/  LDL.LU.64 R10, [R1+0x24f0] ;  /* 0x0024f000010a7983 */ /* 0x000ea20000300a00 */
[----:B------:R-:W-:-:S09]  /*12f130*/  LOP3.LUT P6, RZ, R50, 0x10, RZ, 0xc0, !PT ;  /* 0x0000001032ff7812 */ /* 0x000fd200078cc0ff */
[----:B------:R-:W-:Y:S02]  /*12f140*/  @P1 LOP3.LUT R52, R52, 0x2000000, RZ, 0xfc, !PT ;  /* 0x0200000034341812 */ /* 0x000fe400078efcff */
[C---:B------:R-:W-:Y:S02]  /*12f150*/  LOP3.LUT P1, RZ, R50.reuse, 0x80, RZ, 0xc0, !PT ;  /* 0x0000008032ff7812 */ /* 0x040fe4000782c0ff */
[----:B------:R-:W-:Y:S02]  /*12f160*/  LOP3.LUT P0, RZ, R50, 0x20, RZ, 0xc0, !PT ;  /* 0x0000002032ff7812 */ /* 0x000fe4000780c0ff */
[----:B------:R-:W-:Y:S02]  /*12f170*/  LOP3.LUT R52, R52, 0xfbffffff, RZ, 0xc0, !PT ;  /* 0xfbffffff34347812 */ /* 0x000fe400078ec0ff */
[C---:B------:R-:W-:Y:S02]  /*12f180*/  PRMT R4, R30.reuse, 0x7772, RZ ;  /* 0x000077721e047816 */ /* 0x040fe400000000ff */
[----:B------:R-:W-:-:S03]  /*12f190*/  PRMT R30, R30, 0x7773, RZ ;  /* 0x000077731e1e7816 */ /* 0x000fc600000000ff */
[----:B---3--:R0:W-:Y:S02]  /*12f1a0*/  @P5 STG.E.U8 desc[UR30][R6.64], R4 ;  /* 0x0000000406005986 */ /* 0x0081e4000c10111e */
[----:B------:R-:W-:Y:S02]  /*12f1b0*/  @P1 LOP3.LUT R52, R52, 0x4000000, RZ, 0xfc, !PT ;  /* 0x0400000034341812 */ /* 0x000fe400078efcff */
[----:B------:R-:W-:Y:S01]  /*12f1c0*/  LOP3.LUT P1, RZ, R50, 0x40, RZ, 0xc0, !PT ;  /* 0x0000004032ff7812 */ /* 0x000fe2000782c0ff */
[----:B----4-:R1:W-:Y:S01]  /*12f1d0*/  @P6 STG.E.U8 desc[UR30][R12.64], R30 ;  /* 0x0000001e0c006986 */ /* 0x0103e2000c10111e */
[----:B0-----:R-:W-:-:S03]  /*12f1e0*/  PRMT R4, R19, 0x7770, RZ ;  /* 0x0000777013047816 */ /* 0x001fc600000000ff */
[----:B------:R-:W3:Y:S04]  /*12f1f0*/  LDL.LU.64 R6, [R1+0x2500] ;  /* 0x0025000001067983 */ /* 0x000ee80000300a00 */
[----:B------:R0:W-:Y:S04]  /*12f200*/  @P0 STG.E.U8 desc[UR30][R8.64], R4 ;  /* 0x0000000408000986 */ /* 0x0001e8000c10111e */
[----:B-1----:R-:W4:Y:S01]  /*12f210*/  LDL.LU.64 R12, [R1+0x2508] ;  /* 0x00250800010c7983 */ /* 0x002f220000300a00 */
[----:B0-----:R-:W-:-:S03]  /*12f220*/  PRMT R4, R19, 0x7771, RZ ;  /* 0x0000777113047816 */ /* 0x001fc600000000ff */
[----:B------:R-:W4:Y:S04]  /*12f230*/  LDL.LU.64 R8, [R1+0x2510] ;  /* 0x0025100001087983 */ /* 0x000f280000300a00 */
[----:B------:R0:W-:Y:S01]  /*12f240*/  @P1 STG.E.U8 desc[UR30][R58.64], R4 ;  /* 0x000000043a001986 */ /* 0x0001e2000c10111e */
[C---:B------:R-:W-:Y:S02]  /*12f250*/  LOP3.LUT P1, RZ, R52.reuse, 0x4000000, RZ, 0xc0, !PT ;  /* 0x0400000034ff7812 */ /* 0x040fe4000782c0ff */
[----:B0-----:R-:W-:Y:S01]  /*12f260*/  PRMT R4, R19, 0x7772, RZ ;  /* 0x0000777213047816 */ /* 0x001fe200000000ff */
[----:B------:R-:W4:Y:S10]  /*12f270*/  LDL.LU.64 R58, [R1+0x2518] ;  /* 0x00251800013a7983 */ /* 0x000f340000300a00 */
[----:B------:R0:W-:Y:S01]  /*12f280*/  @P1 STG.E.U8 desc[UR30][R56.64], R4 ;  /* 0x0000000438001986 */ /* 0x0001e2000c10111e */
[----:B------:R-:W-:-:S02]  /*12f290*/  LOP3.LUT P1, RZ, R52, 0x2000000, RZ, 0xc0, !PT ;  /* 0x0200000034ff7812 */ /* 0x000fc4000782c0ff */
[----:B------:R-:W-:Y:S01]  /*12f2a0*/  PRMT R19, R19, 0x7773, RZ ;  /* 0x0000777313137816 */ /* 0x000fe200000000ff */
[----:B0-----:R-:W4:Y:S10]  /*12f2b0*/  LDL.LU.64 R56, [R1+0x2528] ;  /* 0x0025280001387983 */ /* 0x001f340000300a00 */
        /* <DEDUP_REMOVED lines=12> */
[----:B------:R-:W-:-:S11]  /*12f380*/  PRMT R23, R23, 0x7773, RZ ;  /* 0x0000777317177816 */ /* 0x000fd600000000ff */
[----:B------:R-:W-:Y:S01]  /*12f390*/  @P1 STG.E.U8 desc[UR30][R16.64], R23 ;  /* 0x0000001710001986 */ /* 0x000fe2000c10111e */
[----:B------:R-:W-:Y:S02]  /*12f3a0*/  LOP3.LUT P1, RZ, R52, 0x100000, RZ, 0xc0, !PT ;  /* 0x0010000034ff7812 */ /* 0x000fe4000782c0ff */
[----:B0-----:R-:W-:Y:S02]  /*12f3b0*/  PRMT R4, R27, 0x7770, RZ ;  /* 0x000077701b047816 */ /* 0x001fe400000000ff */
[----:B------:R-:W-:-:S09]  /*12f3c0*/  LOP3.LUT P2, RZ, R50, 0x8000, RZ, 0xc0, !PT ;  /* 0x0000800032ff7812 */ /* 0x000fd2000784c0ff */
[----:B------:R0:W-:Y:S01]  /*12f3d0*/  @P1 STG.E.U8 desc[UR30][R14.64], R4 ;  /* 0x000000040e001986 */ /* 0x0001e2000c10111e */
[----:B------:R-:W-:Y:S02]  /*12f3e0*/  LOP3.LUT P1, RZ, R52, 0x80000, RZ, 0xc0, !PT ;  /* 0x0008000034ff7812 */ /* 0x000fe4000782c0ff */
[C---:B------:R-:W-:Y:S02]  /*12f3f0*/  LOP3.LUT P3, RZ, R50.reuse, 0x10000, RZ, 0xc0, !PT ;  /* 0x0001000032ff7812 */ /* 0x040fe4000786c0ff */
[----:B------:R-:W-:Y:S02]  /*12f400*/  LOP3.LUT P4, RZ, R50, 0x20000, RZ, 0xc0, !PT ;  /* 0x0002000032ff7812 */ /* 0x000fe4000788c0ff */
[----:B0-----:R-:W-:-:S07]  /*12f410*/  PRMT R4, R27, 0x7771, RZ ;  /* 0x000077711b047816 */ /* 0x001fce00000000ff */
[----:B------:R0:W-:Y:S01]  /*12f420*/  @P1 STG.E.U8 desc[UR30][R10.64], R4 ;  /* 0x000000040a001986 */ /* 0x0001e2000c10111e */
[----:B------:R-:W-:Y:S02]  /*12f430*/  LOP3.LUT P5, RZ, R50, 0x40000, RZ, 0xc0, !PT ;  /* 0x0004000032ff7812 */ /* 0x000fe400078ac0ff */
[C---:B0-----:R-:W-:Y:S02]  /*12f440*/  PRMT R4, R27.reuse, 0x7772, RZ ;  /* 0x000077721b047816 */ /* 0x041fe400000000ff */
[----:B------:R-:W-:-:S03]  /*12f450*/  PRMT R27, R27, 0x7773, RZ ;  /* 0x000077731b1b7816 */ /* 0x000fc600000000ff */
[----:B---3--:R0:W-:Y:S01]  /*12f460*/  @P2 STG.E.U8 desc[UR30][R6.64], R4 ;  /* 0x0000000406002986 */ /* 0x0081e2000c10111e */
[C---:B------:R-:W-:Y:S02]  /*12f470*/  LOP3.LUT P6, RZ, R50.reuse, 0x80000, RZ, 0xc0, !PT ;  /* 0x0008000032ff7812 */ /* 0x040fe400078cc0ff */
[----:B------:R-:W-:Y:S01]  /*12f480*/  LOP3.LUT P0, RZ, R50, 0x100000, RZ, 0xc0, !PT ;  /* 0x0010000032ff7812 */ /* 0x000fe2000780c0ff */
[----:B----4-:R-:W-:Y:S01]  /*12f490*/  @P3 STG.E.U8 desc[UR30][R12.64], R27 ;  /* 0x0000001b0c003986 */ /* 0x010fe2000c10111e */
[----:B0-----:R-:W-:-:S05]  /*12f4a0*/  PRMT R4, R31, 0x7770, RZ ;  /* 0x000077701f047816 */ /* 0x001fca00000000ff */
[----:B------:R0:W-:Y:S02]  /*12f4b0*/  @P4 STG.E.U8 desc[UR30][R8.64], R4 ;  /* 0x0000000408004986 */ /* 0x0001e4000c10111e */
[----:B0-----:R-:W-:-:S05]  /*12f4c0*/  PRMT R4, R31, 0x7771, RZ ;  /* 0x000077711f047816 */ /* 0x001fca00000000ff */
[----:B------:R0:W-:Y:S02]  /*12f4d0*/  @P5 STG.E.U8 desc[UR30][R58.64], R4 ;  /* 0x000000043a005986 */ /* 0x0001e4000c10111e */
[C---:B0-----:R-:W-:Y:S02]  /*12f4e0*/  PRMT R4, R31.reuse, 0x7772, RZ ;  /* 0x000077721f047816 */ /* 0x041fe400000000ff */
[----:B------:R-:W-:-:S03]  /*12f4f0*/  PRMT R31, R31, 0x7773, RZ ;  /* 0x000077731f1f7816 */ /* 0x000fc600000000ff */
[----:B------:R-:W-:Y:S04]  /*12f500*/  @P6 STG.E.U8 desc[UR30][R56.64], R4 ;  /* 0x0000000438006986 */ /* 0x000fe8000c10111e */
        /* <DEDUP_REMOVED lines=27> */
[----:B------:R-:W2:Y:S01]  /*12f6c0*/  LDL.LU.64 R24, [R1+0x2560] ;  /* 0x0025600001187983 */ /* 0x000ea20000300a00 */
[----:B------:R-:W-:Y:S02]  /*12f6d0*/  LOP3.LUT P1, RZ, R50, 0x10000000, RZ, 0xc0, !PT ;  /* 0x1000000032ff7812 */ /* 0x000fe4000782c0ff */
[----:B------:R-:W-:Y:S01]  /*12f6e0*/  LOP3.LUT R52, R52, 0xfffeffff, RZ, 0xc0, !PT ;  /* 0xfffeffff34347812 */ /* 0x000fe200078ec0ff */
[----:B------:R-:W2:Y:S04]  /*12f6f0*/  LDL.LU.64 R20, [R1+0x2570] ;  /* 0x0025700001147983 */ /* 0x000ea80000300a00 */
[----:B------:R-:W2:Y:S01]  /*12f700*/  LDL.LU.64 R16, [R1+0x2580] ;  /* 0x0025800001107983 */ /* 0x000ea20000300a00 */
[C---:B------:R-:W-:Y:S02]  /*12f710*/  LOP3.LUT P5, RZ, R50.reuse, 0x400000, RZ, 0xc0, !PT ;  /* 0x0040000032ff7812 */ /* 0x040fe400078ac0ff */
[----:B------:R-:W-:Y:S01]  /*12f720*/  LOP3.LUT P6, RZ, R50, 0x800000, RZ, 0xc0, !PT ;  /* 0x0080000032ff7812 */ /* 0x000fe200078cc0ff */
[----:B------:R-:W2:Y:S02]  /*12f730*/  LDL.LU.64 R14, [R1+0x2588] ;  /* 0x00258800010e7983 */ /* 0x000ea40000300a00 */
[----:B------:R-:W-:-:S02]  /*12f740*/  @P1 LOP3.LUT R52, R52, 0x10000, RZ, 0xfc, !PT ;  /* 0x0001000034341812 */ /* 0x000fc400078efcff */
[----:B------:R-:W-:Y:S01]  /*12f750*/  LOP3.LUT P1, RZ, R50, 0x8000000, RZ, 0xc0, !PT ;  /* 0x0800000032ff7812 */ /* 0x000fe2000782c0ff */
[----:B------:R-:W2:Y:S01]  /*12f760*/  LDL.LU.64 R10, [R1+0x2590] ;  /* 0x00259000010a7983 */ /* 0x000ea20000300a00 */
[----:B------:R-:W-:-:S11]  /*12f770*/  LOP3.LUT R52, R52, 0xfffdffff, RZ, 0xc0, !PT ;  /* 0xfffdffff34347812 */ /* 0x000fd600078ec0ff */
[----:B------:R-:W-:Y:S02]  /*12f780*/  @P1 LOP3.LUT R52, R52, 0x20000, RZ, 0xfc, !PT ;  /* 0x0002000034341812 */ /* 0x000fe400078efcff */
[----:B------:R-:W-:Y:S02]  /*12f790*/  LOP3.LUT P1, RZ, R50, 0x4000000, RZ, 0xc0, !PT ;  /* 0x0400000032ff7812 */ /* 0x000fe4000782c0ff */
[----:B------:R-:W-:Y:S02]  /*12f7a0*/  LOP3.LUT R52, R52, 0xfffbffff, RZ, 0xc0, !PT ;  /* 0xfffbffff34347812 */ /* 0x000fe400078ec0ff */
[----:B------:R-:W-:Y:S02]  /*12f7b0*/  PRMT R4, R32, 0x7771, RZ ;  /* 0x0000777120047816 */ /* 0x000fe400000000ff */
[----:B------:R-:W-:-:S03]  /*12f7c0*/  LOP3.LUT P0, RZ, R50, 0x1000000, RZ, 0xc0, !PT ;  /* 0x0100000032ff7812 */ /* 0x000fc6000780c0ff */
[----:B---3--:R0:W-:Y:S04]  /*12f7d0*/  @P5 STG.E.U8 desc[UR30][R6.64], R4 ;  /* 0x0000000406005986 */ /* 0x0081e8000c10111e */
[----:B------:R-:W-:Y:S02]  /*12f7e0*/  @P1 LOP3.LUT R52, R52, 0x40000, RZ, 0xfc, !PT ;  /* 0x0004000034341812 */ /* 0x000fe400078efcff */
[----:B------:R-:W-:Y:S02]  /*12f7f0*/  LOP3.LUT P1, RZ, R50, 0x2000000, RZ, 0xc0, !PT ;  /* 0x0200000032ff7812 */ /* 0x000fe4000782c0ff */
[C---:B0-----:R-:W-:Y:S01]  /*12f800*/  PRMT R4, R32.reuse, 0x7772, RZ ;  /* 0x0000777220047816 */ /* 0x041fe200000000ff */
[----:B------:R-:W3:Y:S01]  /*12f810*/  LDL.LU.64 R6, [R1+0x2598] ;  /* 0x0025980001067983 */ /* 0x000ee20000300a00 */
[----:B------:R-:W-:-:S03]  /*12f820*/  PRMT R32, R32, 0x7773, RZ ;  /* 0x0000777320207816 */ /* 0x000fc600000000ff */
[----:B----4-:R0:W-:Y:S04]  /*12f830*/  @P6 STG.E.U8 desc[UR30][R12.64], R4 ;  /* 0x000000040c006986 */ /* 0x0101e8000c10111e */
[----:B------:R1:W-:Y:S01]  /*12f840*/  @P0 STG.E.U8 desc[UR30][R8.64], R32 ;  /* 0x0000002008000986 */ /* 0x0003e2000c10111e */
[----:B0-----:R-:W-:-:S03]  /*12f850*/  PRMT R4, R36, 0x7770, RZ ;  /* 0x0000777024047816 */ /* 0x001fc600000000ff */
[----:B------:R-:W4:Y:S04]  /*12f860*/  LDL.LU.64 R12, [R1+0x25a8] ;  /* 0x0025a800010c7983 */ /* 0x000f280000300a00 */
[----:B------:R0:W-:Y:S01]  /*12f870*/  @P1 STG.E.U8 desc[UR30][R58.64], R4 ;  /* 0x000000043a001986 */ /* 0x0001e2000c10111e */
[----:B------:R-:W-:-:S03]  /*12f880*/  LOP3.LUT P1, RZ, R52, 0x40000, RZ, 0xc0, !PT ;  /* 0x0004000034ff7812 */ /* 0x000fc6000782c0ff */
[----:B-1----:R-:W4:Y:S01]  /*12f890*/  LDL.LU.64 R8, [R1+0x25b8] ;  /* 0x0025b80001087983 */ /* 0x002f220000300a00 */
        /* <DEDUP_REMOVED lines=9> */
[----:B------:R-:W-:Y:S02]  /*12f930*/  PRMT R36, R36, 0x7773, RZ ;  /* 0x0000777324247816 */ /* 0x000fe400000000ff */
[----:B------:R-:W-:-:S09]  /*12f940*/  PRMT R4, R40, 0x7770, RZ ;  /* 0x0000777028047816 */ /* 0x000fd200000000ff */
[----:B------:R-:W-:Y:S01]  /*12f950*/  @P1 STG.E.U8 desc[UR30][R28.64], R36 ;  /* 0x000000241c001986 */ /* 0x000fe2000c10111e */
[----:B------:R-:W-:-:S13]  /*12f960*/  LOP3.LUT P1, RZ, R52, 0x8000, RZ, 0xc0, !PT ;  /* 0x0000800034ff7812 */ /* 0x000fda000782c0ff */
        /* <DEDUP_REMOVED lines=8> */
[----:B------:R-:W-:Y:S02]  /*12f9f0*/  PRMT R40, R40, 0x7773, RZ ;  /* 0x0000777328287816 */ /* 0x000fe400000000ff */
[----:B------:R-:W-:-:S09]  /*12fa00*/  LOP3.LUT P2, RZ, R48, 0x4, RZ, 0xc0, !PT ;  /* 0x0000000430ff7812 */ /* 0x000fd2000784c0ff */
[----:B------:R-:W-:Y:S01]  /*12fa10*/  @P1 STG.E.U8 desc[UR30][R14.64], R40 ;  /* 0x000000280e001986 */ /* 0x000fe2000c10111e */
[----:B------:R-:W-:Y:S02]  /*12fa20*/  LOP3.LUT P1, RZ, R52, 0x800, RZ, 0xc0, !PT ;  /* 0x0000080034ff7812 */ /* 0x000fe4000782c0ff */
[----:B0-----:R-:W-:Y:S02]  /*12fa30*/  PRMT R4, R44, 0x7770, RZ ;  /* 0x000077702c047816 */ /* 0x001fe400000000ff */
[C---:B------:R-:W-:Y:S02]  /*12fa40*/  LOP3.LUT P3, RZ, R48.reuse, 0x8, RZ, 0xc0, !PT ;  /* 0x0000000830ff7812 */ /* 0x040fe4000786c0ff */
[C---:B------:R-:W-:Y:S02]  /*12fa50*/  LOP3.LUT P4, RZ, R48.reuse, 0x10, RZ, 0xc0, !PT ;  /* 0x0000001030ff7812 */ /* 0x040fe4000788c0ff */
[----:B------:R-:W-:-:S05]  /*12fa60*/  LOP3.LUT P5, RZ, R48, 0x20, RZ, 0xc0, !PT ;  /* 0x0000002030ff7812 */ /* 0x000fca00078ac0ff */
[----:B------:R0:W-:Y:S01]  /*12fa70*/  @P1 STG.E.U8 desc[UR30][R10.64], R4 ;  /* 0x000000040a001986 */ /* 0x0001e2000c10111e */
[----:B------:R-:W-:Y:S02]  /*12fa80*/  LOP3.LUT P6, RZ, R48, 0x40, RZ, 0xc0, !PT ;  /* 0x0000004030ff7812 */ /* 0x000fe400078cc0ff */
[----:B0-----:R-:W-:-:S05]  /*12fa90*/  PRMT R4, R44, 0x7771, RZ ;  /* 0x000077712c047816 */ /* 0x001fca00000000ff */
[----:B---3--:R0:W-:Y:S01]  /*12faa0*/  @P2 STG.E.U8 desc[UR30][R6.64], R4 ;  /* 0x0000000406002986 */ /* 0x0081e2000c10111e */
[----:B------:R-:W-:Y:S02]  /*12fab0*/  LOP3.LUT P0, RZ, R48, 0x80, RZ, 0xc0, !PT ;  /* 0x0000008030ff7812 */ /* 0x000fe4000780c0ff */
[C---:B0-----:R-:W-:Y:S02]  /*12fac0*/  PRMT R4, R44.reuse, 0x7772, RZ ;  /* 0x000077722c047816 */ /* 0x041fe400000000ff */
[----:B------:R-:W-:-:S03]  /*12fad0*/  PRMT R44, R44, 0x7773, RZ ;  /* 0x000077732c2c7816 */ /* 0x000fc600000000ff */
[----:B----4-:R0:W-:Y:S04]  /*12fae0*/  @P3 STG.E.U8 desc[UR30][R12.64], R4 ;  /* 0x000000040c003986 */ /* 0x0101e8000c10111e */
[----:B------:R-:W-:Y:S01]  /*12faf0*/  @P4 STG.E.U8 desc[UR30][R8.64], R44 ;  /* 0x0000002c08004986 */ /* 0x000fe2000c10111e */
[----:B0-----:R-:W-:-:S05]  /*12fb00*/  PRMT R4, R33, 0x7770, RZ ;  /* 0x0000777021047816 */ /* 0x001fca00000000ff */
        /* <DEDUP_REMOVED lines=58> */
[----:B------:R1:W-:Y:S01]  /*12feb0*/  @P1 STG.E.U8 desc[UR30][R58.64], R37 ;  /* 0x000000253a001986 */ /* 0x0003e2000c10111e */
[C---:B------:R-:W-:Y:S02]  /*12fec0*/  LOP3.LUT P1, RZ, R52.reuse, 0x400, RZ, 0xc0, !PT ;  /* 0x0000040034ff7812 */ /* 0x040fe4000782c0ff */
[----:B0-----:R-:W-:Y:S01]  /*12fed0*/  PRMT R4, R41, 0x7770, RZ ;  /* 0x0000777029047816 */ /* 0x001fe200000000ff */
[----:B------:R-:W4:Y:S04]  /*12fee0*/  LDL.LU.64 R8, [R1+0x2840] ;  /* 0x0028400001087983 */ /* 0x000f280000300a00 */
[----:B-1----:R-:W4:Y:S06]  /*12fef0*/  LDL.LU.64 R58, [R1+0x2838] ;  /* 0x00283800013a7983 */ /* 0x002f2c0000300a00 */
[----:B------:R0:W-:Y:S01]  /*12ff00*/  @P1 STG.E.U8 desc[UR30][R56.64], R4 ;  /* 0x0000000438001986 */ /* 0x0001e2000c10111e */
[----:B------:R-:W-:-:S03]  /*12ff10*/  LOP3.LUT P1, RZ, R52, 0x200, RZ, 0xc0, !PT ;  /* 0x0000020034ff7812 */ /* 0x000fc6000782c0ff */
[----:B0-----:R-:W4:Y:S01]  /*12ff20*/  LDL.LU.64 R56, [R1+0x2830] ;  /* 0x0028300001387983 */ /* 0x001f220000300a00 */
[----:B------:R-:W-:-:S09]  /*12ff30*/  PRMT R4, R41, 0x7771, RZ ;  /* 0x0000777129047816 */ /* 0x000fd200000000ff */
[----:B--2---:R0:W-:Y:S04]  /*12ff40*/  @P1 STG.E.U8 desc[UR30][R60.64], R4 ;  /* 0x000000043c001986 */ /* 0x0041e8000c10111e */
[----:B0-----:R-:W2:Y:S01]  /*12ff50*/  LDL.LU.64 R60, [R1+0x2828] ;  /* 0x00282800013c7983 */ /* 0x001ea20000300a00 */
[----:B------:R-:W-:Y:S02]  /*12ff60*/  LOP3.LUT P1, RZ, R52, 0x100, RZ, 0xc0, !PT ;  /* 0x0000010034ff7812 */ /* 0x000fe4000782c0ff */
[C---:B------:R-:W-:Y:S02]  /*12ff70*/  PRMT R4, R41.reuse, 0x7772, RZ ;  /* 0x0000777229047816 */ /* 0x040fe400000000ff */
[----:B------:R-:W-:-:S09]  /*12ff80*/  PRMT R41, R41, 0x7773, RZ ;  /* 0x0000777329297816 */ /* 0x000fd200000000ff */
[----:B------:R0:W-:Y:S01]  /*12ff90*/  @P1 STG.E.U8 desc[UR30][R28.64], R4 ;  /* 0x000000041c001986 */ /* 0x0001e2000c10111e */
[----:B------:R-:W-:-:S13]  /*12ffa0*/  LOP3.LUT P1, RZ, R52, 0x80, RZ, 0xc0, !PT ;  /* 0x0000008034ff7812 */ /* 0x000fda000782c0ff */
[----:B------:R-:W-:Y:S01]  /*12ffb0*/  @P1 STG.E.U8 desc[UR30][R24.64], R41 ;  /* 0x0000002918001986 */ /* 0x000fe2000c10111e */
[----:B------:R-:W-:Y:S02]  /*12ffc0*/  LOP3.LUT P1, RZ, R52, 0x40, RZ, 0xc0, !PT ;  /* 0x0000004034ff7812 */ /* 0x000fe4000782c0ff */
[----:B0-----:R-:W-:-:S11]  /*12ffd0*/  PRMT R4, R45, 0x7770, RZ ;  /* 0x000077702d047816 */ /* 0x001fd600000000ff */
[----:B------:R0:W-:Y:S01]  /*12ffe0*/  @P1 STG.E.U8 desc[UR30][R20.64], R4 ;  /* 0x0000000414001986 */ /* 0x0001e2000c10111e */
[----:B------:R-:W-:Y:S02]  /*12fff0*/  LOP3.LUT P1, RZ, R52, 0x20, RZ, 0xc0, !PT ;  /* 0x0000002034ff7812 */ /* 0x000fe4000782c0ff */
[----:B0-----:R-:W-:-:S11]  /*130000*/  PRMT R4, R45, 0x7771, RZ ;  /* 0x000077712d047816 */ /* 0x001fd600000000ff */
[----:B------:R0:W-:Y:S01]  /*130010*/  @P1 STG.E.U8 desc[UR30][R16.64], R4 ;  /* 0x0000000410001986 */ /* 0x0001e2000c10111e */
[----:B------:R-:W-:Y:S02]  /*130020*/  LOP3.LUT P1, RZ, R52, 0x10, RZ, 0xc0, !PT ;  /* 0x0000001034ff7812 */ /* 0x000fe4000782c0ff */
[----:B------:R-:W-:Y:S02]  /*130030*/  LOP3.LUT P2, RZ, R48, 0x200000, RZ, 0xc0, !PT ;  /* 0x0020000030ff7812 */ /* 0x000fe4000784c0ff */
[----:B0-----:R-:W-:-:S09]  /*130040*/  PRMT R4, R45, 0x7772, RZ ;  /* 0x000077722d047816 */ /* 0x001fd200000000ff */
[----:B------:R0:W-:Y:S01]  /*130050*/  @P1 STG.E.U8 desc[UR30][R14.64], R4 ;  /* 0x000000040e001986 */ /* 0x0001e2000c10111e */
[----:B------:R-:W-:Y:S02]  /*130060*/  LOP3.LUT P1, RZ, R52, 0x8, RZ, 0xc0, !PT ;  /* 0x0000000834ff7812 */ /* 0x000fe4000782c0ff */
[C---:B------:R-:W-:Y:S02]  /*130070*/  LOP3.LUT P3, RZ, R48.reuse, 0x400000, RZ, 0xc0, !PT ;  /* 0x0040000030ff7812 */ /* 0x040fe4000786c0ff */
[----:B------:R-:W-:Y:S02]  /*130080*/  PRMT R45, R45, 0x7773, RZ ;  /* 0x000077732d2d7816 */ /* 0x000fe400000000ff */
[----:B------:R-:W-:Y:S02]  /*130090*/  LOP3.LUT P4, RZ, R48, 0x800000, RZ, 0xc0, !PT ;  /* 0x0080000030ff7812 */ /* 0x000fe4000788c0ff */
[----:B0-----:R-:W-:-:S05]  /*1300a0*/  PRMT R4, R34, 0x7770, RZ ;  /* 0x0000777022047816 */ /* 0x001fca00000000ff */
[----:B------:R-:W-:Y:S04]  /*1300b0*/  @P1 STG.E.U8 desc[UR30][R10.64], R45 ;  /* 0x0000002d0a001986 */ /* 0x000fe8000c10111e */
[----:B---3--:R0:W-:Y:S01]  /*1300c0*/  @P2 STG.E.U8 desc[UR30][R6.64], R4 ;  /* 0x0000000406002986 */ /* 0x0081e2000c10111e */
[C---:B------:R-:W-:Y:S02]  /*1300d0*/  LOP3.LUT P5, RZ, R48.reuse, 0x1000000, RZ, 0xc0, !PT ;  /* 0x0100000030ff7812 */ /* 0x040fe400078ac0ff */
[----:B------:R-:W-:Y:S02]  /*1300e0*/  LOP3.LUT P6, RZ, R48, 0x2000000, RZ, 0xc0, !PT ;  /* 0x0200000030ff7812 */ /* 0x000fe400078cc0ff */
[----:B0-----:R-:W-:-:S05]  /*1300f0*/  PRMT R4, R34, 0x7771, RZ ;  /* 0x0000777122047816 */ /* 0x001fca00000000ff */
[----:B----4-:R0:W-:Y:S01]  /*130100*/  @P3 STG.E.U8 desc[UR30][R12.64], R4 ;  /* 0x000000040c003986 */ /* 0x0101e2000c10111e */
[----:B------:R-:W-:Y:S02]  /*130110*/  LOP3.LUT P0, RZ, R48, 0x4000000, RZ, 0xc0, !PT ;  /* 0x0400000030ff7812 */ /* 0x000fe4000780c0ff */
[C---:B0-----:R-:W-:Y:S02]  /*130120*/  PRMT R4, R34.reuse, 0x7772, RZ ;  /* 0x0000777222047816 */ /* 0x041fe400000000ff */
[----:B------:R-:W-:-:S03]  /*130130*/  PRMT R34, R34, 0x7773, RZ ;  /* 0x0000777322227816 */ /* 0x000fc600000000ff */
[----:B------:R0:W-:Y:S04]  /*130140*/  @P4 STG.E.U8 desc[UR30][R8.64], R4 ;  /* 0x0000000408004986 */ /* 0x0001e8000c10111e */
[----:B------:R-:W-:Y:S01]  /*130150*/  @P5 STG.E.U8 desc[UR30][R58.64], R34 ;  /* 0x000000223a005986 */ /* 0x000fe2000c10111e */
        /* <DEDUP_REMOVED lines=34> */
[C---:B------:R-:W-:Y:S02]  /*130380*/  LOP3.LUT P5, RZ, R48.reuse, 0x10000000, RZ, 0xc0, !PT ;  /* 0x1000000030ff7812 */ /* 0x040fe400078ac0ff */
[----:B------:R-:W-:Y:S01]  /*130390*/  LOP3.LUT P6, RZ, R48, 0x20000000, RZ, 0xc0, !PT ;  /* 0x2000000030ff7812 */ /* 0x000fe200078cc0ff */
[----:B------:R-:W2:Y:S04]  /*1303a0*/  LDL.LU.64 R16, [R1+0x27d0] ;  /* 0x0027d00001107983 */ /* 0x000ea80000300a00 */
[----:B------:R-:W-:Y:S01]  /*1303b0*/  @P1 LOP3.LUT R52, R52, 0x1, RZ, 0xfc, !PT ;  /* 0x0000000134341812 */ /* 0x000fe200078efcff */
[----:B------:R-:W2:Y:S01]  /*1303c0*/  LDL.LU.64 R14, [R1+0x27c8] ;  /* 0x0027c800010e7983 */ /* 0x000ea20000300a00 */
[----:B------:R-:W-:-:S02]  /*1303d0*/  LOP3.LUT P1, RZ, R3, 0x2, RZ, 0xc0, !PT ;  /* 0x0000000203ff7812 */ /* 0x000fc4000782c0ff */
[----:B------:R-:W-:Y:S01]  /*1303e0*/  LOP3.LUT R52, R52, 0xfffffffd, RZ, 0xc0, !PT ;  /* 0xfffffffd34347812 */ /* 0x000fe200078ec0ff */
[----:B------:R-:W2:Y:S01]  /*1303f0*/  LDL.LU.64 R10, [R1+0x27c0] ;  /* 0x0027c000010a7983 */ /* 0x000ea20000300a00 */
[----:B------:R-:W-:-:S09]  /*130400*/  LOP3.LUT P0, RZ, R48, 0x40000000, RZ, 0xc0, !PT ;  /* 0x4000000030ff7812 */ /* 0x000fd2000780c0ff */
[----:B------:R-:W-:Y:S02]  /*130410*/  @P1 LOP3.LUT R52, R52, 0x2, RZ, 0xfc, !PT ;  /* 0x0000000234341812 */ /* 0x000fe400078efcff */
[----:B------:R-:W-:Y:S02]  /*130420*/  LOP3.LUT P1, RZ, R3, 0x1, RZ, 0xc0, !PT ;  /* 0x0000000103ff7812 */ /* 0x000fe4000782c0ff */
[----:B------:R-:W-:Y:S02]  /*130430*/  LOP3.LUT R52, R52, 0xfffffffb, RZ, 0xc0, !PT ;  /* 0xfffffffb34347812 */ /* 0x000fe400078ec0ff */
[----:B------:R-:W-:Y:S02]  /*130440*/  PRMT R38, R38, 0x7773, RZ ;  /* 0x0000777326267816 */ /* 0x000fe400000000ff */
[----:B------:R-:W-:-:S03]  /*130450*/  PRMT R4, R42, 0x7770, RZ ;  /* 0x000077702a047816 */ /* 0x000fc600000000ff */
[----:B---3--:R0:W-:Y:S04]  /*130460*/  @P5 STG.E.U8 desc[UR30][R6.64], R38 ;  /* 0x0000002606005986 */ /* 0x0081e8000c10111e */
[----:B------:R-:W-:Y:S01]  /*130470*/  @P1 LOP3.LUT R52, R52, 0x4, RZ, 0xfc, !PT ;  /* 0x0000000434341812 */ /* 0x000fe200078efcff */
[----:B----4-:R1:W-:Y:S01]  /*130480*/  @P6 STG.E.U8 desc[UR30][R12.64], R4 ;  /* 0x000000040c006986 */ /* 0x0103e2000c10111e */
[----:B------:R-:W-:-:S03]  /*130490*/  LOP3.LUT P1, RZ, R48, 0x80000000, RZ, 0xc0, !PT ;  /* 0x8000000030ff7812 */ /* 0x000fc6000782c0ff */
[----:B0-----:R-:W3:Y:S01]  /*1304a0*/  LDL.LU.64 R6, [R1+0x27b8] ;  /* 0x0027b80001067983 */ /* 0x001ee20000300a00 */
[----:B-1----:R-:W-:-:S03]  /*1304b0*/  PRMT R4, R42, 0x7771, RZ ;  /* 0x000077712a047816 */ /* 0x002fc600000000ff */
[----:B------:R-:W4:Y:S04]  /*1304c0*/  LDL.LU.64 R12, [R1+0x27b0] ;  /* 0x0027b000010c7983 */ /* 0x000f280000300a00 */
[----:B------:R0:W-:Y:S02]  /*1304d0*/  @P0 STG.E.U8 desc[UR30][R8.64], R4 ;  /* 0x0000000408000986 */ /* 0x0001e4000c10111e */
[----:B0-----:R-:W-:Y:S02]  /*1304e0*/  PRMT R4, R42, 0x7772, RZ ;  /* 0x000077722a047816 */ /* 0x001fe400000000ff */
[----:B------:R-:W4:Y:S04]  /*1304f0*/  LDL.LU.64 R8, [R1+0x27a8] ;  /* 0x0027a80001087983 */ /* 0x000f280000300a00 */
[----:B------:R0:W-:Y:S01]  /*130500*/  @P1 STG.E.U8 desc[UR30][R58.64], R4 ;  /* 0x000000043a001986 */ /* 0x0001e2000c10111e */
[----:B------:R-:W-:-:S02]  /*130510*/  LOP3.LUT P1, RZ, R52, 0x4, RZ, 0xc0, !PT ;  /* 0x0000000434ff7812 */ /* 0x000fc4000782c0ff */
[----:B------:R-:W-:Y:S01]  /*130520*/  PRMT R42, R42, 0x7773, RZ ;  /* 0x000077732a2a7816 */ /* 0x000fe200000000ff */
[----:B0-----:R-:W4:Y:S10]  /*130530*/  LDL.LU.64 R58, [R1+0x27a0] ;  /* 0x0027a000013a7983 */ /* 0x001f340000300a00 */
        /* <DEDUP_REMOVED lines=29> */
[----:B---3--:R-:W-:Y:S01]  /*130710*/  @P2 STG.E.U8 desc[UR30][R6.64], R35 ;  /* 0x0000002306002986 */ /* 0x008fe2000c10111e */
[----:B0-----:R-:W-:-:S05]  /*130720*/  PRMT R4, R39, 0x7770, RZ ;  /* 0x0000777027047816 */ /* 0x001fca00000000ff */
[----:B----4-:R0:W-:Y:S01]  /*130730*/  @P3 STG.E.U8 desc[UR30][R12.64], R4 ;  /* 0x000000040c003986 */ /* 0x0101e2000c10111e */
        /* <DEDUP_REMOVED lines=43> */
[----:B------:R-:W-:Y:S01]  /*1309f0*/  LOP3.LUT P6, RZ, R3, 0x10000, RZ, 0xc0, !PT ;  /* 0x0001000003ff7812 */ /* 0x000fe200078cc0ff */
[----:B------:R-:W2:Y:S04]  /*130a00*/  LDL.LU R55, [R1+0x1d0] ;  /* 0x0001d00001377983 */ /* 0x000ea80000300800 */
[----:B------:R-:W-:Y:S01]  /*130a10*/  @P1 LOP3.LUT R49, R49, 0x1000000, RZ, 0xfc, !PT ;  /* 0x0100000031311812 */ /* 0x000fe200078efcff */
[----:B------:R-:W2:Y:S01]  /*130a20*/  LDL.LU.64 R16, [R1+0x2730] ;  /* 0x0027300001107983 */ /* 0x000ea20000300a00 */
[----:B------:R-:W-:-:S02]  /*130a30*/  LOP3.LUT P1, RZ, R3, 0x100000, RZ, 0xc0, !PT ;  /* 0x0010000003ff7812 */ /* 0x000fc4000782c0ff */
[----:B------:R-:W-:Y:S01]  /*130a40*/  LOP3.LUT R49, R49, 0xfdffffff, RZ, 0xc0, !PT ;  /* 0xfdffffff31317812 */ /* 0x000fe200078ec0ff */
[----:B------:R-:W2:Y:S01]  /*130a50*/  LDL.LU.64 R14, [R1+0x2728] ;  /* 0x00272800010e7983 */ /* 0x000ea20000300a00 */
[----:B------:R-:W-:Y:S02]  /*130a60*/  LOP3.LUT P0, RZ, R3, 0x20000, RZ, 0xc0, !PT ;  /* 0x0002000003ff7812 */ /* 0x000fe4000780c0ff */
[----:B------:R-:W-:Y:S01]  /*130a70*/  PRMT R4, R43, 0x7772, RZ ;  /* 0x000077722b047816 */ /* 0x000fe200000000ff */
[----:B------:R-:W2:Y:S06]  /*130a80*/  LDL.LU R59, [R1+0x1a0] ;  /* 0x0001a000013b7983 */ /* 0x000eac0000300800 */
[----:B------:R-:W-:-:S02]  /*130a90*/  @P1 LOP3.LUT R49, R49, 0x2000000, RZ, 0xfc, !PT ;  /* 0x0200000031311812 */ /* 0x000fc400078efcff */
[----:B------:R-:W-:Y:S02]  /*130aa0*/  LOP3.LUT P1, RZ, R3, 0x80000, RZ, 0xc0, !PT ;  /* 0x0008000003ff7812 */ /* 0x000fe4000782c0ff */
[----:B------:R-:W-:Y:S02]  /*130ab0*/  LOP3.LUT R49, R49, 0xfbffffff, RZ, 0xc0, !PT ;  /* 0xfbffffff31317812 */ /* 0x000fe400078ec0ff */
[----:B------:R-:W-:Y:S01]  /*130ac0*/  PRMT R43, R43, 0x7773, RZ ;  /* 0x000077732b2b7816 */ /* 0x000fe200000000ff */
[----:B---3--:R0:W-:Y:S01]  /*130ad0*/  @P5 STG.E.U8 desc[UR30][R10.64], R4 ;  /* 0x000000040a005986 */ /* 0x0081e2000c10111e */
[C---:B------:R-:W-:Y:S02]  /*130ae0*/  LOP3.LUT P2, RZ, R3.reuse, 0x8000000, RZ, 0xc0, !PT ;  /* 0x0800000003ff7812 */ /* 0x040fe4000784c0ff */
[C---:B------:R-:W-:Y:S01]  /*130af0*/  LOP3.LUT P3, RZ, R3.reuse, 0x10000000, RZ, 0xc0, !PT ;  /* 0x1000000003ff7812 */ /* 0x040fe2000786c0ff */
[----:B----4-:R1:W-:Y:S01]  /*130b00*/  @P6 STG.E.U8 desc[UR30][R6.64], R43 ;  /* 0x0000002b06006986 */ /* 0x0103e2000c10111e */
[----:B------:R-:W-:-:S03]  /*130b10*/  LOP3.LUT P4, RZ, R3, 0x20000000, RZ, 0xc0, !PT ;  /* 0x2000000003ff7812 */ /* 0x000fc6000788c0ff */
[----:B------:R-:W-:Y:S02]  /*130b20*/  @P1 LOP3.LUT R49, R49, 0x4000000, RZ, 0xfc, !PT ;  /* 0x0400000031311812 */ /* 0x000fe400078efcff */
[C---:B------:R-:W-:Y:S02]  /*130b30*/  LOP3.LUT P1, RZ, R3.reuse, 0x40000, RZ, 0xc0, !PT ;  /* 0x0004000003ff7812 */ /* 0x040fe4000782c0ff */
[C---:B------:R-:W-:Y:S01]  /*130b40*/  LOP3.LUT P5, RZ, R3.reuse, 0x40000000, RZ, 0xc0, !PT ;  /* 0x4000000003ff7812 */ /* 0x040fe200078ac0ff */
[----:B0-----:R-:W3:Y:S01]  /*130b50*/  LDL.LU.64 R10, [R1+0x2720] ;  /* 0x00272000010a7983 */ /* 0x001ee20000300a00 */
[----:B------:R-:W-:Y:S02]  /*130b60*/  LOP3.LUT P6, RZ, R3, 0x80000000, RZ, 0xc0, !PT ;  /* 0x8000000003ff7812 */ /* 0x000fe400078cc0ff */
[C---:B------:R-:W-:Y:S01]  /*130b70*/  PRMT R3, R47.reuse, 0x7770, RZ ;  /* 0x000077702f037816 */ /* 0x040fe200000000ff */
[----:B-1----:R-:W4:Y:S04]  /*130b80*/  LDL.LU.64 R6, [R1+0x2718] ;  /* 0x0027180001067983 */ /* 0x002f280000300a00 */
        /* <DEDUP_REMOVED lines=31> */
[----:B0-----:R-:W-:-:S05]  /*130d80*/  PRMT R3, R55, 0x7772, RZ ;  /* 0x0000777237037816 */ /* 0x001fca00000000ff */
[----:B---3--:R0:W-:Y:S02]  /*130d90*/  @P2 STG.E.U8 desc[UR30][R10.64], R3 ;  /* 0x000000030a002986 */ /* 0x0081e4000c10111e */
[----:B0-----:R-:W-:-:S05]  /*130da0*/  PRMT R3, R55, 0x7773, RZ ;  /* 0x0000777337037816 */ /* 0x001fca00000000ff */
[----:B----4-:R0:W-:Y:S01]  /*130db0*/  @P3 STG.E.U8 desc[UR30][R6.64], R3 ;  /* 0x0000000306003986 */ /* 0x0101e2000c10111e */
[----:B------:R-:W-:Y:S02]  /*130dc0*/  LOP3.LUT P0, RZ, R0, 0x1, RZ, 0xc0, !PT ;  /* 0x0000000100ff7812 */ /* 0x000fe4000780c0ff */
[----:B0-----:R-:W-:-:S05]  /*130dd0*/  PRMT R3, R59, 0x7770, RZ ;  /* 0x000077703b037816 */ /* 0x001fca00000000ff */
        /* <DEDUP_REMOVED lines=10> */
[----:B------:R-:W2:Y:S04]  /*130e80*/  LDL.LU R55, [R1+0x1c0] ;  /* 0x0001c00001377983 */ /* 0x000ea80000300800 */
[----:B------:R-:W4:Y:S04]  /*130e90*/  LDL.LU.64 R12, [R1+0x26d8] ;  /* 0x0026d800010c7983 */ /* 0x000f280000300a00 */
[----:B------:R-:W4:Y:S04]  /*130ea0*/  LDL.LU.64 R8, [R1+0x26d0] ;  /* 0x0026d00001087983 */ /* 0x000f280000300a00 */
[----:B------:R-:W4:Y:S04]  /*130eb0*/  LDL.LU.64 R58, [R1+0x26c8] ;  /* 0x0026c800013a7983 */ /* 0x000f280000300a00 */
[----:B------:R-:W4:Y:S04]  /*130ec0*/  LDL.LU R28, [R1+0x1e4] ;  /* 0x0001e400011c7983 */ /* 0x000f280000300800 */
[----:B------:R-:W4:Y:S01]  /*130ed0*/  LDL.LU.64 R56, [R1+0x26c0] ;  /* 0x0026c00001387983 */ /* 0x000f220000300a00 */
        /* <DEDUP_REMOVED lines=16> */
[----:B------:R-:W-:-:S09]  /*130fe0*/  LOP3.LUT R49, R49, 0xfffeffff, RZ, 0xc0, !PT ;  /* 0xfffeffff31317812 */ /* 0x000fd200078ec0ff */
[----:B------:R-:W-:Y:S02]  /*130ff0*/  @P1 LOP3.LUT R49, R49, 0x10000, RZ, 0xfc, !PT ;  /* 0x0001000031311812 */ /* 0x000fe400078efcff */
[C---:B------:R-:W-:Y:S02]  /*131000*/  LOP3.LUT P1, RZ, R0.reuse, 0x100, RZ, 0xc0, !PT ;  /* 0x0000010000ff7812 */ /* 0x040fe4000782c0ff */
[----:B------:R-:W-:Y:S02]  /*131010*/  LOP3.LUT R49, R49, 0xfffdffff, RZ, 0xc0, !PT ;  /* 0xfffdffff31317812 */ /* 0x000fe400078ec0ff */
[C---:B------:R-:W-:Y:S02]  /*131020*/  LOP3.LUT P6, RZ, R0.reuse, 0x10, RZ, 0xc0, !PT ;  /* 0x0000001000ff7812 */ /* 0x040fe400078cc0ff */
[----:B------:R-:W-:-:S07]  /*131030*/  LOP3.LUT P0, RZ, R0, 0x20, RZ, 0xc0, !PT ;  /* 0x0000002000ff7812 */ /* 0x000fce000780c0ff */
[----:B------:R-:W-:Y:S02]  /*131040*/  @P1 LOP3.LUT R49, R49, 0x20000, RZ, 0xfc, !PT ;  /* 0x0002000031311812 */ /* 0x000fe400078efcff */
[----:B------:R-:W-:Y:S02]  /*131050*/  LOP3.LUT P1, RZ, R0, 0x80, RZ, 0xc0, !PT ;  /* 0x0000008000ff7812 */ /* 0x000fe4000782c0ff */
[----:B------:R-:W-:-:S11]  /*131060*/  LOP3.LUT R49, R49, 0xfffbffff, RZ, 0xc0, !PT ;  /* 0xfffbffff31317812 */ /* 0x000fd600078ec0ff */
[----:B------:R-:W-:Y:S02]  /*131070*/  @P1 LOP3.LUT R49, R49, 0x40000, RZ, 0xfc, !PT ;  /* 0x0004000031311812 */ /* 0x000fe400078efcff */
[----:B------:R-:W-:Y:S02]  /*131080*/  LOP3.LUT P1, RZ, R0, 0x40, RZ, 0xc0, !PT ;  /* 0x0000004000ff7812 */ /* 0x000fe4000782c0ff */
[----:B--2---:R-:W-:-:S05]  /*131090*/  PRMT R3, R55, 0x7770, RZ ;  /* 0x0000777037037816 */ /* 0x004fca00000000ff */
[----:B------:R0:W-:Y:S04]  /*1310a0*/  @P3 STG.E.U8 desc[UR30][R60.64], R3 ;  /* 0x000000033c003986 */ /* 0x0001e8000c10111e */
[----:B0-----:R-:W2:Y:S04]  /*1310b0*/  LDL.LU.64 R60, [R1+0x26b8] ;  /* 0x0026b800013c7983 */ /* 0x001ea80000300a00 */
[----:B------:R-:W2:Y:S04]  /*1310c0*/  LDL.LU R53, [R1+0x1d4] ;  /* 0x0001d40001357983 */ /* 0x000ea80000300800 */
[----:B------:R-:W2:Y:S04]  /*1310d0*/  LDL.LU.64 R24, [R1+0x26b0] ;  /* 0x0026b00001187983 */ /* 0x000ea80000300a00 */
[----:B------:R-:W2:Y:S04]  /*1310e0*/  LDL.LU.64 R20, [R1+0x26a8] ;  /* 0x0026a80001147983 */ /* 0x000ea80000300a00 */
[----:B------:R-:W2:Y:S01]  /*1310f0*/  LDL.LU.64 R16, [R1+0x26a0] ;  /* 0x0026a00001107983 */ /* 0x000ea20000300a00 */
[----:B------:R-:W-:-:S03]  /*131100*/  PRMT R3, R55, 0x7771, RZ ;  /* 0x0000777137037816 */ /* 0x000fc600000000ff */
[----:B------:R-:W2:Y:S04]  /*131110*/  LDL.LU.64 R14, [R1+0x2698] ;  /* 0x00269800010e7983 */ /* 0x000ea80000300a00 */
[----:B---3--:R0:W-:Y:S02]  /*131120*/  @P4 STG.E.U8 desc[UR30][R10.64], R3 ;  /* 0x000000030a004986 */ /* 0x0081e4000c10111e */
[----:B0-----:R-:W-:-:S05]  /*131130*/  PRMT R3, R55, 0x7772, RZ ;  /* 0x0000777237037816 */ /* 0x001fca00000000ff */
[----:B----4-:R0:W-:Y:S02]  /*131140*/  @P5 STG.E.U8 desc[UR30][R6.64], R3 ;  /* 0x0000000306005986 */ /* 0x0101e4000c10111e */
[----:B0-----:R-:W-:Y:S02]  /*131150*/  PRMT R3, R55, 0x7773, RZ ;  /* 0x0000777337037816 */ /* 0x001fe400000000ff */
[----:B------:R-:W3:Y:S04]  /*131160*/  LDL.LU R55, [R1+0x1a4] ;  /* 0x0001a40001377983 */ /* 0x000ee80000300800 */
[----:B------:R-:W4:Y:S04]  /*131170*/  LDL.LU.64 R10, [R1+0x2690] ;  /* 0x00269000010a7983 */ /* 0x000f280000300a00 */
[----:B------:R-:W4:Y:S04]  /*131180*/  LDL.LU.64 R6, [R1+0x2688] ;  /* 0x0026880001067983 */ /* 0x000f280000300a00 */
[----:B------:R0:W-:Y:S02]  /*131190*/  @P6 STG.E.U8 desc[UR30][R12.64], R3 ;  /* 0x000000030c006986 */ /* 0x0001e4000c10111e */
[----:B0-----:R-:W-:-:S02]  /*1311a0*/  PRMT R3, R28, 0x7770, RZ ;  /* 0x000077701c037816 */ /* 0x001fc400000000ff */
[----:B------:R-:W4:Y:S04]  /*1311b0*/  LDL.LU.64 R12, [R1+0x2680] ;  /* 0x00268000010c7983 */ /* 0x000f280000300a00 */
[----:B------:R0:W-:Y:S04]  /*1311c0*/  @P0 STG.E.U8 desc[UR30][R8.64], R3 ;  /* 0x0000000308000986 */ /* 0x0001e8000c10111e */
[----:B0-----:R-:W4:Y:S01]  /*1311d0*/  LDL.LU.64 R8, [R1+0x2678] ;  /* 0x0026780001087983 */ /* 0x001f220000300a00 */
[----:B------:R-:W-:-:S03]  /*1311e0*/  PRMT R3, R28, 0x7771, RZ ;  /* 0x000077711c037816 */ /* 0x000fc600000000ff */
[----:B------:R-:W4:Y:S04]  /*1311f0*/  LDL.LU R5, [R1+0x1c4] ;  /* 0x0001c40001057983 */ /* 0x000f280000300800 */
[----:B------:R0:W-:Y:S01]  /*131200*/  @P1 STG.E.U8 desc[UR30][R58.64], R3 ;  /* 0x000000033a001986 */ /* 0x0001e2000c10111e */
[----:B------:R-:W-:-:S03]  /*131210*/  LOP3.LUT P1, RZ, R49, 0x40000, RZ, 0xc0, !PT ;  /* 0x0004000031ff7812 */ /* 0x000fc6000782c0ff */
[----:B0-----:R-:W4:Y:S01]  /*131220*/  LDL.LU.64 R58, [R1+0x2670] ;  /* 0x00267000013a7983 */ /* 0x001f220000300a00 */
[----:B------:R-:W-:-:S09]  /*131230*/  PRMT R3, R28, 0x7772, RZ ;  /* 0x000077721c037816 */ /* 0x000fd200000000ff */
[----:B------:R0:W-:Y:S04]  /*131240*/  @P1 STG.E.U8 desc[UR30][R56.64], R3 ;  /* 0x0000000338001986 */ /* 0x0001e8000c10111e */
[----:B0-----:R-:W4:Y:S01]  /*131250*/  LDL.LU.64 R56, [R1+0x2668] ;  /* 0x0026680001387983 */ /* 0x001f220000300a00 */
[----:B------:R-:W-:Y:S02]  /*131260*/  LOP3.LUT P1, RZ, R49, 0x20000, RZ, 0xc0, !PT ;  /* 0x0002000031ff7812 */ /* 0x000fe4000782c0ff */
[----:B------:R-:W-:Y:S02]  /*131270*/  PRMT R3, R28, 0x7773, RZ ;  /* 0x000077731c037816 */ /* 0x000fe400000000ff */
[C---:B------:R-:W-:Y:S02]  /*131280*/  LOP3.LUT P2, RZ, R0.reuse, 0x4000, RZ, 0xc0, !PT ;  /* 0x0000400000ff7812 */ /* 0x040fe4000784c0ff */
[----:B------:R-:W-:-:S02]  /*131290*/  LOP3.LUT P3, RZ, R0, 0x8000, RZ, 0xc0, !PT ;  /* 0x0000800000ff7812 */ /* 0x000fc4000786c0ff */
[C---:B------:R-:W-:Y:S02]  /*1312a0*/  LOP3.LUT P4, RZ, R0.reuse, 0x10000, RZ, 0xc0, !PT ;  /* 0x0001000000ff7812 */ /* 0x040fe4000788c0ff */
[C---:B------:R-:W-:Y:S02]  /*1312b0*/  LOP3.LUT P5, RZ, R0.reuse, 0x20000, RZ, 0xc0, !PT ;  /* 0x0002000000ff7812 */ /* 0x040fe400078ac0ff */
[----:B------:R-:W-:Y:S01]  /*1312c0*/  LOP3.LUT P6, RZ, R0, 0x40000, RZ, 0xc0, !PT ;  /* 0x0004000000ff7812 */ /* 0x000fe200078cc0ff */
[----:B--2---:R0:W-:Y:S01]  /*1312d0*/  @P1 STG.E.U8 desc[UR30][R60.64], R3 ;  /* 0x000000033c001986 */ /* 0x0041e2000c10111e */
[----:B------:R-:W-:Y:S02]  /*1312e0*/  LOP3.LUT P1, RZ, R49, 0x10000, RZ, 0xc0, !PT ;  /* 0x0001000031ff7812 */ /* 0x000fe4000782c0ff */
        /* <DEDUP_REMOVED lines=13> */
[----:B---3--:R-:W-:-:S11]  /*1313c0*/  PRMT R3, R55, 0x7770, RZ ;  /* 0x0000777037037816 */ /* 0x008fd600000000ff */
[----:B----4-:R0:W-:Y:S02]  /*1313d0*/  @P1 STG.E.U8 desc[UR30][R10.64], R3 ;  /* 0x000000030a001986 */ /* 0x0101e4000c10111e */
[----:B0-----:R-:W-:-:S05]  /*1313e0*/  PRMT R3, R55, 0x7771, RZ ;  /* 0x0000777137037816 */ /* 0x001fca00000000ff */
[----:B------:R0:W-:Y:S02]  /*1313f0*/  @P2 STG.E.U8 desc[UR30][R6.64], R3 ;  /* 0x0000000306002986 */ /* 0x0001e4000c10111e */
[----:B0-----:R-:W-:-:S05]  /*131400*/  PRMT R3, R55, 0x7772, RZ ;  /* 0x0000777237037816 */ /* 0x001fca00000000ff */
[----:B------:R0:W-:Y:S02]  /*131410*/  @P3 STG.E.U8 desc[UR30][R12.64], R3 ;  /* 0x000000030c003986 */ /* 0x0001e4000c10111e */
[----:B0-----:R-:W-:-:S05]  /*131420*/  PRMT R3, R55, 0x7773, RZ ;  /* 0x0000777337037816 */ /* 0x001fca00000000ff */
[----:B------:R0:W-:Y:S04]  /*131430*/  @P4 STG.E.U8 desc[UR30][R8.64], R3 ;  /* 0x0000000308004986 */ /* 0x0001e8000c10111e */
[----:B0-----:R-:W3:Y:S01]  /*131440*/  LDL.LU R8, [R1+0x1e8] ;  /* 0x0001e80001087983 */ /* 0x001ee20000300800 */
[----:B------:R-:W-:-:S03]  /*131450*/  PRMT R3, R5, 0x7770, RZ ;  /* 0x0000777005037816 */ /* 0x000fc600000000ff */
[----:B------:R-:W4:Y:S04]  /*131460*/  LDL.LU.64 R12, [R1+0x2658] ;  /* 0x00265800010c7983 */ /* 0x000f280000300a00 */
[----:B------:R0:W-:Y:S04]  /*131470*/  @P5 STG.E.U8 desc[UR30][R58.64], R3 ;  /* 0x000000033a005986 */ /* 0x0001e8000c10111e */
[----:B0-----:R-:W3:Y:S01]  /*131480*/  LDL.LU.64 R58, [R1+0x2650] ;  /* 0x00265000013a7983 */ /* 0x001ee20000300a00 */
[----:B------:R-:W-:-:S05]  /*131490*/  PRMT R3, R5, 0x7771, RZ ;  /* 0x0000777105037816 */ /* 0x000fca00000000ff */
[----:B------:R0:W-:Y:S04]  /*1314a0*/  @P6 STG.E.U8 desc[UR30][R56.64], R3 ;  /* 0x0000000338006986 */ /* 0x0001e8000c10111e */
[----:B0-----:R-:W3:Y:S04]  /*1314b0*/  LDL.LU.64 R56, [R1+0x2648] ;  /* 0x0026480001387983 */ /* 0x001ee80000300a00 */
[----:B------:R-:W3:Y:S01]  /*1314c0*/  LDL.LU.64 R20, [R1+0x2640] ;  /* 0x0026400001147983 */ /* 0x000ee20000300a00 */
[C---:B------:R-:W-:Y:S02]  /*1314d0*/  LOP3.LUT P4, RZ, R0.reuse, 0x1000000, RZ, 0xc0, !PT ;  /* 0x0100000000ff7812 */ /* 0x040fe4000788c0ff */
[----:B------:R-:W-:-:S02]  /*1314e0*/  LOP3.LUT P5, RZ, R0, 0x4000000, RZ, 0xc0, !PT ;  /* 0x0400000000ff7812 */ /* 0x000fc400078ac0ff */
[----:B------:R-:W-:Y:S02]  /*1314f0*/  LOP3.LUT R49, R49, 0xfffff7ff, RZ, 0xc0, !PT ;  /* 0xfffff7ff31317812 */ /* 0x000fe400078ec0ff */
[----:B------:R-:W-:-:S07]  /*131500*/  LOP3.LUT P0, RZ, R0, 0x80000, RZ, 0xc0, !PT ;  /* 0x0008000000ff7812 */ /* 0x000fce000780c0ff */
[----:B------:R-:W-:Y:S02]  /*131510*/  @P4 LOP3.LUT R49, R49, 0x800, RZ, 0xfc, !PT ;  /* 0x0000080031314812 */ /* 0x000fe400078efcff */
[----:B------:R-:W-:Y:S02]  /*131520*/  PRMT R3, R5, 0x7772, RZ ;  /* 0x0000777205037816 */ /* 0x000fe400000000ff */
[----:B------:R-:W-:-:S04]  /*131530*/  LOP3.LUT R49, R49, 0xfffffbff, RZ, 0xc0, !PT ;  /* 0xfffffbff31317812 */ /* 0x000fc800078ec0ff */
[----:B------:R-:W-:Y:S02]  /*131540*/  @P5 LOP3.LUT R49, R49, 0x400, RZ, 0xfc, !PT ;  /* 0x0000040031315812 */ /* 0x000fe400078efcff */
[C---:B------:R-:W-:Y:S02]  /*131550*/  LOP3.LUT P1, RZ, R0.reuse, 0x100000, RZ, 0xc0, !PT ;  /* 0x0010000000ff7812 */ /* 0x040fe4000782c0ff */
[C---:B------:R-:W-:Y:S02]  /*131560*/  LOP3.LUT P2, RZ, R0.reuse, 0x200000, RZ, 0xc0, !PT ;  /* 0x0020000000ff7812 */ /* 0x040fe4000784c0ff */
[C---:B------:R-:W-:Y:S02]  /*131570*/  LOP3.LUT P3, RZ, R0.reuse, 0x400000, RZ, 0xc0, !PT ;  /* 0x0040000000ff7812 */ /* 0x040fe4000786c0ff */
[C---:B------:R-:W-:Y:S02]  /*131580*/  LOP3.LUT P4, RZ, R0.reuse, 0x800000, RZ, 0xc0, !PT ;  /* 0x0080000000ff7812 */ /* 0x040fe4000788c0ff */
[----:B------:R-:W-:-:S02]  /*131590*/  LOP3.LUT P5, RZ, R0, 0x2000000, RZ, 0xc0, !PT ;  /* 0x0200000000ff7812 */ /* 0x000fc400078ac0ff */
[----:B------:R-:W-:Y:S01]  /*1315a0*/  LOP3.LUT P6, RZ, R0, 0x8000000, RZ, 0xc0, !PT ;  /* 0x0800000000ff7812 */ /* 0x000fe200078cc0ff */
[----:B--2---:R0:W-:Y:S01]  /*1315b0*/  @P0 STG.E.U8 desc[UR30][R60.64], R3 ;  /* 0x000000033c000986 */ /* 0x0041e2000c10111e */
[C---:B------:R-:W-:Y:S02]  /*1315c0*/  LOP3.LUT P0, RZ, R49.reuse, 0x1, RZ, 0xc0, !PT ;  /* 0x0000000131ff7812 */ /* 0x040fe4000780c0ff */
[----:B------:R-:W-:Y:S01]  /*1315d0*/  LOP3.LUT R49, R49, 0xffffffbf, RZ, 0xc0, !PT ;  /* 0xffffffbf31317812 */ /* 0x000fe200078ec0ff */
[----:B0-----:R-:W2:Y:S10]  /*1315e0*/  LDL.LU.64 R60, [R1+0x2638] ;  /* 0x00263800013c7983 */ /* 0x001eb40000300a00 */
[----:B------:R-:W-:-:S02]  /*1315f0*/  @P0 LOP3.LUT R49, R49, 0x40, RZ, 0xfc, !PT ;  /* 0x0000004031310812 */ /* 0x000fc400078efcff */
[----:B------:R-:W-:Y:S01]  /*131600*/  LOP3.LUT P0, RZ, R0, 0x80000000, RZ, 0xc0, !PT ;  /* 0x8000000000ff7812 */ /* 0x000fe2000780c0ff */
[----:B------:R-:W2:Y:S01]  /*131610*/  LDL.LU.64 R16, [R1+0x1a68] ;  /* 0x001a680001107983 */ /* 0x000ea20000300a00 */
[----:B------:R-:W-:-:S03]  /*131620*/  LOP3.LUT R49, R49, 0xffffff7f, RZ, 0xc0, !PT ;  /* 0xffffff7f31317812 */ /* 0x000fc600078ec0ff */
[----:B------:R-:W2:Y:S04]  /*131630*/  LDL.LU.64 R14, [R1+0x13a8] ;  /* 0x0013a800010e7983 */ /* 0x000ea80000300a00 */
[----:B------:R-:W2:Y:S04]  /*131640*/  LDL.LU.64 R10, [R1+0x13a0] ;  /* 0x0013a000010a7983 */ /* 0x000ea80000300a00 */
[----:B------:R-:W-:Y:S01]  /*131650*/  @P0 LOP3.LUT R49, R49, 0x80, RZ, 0xfc, !PT ;  /* 0x0000008031310812 */ /* 0x000fe200078efcff */
[----:B------:R-:W2:Y:S01]  /*131660*/  LDL.LU R55, [R1+0x1d8] ;  /* 0x0001d80001377983 */ /* 0x000ea20000300800 */
[----:B------:R-:W-:-:S02]  /*131670*/  LOP3.LUT P0, RZ, R0, 0x40000000, RZ, 0xc0, !PT ;  /* 0x4000000000ff7812 */ /* 0x000fc4000780c0ff */
[----:B------:R-:W-:-:S11]  /*131680*/  LOP3.LUT R49, R49, 0xfffffeff, RZ, 0xc0, !PT ;  /* 0xfffffeff31317812 */ /* 0x000fd600078ec0ff */
[----:B------:R-:W-:Y:S02]  /*131690*/  @P0 LOP3.LUT R49, R49, 0x100, RZ, 0xfc, !PT ;  /* 0x0000010031310812 */ /* 0x000fe400078efcff */
[----:B------:R-:W-:Y:S02]  /*1316a0*/  LOP3.LUT P0, RZ, R0, 0x20000000, RZ, 0xc0, !PT ;  /* 0x2000000000ff7812 */ /* 0x000fe4000780c0ff */
[----:B------:R-:W-:-:S11]  /*1316b0*/  LOP3.LUT R49, R49, 0xfffffdff, RZ, 0xc0, !PT ;  /* 0xfffffdff31317812 */ /* 0x000fd600078ec0ff */
[----:B------:R-:W-:Y:S02]  /*1316c0*/  @P0 LOP3.LUT R49, R49, 0x200, RZ, 0xfc, !PT ;  /* 0x0000020031310812 */ /* 0x000fe400078efcff */
[----:B------:R-:W-:Y:S02]  /*1316d0*/  LOP3.LUT P0, RZ, R0, 0x10000000, RZ, 0xc0, !PT ;  /* 0x1000000000ff7812 */ /* 0x000fe4000780c0ff */
[----:B------:R-:W-:-:S05]  /*1316e0*/  PRMT R0, R5, 0x7773, RZ ;  /* 0x0000777305007816 */ /* 0x000fca00000000ff */
[----:B----4-:R0:W-:Y:S04]  /*1316f0*/  @P1 STG.E.U8 desc[UR30][R12.64], R0 ;  /* 0x000000000c001986 */ /* 0x0101e8000c10111e */
[----:B0-----:R-:W4:Y:S01]  /*131700*/  LDL.LU.64 R12, [R1+0x1398] ;  /* 0x00139800010c7983 */ /* 0x001f220000300a00 */
[----:B---3--:R-:W-:-:S05]  /*131710*/  PRMT R0, R8, 0x7770, RZ ;  /* 0x0000777008007816 */ /* 0x008fca00000000ff */
[----:B------:R0:W-:Y:S04]  /*131720*/  @P2 STG.E.U8 desc[UR30][R58.64], R0 ;  /* 0x000000003a002986 */ /* 0x0001e8000c10111e */
[----:B0-----:R-:W3:Y:S04]  /*131730*/  LDL.LU R59, [R1+0x1a8] ;  /* 0x0001a800013b7983 */ /* 0x001ee80000300800 */
[----:B------:R-:W3:Y:S01]  /*131740*/  LDL.LU.64 R6, [R1+0x1390] ;  /* 0x0013900001067983 */ /* 0x000ee20000300a00 */
[----:B------:R-:W-:-:S05]  /*131750*/  PRMT R0, R8, 0x7771, RZ ;  /* 0x0000777108007816 */ /* 0x000fca00000000ff */
[----:B------:R0:W-:Y:S04]  /*131760*/  @P3 STG.E.U8 desc[UR30][R56.64], R0 ;  /* 0x0000000038003986 */ /* 0x0001e8000c10111e */
[----:B0-----:R-:W3:Y:S01]  /*131770*/  LDL.LU.64 R56, [R1+0x1388] ;  /* 0x0013880001387983 */ /* 0x001ee20000300a00 */
[----:B------:R-:W-:-:S05]  /*131780*/  PRMT R0, R8, 0x7772, RZ ;  /* 0x0000777208007816 */ /* 0x000fca00000000ff */
[----:B------:R0:W-:Y:S02]  /*131790*/  @P4 STG.E.U8 desc[UR30][R20.64], R0 ;  /* 0x0000000014004986 */ /* 0x0001e4000c10111e */
[----:B0-----:R-:W-:Y:S02]  /*1317a0*/  PRMT R0, R8, 0x7773, RZ ;  /* 0x0000777308007816 */ /* 0x001fe400000000ff */
[----:B------:R-:W3:Y:S01]  /*1317b0*/  LDL.LU.64 R8, [R1+0x1380] ;  /* 0x0013800001087983 */ /* 0x000ee20000300a00 */
[----:B------:R-:W-:-:S13]  /*1317c0*/  LOP3.LUT P4, RZ, R49, 0x800, RZ, 0xc0, !PT ;  /* 0x0000080031ff7812 */ /* 0x000fda000788c0ff */
[----:B--2---:R0:W-:Y:S04]  /*1317d0*/  @P4 STG.E.U8 desc[UR30][R60.64], R0 ;  /* 0x000000003c004986 */ /* 0x0041e8000c10111e */
[----:B0-----:R-:W2:Y:S04]  /*1317e0*/  LDL.LU.64 R60, [R1+0x1370] ;  /* 0x00137000013c7983 */ /* 0x001ea80000300a00 */
[----:B------:R-:W2:Y:S01]  /*1317f0*/  LDL.LU R58, [R1+0x1b7c] ;  /* 0x001b7c00013a7983 */ /* 0x000ea20000300800 */
[----:B------:R-:W-:-:S03]  /*131800*/  PRMT R0, R55, 0x7770, RZ ;  /* 0x0000777037007816 */ /* 0x000fc600000000ff */
[----:B------:R-:W2:Y:S04]  /*131810*/  LDL.LU R5, [R1+0x1c8] ;  /* 0x0001c80001057983 */ /* 0x000ea80000300800 */
[----:B------:R0:W-:Y:S01]  /*131820*/  @P5 STG.E.U8 desc[UR30][R16.64], R0 ;  /* 0x0000000010005986 */ /* 0x0001e2000c10111e */
[----:B------:R-:W-:-:S03]  /*131830*/  LOP3.LUT P5, RZ, R49, 0x400, RZ, 0xc0, !PT ;  /* 0x0000040031ff7812 */ /* 0x000fc600078ac0ff */
[----:B------:R-:W2:Y:S04]  /*131840*/  LDL.LU R53, [R1+0x1f9c] ;  /* 0x001f9c0001357983 */ /* 0x000ea80000300800 */
[----:B------:R-:W2:Y:S01]  /*131850*/  LDL.LU.64 R20, [R1+0x1378] ;  /* 0x0013780001147983 */ /* 0x000ea20000300a00 */
[----:B0-----:R-:W-:-:S03]  /*131860*/  PRMT R0, R55, 0x7771, RZ ;  /* 0x0000777137007816 */ /* 0x001fc600000000ff */
[----:B------:R-:W2:Y:S04]  /*131870*/  LDL.LU.64 R16, [R1+0x1368] ;  /* 0x0013680001107983 */ /* 0x000ea80000300a00 */
[----:B------:R0:W-:Y:S02]  /*131880*/  @P5 STG.E.U8 desc[UR30][R14.64], R0 ;  /* 0x000000000e005986 */ /* 0x0001e4000c10111e */
[----:B0-----:R-:W-:-:S05]  /*131890*/  PRMT R0, R55, 0x7772, RZ ;  /* 0x0000777237007816 */ /* 0x001fca00000000ff */
[----:B------:R0:W-:Y:S02]  /*1318a0*/  @P6 STG.E.U8 desc[UR30][R10.64], R0 ;  /* 0x000000000a006986 */ /* 0x0001e4000c10111e */
[----:B0-----:R-:W-:Y:S02]  /*1318b0*/  PRMT R0, R55, 0x7773, RZ ;  /* 0x0000777337007816 */ /* 0x001fe400000000ff */
[----:B------:R-:W2:Y:S04]  /*1318c0*/  LDL.LU.64 R10, [R1+0x1350] ;  /* 0x00135000010a7983 */ /* 0x000ea80000300a00 */
[----:B----4-:R0:W-:Y:S01]  /*1318d0*/  @P0 STG.E.U8 desc[UR30][R12.64], R0 ;  /* 0x000000000c000986 */ /* 0x0101e2000c10111e */
[----:B------:R-:W-:-:S03]  /*1318e0*/  LOP3.LUT P0, RZ, R49, 0x200, RZ, 0xc0, !PT ;  /* 0x0000020031ff7812 */ /* 0x000fc6000780c0ff */
[----:B0-----:R-:W4:Y:S01]  /*1318f0*/  LDL.LU R13, [R1+0x1f98] ;  /* 0x001f9800010d7983 */ /* 0x001f220000300800 */
[----:B---3--:R-:W-:-:S09]  /*131900*/  PRMT R0, R59, 0x7770, RZ ;  /* 0x000077703b007816 */ /* 0x008fd200000000ff */
[----:B------:R0:W-:Y:S01]  /*131910*/  @P0 STG.E.U8 desc[UR30][R6.64], R0 ;  /* 0x0000000006000986 */ /* 0x0001e2000c10111e */
[----:B------:R-:W-:Y:S02]  /*131920*/  LOP3.LUT P0, RZ, R49, 0x100, RZ, 0xc0, !PT ;  /* 0x0000010031ff7812 */ /* 0x000fe4000780c0ff */
[----:B0-----:R-:W-:-:S11]  /*131930*/  PRMT R0, R59, 0x7771, RZ ;  /* 0x000077713b007816 */ /* 0x001fd600000000ff */
[----:B------:R0:W-:Y:S01]  /*131940*/  @P0 STG.E.U8 desc[UR30][R56.64], R0 ;  /* 0x0000000038000986 */ /* 0x0001e2000c10111e */
[----:B------:R-:W-:-:S03]  /*131950*/  LOP3.LUT P0, RZ, R49, 0x80, RZ, 0xc0, !PT ;  /* 0x0000008031ff7812 */ /* 0x000fc6000780c0ff */
[----:B0-----:R-:W3:Y:S01]  /*131960*/  LDL.LU.64 R56, [R1+0x1360] ;  /* 0x0013600001387983 */ /* 0x001ee20000300a00 */
[----:B------:R-:W-:-:S03]  /*131970*/  PRMT R0, R59, 0x7772, RZ ;  /* 0x000077723b007816 */ /* 0x000fc600000000ff */
[----:B------:R-:W4:Y:S04]  /*131980*/  LDL.LU R12, [R1+0x1fb0] ;  /* 0x001fb000010c7983 */ /* 0x000f280000300800 */
[----:B------:R-:W4:Y:S04]  /*131990*/  LDL.LU R28, [R1+0x1ec] ;  /* 0x0001ec00011c7983 */ /* 0x000f280000300800 */
[----:B------:R-:W4:Y:S04]  /*1319a0*/  LDL.LU.64 R24, [R1+0x1358] ;  /* 0x0013580001187983 */ /* 0x000f280000300a00 */
[----:B------:R-:W4:Y:S04]  /*1319b0*/  LDL.LU.64 R14, [R1+0x1348] ;  /* 0x00134800010e7983 */ /* 0x000f280000300a00 */
[----:B------:R0:W-:Y:S04]  /*1319c0*/  @P0 STG.E.U8 desc[UR30][R8.64], R0 ;  /* 0x0000000008000986 */ /* 0x0001e8000c10111e */
[----:B------:R-:W4:Y:S04]  /*1319d0*/  LDL.LU.64 R6, [R1+0x1338] ;  /* 0x0013380001067983 */ /* 0x000f280000300a00 */
[----:B0-----:R-:W4:Y:S01]  /*1319e0*/  LDL.LU.64 R8, [R1+0x1328] ;  /* 0x0013280001087983 */ /* 0x001f220000300a00 */
[----:B------:R-:W-:-:S02]  /*1319f0*/  LOP3.LUT P0, RZ, R49, 0x40, RZ, 0xc0, !PT ;  /* 0x0000004031ff7812 */ /* 0x000fc4000780c0ff */
[----:B------:R-:W-:Y:S02]  /*131a00*/  LOP3.LUT P1, RZ, R49, 0x2, RZ, 0xc0, !PT ;  /* 0x0000000231ff7812 */ /* 0x000fe4000782c0ff */
[----:B------:R-:W-:Y:S02]  /*131a10*/  PRMT R0, R59, 0x7773, RZ ;  /* 0x000077733b007816 */ /* 0x000fe400000000ff */
[C---:B------:R-:W-:Y:S02]  /*131a20*/  LOP3.LUT P2, RZ, R49.reuse, 0x4, RZ, 0xc0, !PT ;  /* 0x0000000431ff7812 */ /* 0x040fe4000784c0ff */
[C---:B------:R-:W-:Y:S02]  /*131a30*/  LOP3.LUT P3, RZ, R49.reuse, 0x8, RZ, 0xc0, !PT ;  /* 0x0000000831ff7812 */ /* 0x040fe4000786c0ff */
[----:B------:R-:W-:Y:S02]  /*131a40*/  LOP3.LUT P4, RZ, R49, 0x10, RZ, 0xc0, !PT ;  /* 0x0000001031ff7812 */ /* 0x000fe4000788c0ff */
[----:B------:R-:W-:-:S02]  /*131a50*/  LOP3.LUT P5, RZ, R2, 0x200, RZ, 0xc0, !PT ;  /* 0x0000020002ff7812 */ /* 0x000fc400078ac0ff */
[----:B------:R-:W-:Y:S01]  /*131a60*/  LOP3.LUT P6, RZ, R2, 0x400, RZ, 0xc0, !PT ;  /* 0x0000040002ff7812 */ /* 0x000fe200078cc0ff */
[----:B--2---:R0:W-:Y:S02]  /*131a70*/  @P0 STG.E.U8 desc[UR30][R60.64], R0 ;  /* 0x000000003c000986 */ /* 0x0041e4000c10111e */
[C---:B0-----:R-:W-:Y:S02]  /*131a80*/  PRMT R0, R5.reuse, 0x7770, RZ ;  /* 0x0000777005007816 */ /* 0x041fe400000000ff */
[----:B------:R-:W2:Y:S01]  /*131a90*/  LDL.LU R60, [R1+0x1fac] ;  /* 0x001fac00013c7983 */ /* 0x000ea20000300800 */
[----:B------:R-:W-:Y:S01]  /*131aa0*/  PRMT R3, R5, 0x7771, RZ ;  /* 0x0000777105037816 */ /* 0x000fe200000000ff */
[----:B------:R-:W-:Y:S02]  /*131ab0*/  VIADD R2, R58, 0x5c ;  /* 0x0000005c3a027836 */ /* 0x000fe40000000000 */
[----:B------:R-:W2:Y:S04]  /*131ac0*/  LDL.LU R59, [R1+0x1fa8] ;  /* 0x001fa800013b7983 */ /* 0x000ea80000300800 */
[----:B------:R0:W-:Y:S04]  /*131ad0*/  @P1 STG.E.U8 desc[UR30][R20.64], R0 ;  /* 0x0000000014001986 */ /* 0x0001e8000c10111e */
[----:B------:R-:W-:Y:S01]  /*131ae0*/  @P2 STG.E.U8 desc[UR30][R16.64], R3 ;  /* 0x0000000310002986 */ /* 0x000fe2000c10111e */
[----:B------:R-:W-:-:S03]  /*131af0*/  LOP3.LUT P0, RZ, R49, 0x20, RZ, 0xc0, !PT ;  /* 0x0000002031ff7812 */ /* 0x000fc6000780c0ff */
[----:B------:R-:W2:Y:S01]  /*131b00*/  LDL R55, [R1+0x1fa4] ;  /* 0x001fa40001377983 */ /* 0x000ea20000100800 */
[----:B0-----:R-:W-:-:S03]  /*131b10*/  PRMT R0, R5, 0x7772, RZ ;  /* 0x0000777205007816 */ /* 0x001fc600000000ff */
[----:B------:R-:W2:Y:S01]  /*131b20*/  LDL.LU R61, [R1+0x1f94] ;  /* 0x001f9400013d7983 */ /* 0x000ea20000300800 */
[----:B------:R-:W-:Y:S01]  /*131b30*/  ISETP.GE.AND P1, PT, R2, UR21, PT ;  /* 0x0000001502007c0c */ /* 0x000fe2000bf26270 */
[----:B------:R-:W-:Y:S01]  /*131b40*/  ULDC.64 UR20, c[0x0][0x228] ;  /* 0x00008a0000147ab9 */ /* 0x000fe20000000a00 */
[----:B------:R-:W-:-:S05]  /*131b50*/  VIADD R2, R58, 0x5d ;  /* 0x0000005d3a027836 */ /* 0x000fca0000000000 */
[----:B------:R-:W-:Y:S01]  /*131b60*/  ISETP.GE.AND P2, PT, R2, UR19, PT ;  /* 0x0000001302007c0c */ /* 0x000fe2000bf46270 */
[----:B------:R-:W-:Y:S01]  /*131b70*/  ULDC.64 UR18, c[0x0][0x228] ;  /* 0x00008a0000127ab9 */ /* 0x000fe20000000a00 */
[----:B------:R0:W-:Y:S01]  /*131b80*/  @P3 STG.E.U8 desc[UR30][R10.64], R0 ;  /* 0x000000000a003986 */ /* 0x0001e2000c10111e */
[----:B------:R-:W-:Y:S02]  /*131b90*/  ISETP.LT.AND P3, PT, R53, UR38, !P0 ;  /* 0x0000002635007c0c */ /* 0x000fe4000c761270 */
[----:B0-----:R-:W-:Y:S02]  /*131ba0*/  PRMT R0, R5, 0x7773, RZ ;  /* 0x0000777305007816 */ /* 0x001fe400000000ff */
[----:B------:R-:W2:Y:S04]  /*131bb0*/  LDL.LU R5, [R1+0x1dc] ;  /* 0x0001dc0001057983 */ /* 0x000ea80000300800 */
[----:B------:R-:W2:Y:S04]  /*131bc0*/  LDL.LU.64 R10, [R1+0x1340] ;  /* 0x00134000010a7983 */ /* 0x000ea80000300a00 */
[----:B------:R-:W2:Y:S04]  /*131bd0*/  LDL.LU.64 R20, [R1+0x1330] ;  /* 0x0013300001147983 */ /* 0x000ea80000300a00 */
[----:B------:R-:W2:Y:S04]  /*131be0*/  LDL.LU.64 R16, [R1+0x1320] ;  /* 0x0013200001107983 */ /* 0x000ea80000300a00 */
[----:B---3--:R0:W-:Y:S01]  /*131bf0*/  @P4 STG.E.U8 desc[UR30][R56.64], R0 ;  /* 0x0000000038004986 */ /* 0x0081e2000c10111e */
[----:B----4-:R-:W-:-:S02]  /*131c00*/  ISETP.LT.AND P4, PT, R13, UR20, !P0 ;  /* 0x000000140d007c0c */ /* 0x010fc4000c781270 */
[C---:B------:R-:W-:Y:S02]  /*131c10*/  PRMT R4, R28.reuse, 0x7770, RZ ;  /* 0x000077701c047816 */ /* 0x040fe400000000ff */
[C---:B------:R-:W-:Y:S01]  /*131c20*/  PRMT R3, R28.reuse, 0x7771, RZ ;  /* 0x000077711c037816 */ /* 0x040fe200000000ff */
[----:B0-----:R-:W3:Y:S01]  /*131c30*/  LDL.LU.64 R56, [R1+0x1318] ;  /* 0x0013180001387983 */ /* 0x001ee20000300a00 */
[C---:B------:R-:W-:Y:S02]  /*131c40*/  PRMT R2, R28.reuse, 0x7772, RZ ;  /* 0x000077721c027816 */ /* 0x040fe400000000ff */
[----:B------:R-:W-:Y:S01]  /*131c50*/  PRMT R0, R28, 0x7773, RZ ;  /* 0x000077731c007816 */ /* 0x000fe200000000ff */
[----:B------:R-:W4:Y:S04]  /*131c60*/  LDL.LU R51, [R1+0x1fa0] ;  /* 0x001fa00001337983 */ /* 0x000f280000300800 */
[----:B------:R-:W4:Y:S04]  /*131c70*/  LDL.LU R28, [R1+0x1ac] ;  /* 0x0001ac00011c7983 */ /* 0x000f280000300800 */
[----:B------:R-:W-:Y:S04]  /*131c80*/  @P5 STG.E.U8 desc[UR30][R24.64], R4 ;  /* 0x0000000418005986 */ /* 0x000fe8000c10111e */
[----:B------:R-:W-:Y:S04]  /*131c90*/  @P6 STG.E.U8 desc[UR30][R14.64], R3 ;  /* 0x000000030e006986 */ /* 0x000fe8000c10111e */
[----:B------:R-:W-:Y:S04]  /*131ca0*/  @P3 STG.E.U8 desc[UR30][R6.64], R2 ;  /* 0x0000000206003986 */ /* 0x000fe8000c10111e */
[----:B------:R0:W-:Y:S04]  /*131cb0*/  @P4 STG.E.U8 desc[UR30][R8.64], R0 ;  /* 0x0000000008004986 */ /* 0x0001e8000c10111e */
[----:B0-----:R-:W4:Y:S01]  /*131cc0*/  LDL.LU.64 R8, [R1+0x1310] ;  /* 0x0013100001087983 */ /* 0x001f220000300a00 */
[----:B------:R-:W-:Y:S01]  /*131cd0*/  ISETP.LT.AND P6, PT, R12, UR28, !P0 ;  /* 0x0000001c0c007c0c */ /* 0x000fe2000c7c1270 */
[----:B------:R-:W-:-:S02]  /*131ce0*/  VIADD R0, R58, 0x57 ;  /* 0x000000573a007836 */ /* 0x000fc40000000000 */
[----:B------:R-:W4:Y:S03]  /*131cf0*/  LDL.LU.64 R14, [R1+0x1300] ;  /* 0x00130000010e7983 */ /* 0x000f260000300a00 */
[----:B------:R-:W-:Y:S01]  /*131d00*/  ISETP.GE.AND P3, PT, R0, UR13, PT ;  /* 0x0000000d00007c0c */ /* 0x000fe2000bf66270 */
[----:B------:R-:W4:Y:S01]  /*131d10*/  LDL.LU.64 R6, [R1+0x1228] ;  /* 0x0012280001067983 */ /* 0x000f220000300a00 */
[----:B------:R-:W-:Y:S01]  /*131d20*/  ULDC.64 UR12, c[0x0][0x228] ;  /* 0x00008a00000c7ab9 */ /* 0x000fe20000000a00 */
[----:B--2---:R-:W-:Y:S02]  /*131d30*/  ISETP.LT.AND P5, PT, R60, UR26, !P0 ;  /* 0x0000001a3c007c0c */ /* 0x004fe4000c7a1270 */
[----:B------:R-:W-:Y:S02]  /*131d40*/  ISETP.LT.AND P4, PT, R59, UR24, !P0 ;  /* 0x000000183b007c0c */ /* 0x000fe4000c781270 */
[----:B------:R-:W-:-:S02]  /*131d50*/  ISETP.LT.AND P0, PT, R55, UR18, !P0 ;  /* 0x0000001237007c0c */ /* 0x000fc4000c701270 */
[C---:B------:R-:W-:Y:S02]  /*131d60*/  PRMT R4, R5.reuse, 0x7770, RZ ;  /* 0x0000777005047816 */ /* 0x040fe400000000ff */
[----:B------:R-:W-:-:S03]  /*131d70*/  PRMT R3, R5, 0x7771, RZ ;  /* 0x0000777105037816 */ /* 0x000fc600000000ff */
[----:B------:R0:W-:Y:S01]  /*131d80*/  @P6 STG.E.U8 desc[UR30][R10.64], R4 ;  /* 0x000000040a006986 */ /* 0x0001e2000c10111e */
[----:B------:R-:W-:-:S03]  /*131d90*/  PRMT R2, R5, 0x7772, RZ ;  /* 0x0000777205027816 */ /* 0x000fc600000000ff */
[----:B------:R-:W-:Y:S01]  /*131da0*/  @P5 STG.E.U8 desc[UR30][R20.64], R3 ;  /* 0x0000000314005986 */ /* 0x000fe2000c10111e */
[----:B------:R-:W-:Y:S02]  /*131db0*/  ISETP.LT.AND P5, PT, R61, UR36, !P3 ;  /* 0x000000243d007c0c */ /* 0x000fe4000dfa1270 */
[----:B------:R-:W-:Y:S01]  /*131dc0*/  PRMT R0, R5, 0x7773, RZ ;  /* 0x0000777305007816 */ /* 0x000fe200000000ff */
[----:B0-----:R-:W2:Y:S04]  /*131dd0*/  LDL.LU.64 R10, [R1+0x1218] ;  /* 0x00121800010a7983 */ /* 0x001ea80000300a00 */
[----:B------:R-:W2:Y:S04]  /*131de0*/  LDL.LU R24, [R1+0x1cc] ;  /* 0x0001cc0001187983 */ /* 0x000ea80000300800 */
[----:B------:R4:W-:Y:S04]  /*131df0*/  @P4 STG.E.U8 desc[UR30][R16.64], R2 ;  /* 0x0000000210004986 */ /* 0x0009e8000c10111e */
[----:B---3--:R0:W-:Y:S01]  /*131e00*/  @P0 STG.E.U8 desc[UR30][R56.64], R0 ;  /* 0x0000000038000986 */ /* 0x0081e2000c10111e */
[----:B----4-:R-:W-:-:S03]  /*131e10*/  PRMT R2, R28, 0x7770, RZ ;  /* 0x000077701c027816 */ /* 0x010fc600000000ff */
[----:B0-----:R-:W3:Y:S04]  /*131e20*/  LDL.LU.64 R56, [R1+0x1220] ;  /* 0x0012200001387983 */ /* 0x001ee80000300a00 */
[----:B------:R-:W4:Y:S04]  /*131e30*/  LDL.LU.64 R20, [R1+0x1210] ;  /* 0x0012100001147983 */ /* 0x000f280000300a00 */
[----:B------:R-:W4:Y:S04]  /*131e40*/  LDL.LU.64 R16, [R1+0x1208] ;  /* 0x0012080001107983 */ /* 0x000f280000300a00 */
[----:B------:R0:W-:Y:S04]  /*131e50*/  @P5 STG.E.U8 desc[UR30][R8.64], R2 ;  /* 0x0000000208005986 */ /* 0x0001e8000c10111e */
[----:B0-----:R-:W4:Y:S01]  /*131e60*/  LDL.LU.64 R8, [R1+0x1200] ;  /* 0x0012000001087983 */ /* 0x001f220000300a00 */
[----:B------:R-:W-:-:S02]  /*131e70*/  ISETP.LT.AND P6, PT, R51, UR34, !P3 ;  /* 0x0000002233007c0c */ /* 0x000fc4000dfc1270 */
[----:B------:R-:W-:Y:S02]  /*131e80*/  ISETP.LT.AND P0, PT, R53, UR32, !P3 ;  /* 0x0000002035007c0c */ /* 0x000fe4000df01270 */
[----:B------:R-:W-:Y:S01]  /*131e90*/  ISETP.LT.AND P4, PT, R13, UR12, !P3 ;  /* 0x0000000c0d007c0c */ /* 0x000fe2000df81270 */
[----:B------:R-:W-:Y:S01]  /*131ea0*/  VIADD R0, R58, 0x58 ;  /* 0x000000583a007836 */ /* 0x000fe20000000000 */
[C---:B------:R-:W-:Y:S01]  /*131eb0*/  PRMT R3, R28.reuse, 0x7771, RZ ;  /* 0x000077711c037816 */ /* 0x040fe200000000ff */
[----:B------:R-:W4:Y:S01]  /*131ec0*/  LDL.LU R5, [R1+0x280] ;  /* 0x0002800001057983 */ /* 0x000f220000300800 */
[----:B------:R-:W-:Y:S02]  /*131ed0*/  PRMT R2, R28, 0x7772, RZ ;  /* 0x000077721c027816 */ /* 0x000fe400000000ff */
[----:B------:R-:W-:Y:S01]  /*131ee0*/  ISETP.GE.AND P5, PT, R0, UR7, PT ;  /* 0x0000000700007c0c */ /* 0x000fe2000bfa6270 */
[----:B------:R-:W-:Y:S01]  /*131ef0*/  ULDC.64 UR6, c[0x0][0x228] ;  /* 0x00008a0000067ab9 */ /* 0x000fe20000000a00 */
[----:B------:R-:W-:Y:S01]  /*131f00*/  PRMT R0, R28, 0x7773, RZ ;  /* 0x000077731c007816 */ /* 0x000fe200000000ff */
[----:B------:R0:W-:Y:S01]  /*131f10*/  @P6 STG.E.U8 desc[UR30][R14.64], R3 ;  /* 0x000000030e006986 */ /* 0x0001e2000c10111e */
[----:B------:R-:W-:Y:S01]  /*131f20*/  ISETP.LT.AND P6, PT, R12, UR6, !P3 ;  /* 0x000000060c007c0c */ /* 0x000fe2000dfc1270 */
[----:B------:R-:W-:-:S02]  /*131f30*/  ULDC UR6, c[0x0][0x228] ;  /* 0x00008a0000067ab9 */ /* 0x000fc40000000800 */
[----:B------:R1:W-:Y:S01]  /*131f40*/  @P0 STG.E.U8 desc[UR30][R6.64], R2 ;  /* 0x0000000206000986 */ /* 0x0003e2000c10111e */
[----:B------:R-:W-:-:S03]  /*131f50*/  ISETP.LT.AND P0, PT, R60, UR22, !P3 ;  /* 0x000000163c007c0c */ /* 0x000fc6000df01270 */
[----:B0-----:R-:W4:Y:S04]  /*131f60*/  LDL.LU.64 R14, [R1+0x11f8] ;  /* 0x0011f800010e7983 */ /* 0x001f280000300a00 */
[----:B-1----:R-:W4:Y:S04]  /*131f70*/  LDL.LU.64 R6, [R1+0x11e8] ;  /* 0x0011e80001067983 */ /* 0x002f280000300a00 */
[----:B--2---:R0:W-:Y:S01]  /*131f80*/  @P4 STG.E.U8 desc[UR30][R10.64], R0 ;  /* 0x000000000a004986 */ /* 0x0041e2000c10111e */
[----:B------:R-:W-:Y:S01]  /*131f90*/  ISETP.LT.AND P4, PT, R59, UR4, !P3 ;  /* 0x000000043b007c0c */ /* 0x000fe2000df81270 */
[----:B------:R-:W-:Y:S01]  /*131fa0*/  ULDC UR4, c[0x0][0x228] ;  /* 0x00008a0000047ab9 */ /* 0x000fe20000000800 */
[----:B------:R-:W-:Y:S01]  /*131fb0*/  ISETP.LT.AND P3, PT, R55, UR6, !P3 ;  /* 0x0000000637007c0c */ /* 0x000fe2000df61270 */
[----:B------:R-:W-:Y:S01]  /*131fc0*/  ULDC UR6, c[0x0][0x228] ;  /* 0x00008a0000067ab9 */ /* 0x000fe20000000800 */
[----:B------:R-:W-:-:S02]  /*131fd0*/  PRMT R4, R24, 0x7770, RZ ;  /* 0x0000777018047816 */ /* 0x000fc400000000ff */
[C---:B------:R-:W-:Y:S02]  /*131fe0*/  PRMT R3, R24.reuse, 0x7771, RZ ;  /* 0x0000777118037816 */ /* 0x040fe400000000ff */
[C---:B------:R-:W-:Y:S01]  /*131ff0*/  PRMT R2, R24.reuse, 0x7772, RZ ;  /* 0x0000777218027816 */ /* 0x040fe200000000ff */
[----:B0-----:R-:W2:Y:S01]  /*132000*/  LDL.LU.64 R10, [R1+0x11f0] ;  /* 0x0011f000010a7983 */ /* 0x001ea20000300a00 */
[----:B------:R-:W-:-:S03]  /*132010*/  PRMT R0, R24, 0x7773, RZ ;  /* 0x0000777318007816 */ /* 0x000fc600000000ff */
[----:B------:R-:W2:Y:S04]  /*132020*/  LDL.LU.64 R24, [R1+0x11e0] ;  /* 0x0011e00001187983 */ /* 0x000ea80000300a00 */
[----:B---3--:R0:W-:Y:S04]  /*132030*/  @P6 STG.E.U8 desc[UR30][R56.64], R4 ;  /* 0x0000000438006986 */ /* 0x0081e8000c10111e */
[----:B----4-:R-:W-:Y:S04]  /*132040*/  @P0 STG.E.U8 desc[UR30][R20.64], R3 ;  /* 0x0000000314000986 */ /* 0x010fe8000c10111e */
[----:B------:R-:W-:Y:S04]  /*132050*/  @P4 STG.E.U8 desc[UR30][R16.64], R2 ;  /* 0x0000000210004986 */ /* 0x000fe8000c10111e */
[----:B0-----:R-:W3:Y:S04]  /*132060*/  LDL.LU R57, [R1+0x2c0] ;  /* 0x0002c00001397983 */ /* 0x001ee80000300800 */
[----:B------:R0:W-:Y:S04]  /*132070*/  @P3 STG.E.U8 desc[UR30][R8.64], R0 ;  /* 0x0000000008003986 */ /* 0x0001e8000c10111e */
[----:B0-----:R-:W4:Y:S01]  /*132080*/  LDL.LU.64 R8, [R1+0x1188] ;  /* 0x0011880001087983 */ /* 0x001f220000300a00 */
[----:B------:R-:W-:Y:S01]  /*132090*/  ISETP.LT.AND P6, PT, R61, UR4, !P5 ;  /* 0x000000043d007c0c */ /* 0x000fe2000efc1270 */
[----:B------:R-:W-:Y:S01]  /*1320a0*/  ULDC UR4, c[0x0][0x228] ;  /* 0x00008a0000047ab9 */ /* 0x000fe20000000800 */
[----:B------:R-:W-:Y:S01]  /*1320b0*/  ISETP.LT.AND P0, PT, R51, UR6, !P5 ;  /* 0x0000000633007c0c */ /* 0x000fe2000ef01270 */
[----:B------:R-:W4:Y:S01]  /*1320c0*/  LDL.LU.64 R20, [R1+0x1180] ;  /* 0x0011800001147983 */ /* 0x000f220000300a00 */
[C---:B------:R-:W-:Y:S01]  /*1320d0*/  PRMT R2, R5.reuse, 0x7770, RZ ;  /* 0x0000777005027816 */ /* 0x040fe200000000ff */
[----:B------:R-:W-:Y:S01]  /*1320e0*/  ULDC UR6, c[0x0][0x228] ;  /* 0x00008a0000067ab9 */ /* 0x000fe20000000800 */
[----:B------:R-:W-:Y:S01]  /*1320f0*/  PRMT R0, R5, 0x7771, RZ ;  /* 0x0000777105007816 */ /* 0x000fe200000000ff */
[----:B------:R-:W4:Y:S01]  /*132100*/  LDL.LU.64 R16, [R1+0x1178] ;  /* 0x0011780001107983 */ /* 0x000f220000300a00 */
[----:B------:R-:W-:Y:S01]  /*132110*/  ISETP.LT.AND P4, PT, R53, UR4, !P5 ;  /* 0x0000000435007c0c */ /* 0x000fe2000ef81270 */
[----:B------:R-:W-:-:S04]  /*132120*/  ULDC UR4, c[0x0][0x228] ;  /* 0x00008a0000047ab9 */ /* 0x000fc80000000800 */
[----:B------:R-:W-:Y:S01]  /*132130*/  @P6 STG.E.U8 desc[UR30][R14.64], R2 ;  /* 0x000000020e006986 */ /* 0x000fe2000c10111e */
[----:B------:R-:W-:Y:S01]  /*132140*/  ISETP.LT.AND P3, PT, R13, UR4, !P5 ;  /* 0x000000040d007c0c */ /* 0x000fe2000ef61270 */
[----:B------:R-:W-:Y:S02]  /*132150*/  ULDC UR4, c[0x0][0x228] ;  /* 0x00008a0000047ab9 */ /* 0x000fe40000000800 */
[----:B------:R0:W-:Y:S01]  /*132160*/  @P0 STG.E.U8 desc[UR30][R6.64], R0 ;  /* 0x0000000006000986 */ /* 0x0001e2000c10111e */
[----:B------:R-:W-:Y:S01]  /*132170*/  ISETP.LT.AND P6, PT, R12, UR4, !P5 ;  /* 0x000000040c007c0c */ /* 0x000fe2000efc1270 */
[----:B------:R-:W-:Y:S02]  /*132180*/  ULDC UR4, c[0x0][0x228] ;  /* 0x00008a0000047ab9 */ /* 0x000fe40000000800 */
[----:B0-----:R-:W4:Y:S01]  /*132190*/  LDL.LU.64 R6, [R1+0x1170] ;  /* 0x0011700001067983 */ /* 0x001f220000300a00 */
[----:B------:R-:W-:-:S03]  /*1321a0*/  VIADD R2, R58, 0x59 ;  /* 0x000000593a027836 */ /* 0x000fc60000000000 */
[----:B------:R-:W4:Y:S01]  /*1321b0*/  LDL.LU R56, [R1+0x2b0] ;  /* 0x0002b00001387983 */ /* 0x000f220000300800 */
[C---:B------:R-:W-:Y:S02]  /*1321c0*/  PRMT R3, R5.reuse, 0x7772, RZ ;  /* 0x0000777205037816 */ /* 0x040fe400000000ff */
[----:B------:R-:W-:Y:S01]  /*1321d0*/  PRMT R0, R5, 0x7773, RZ ;  /* 0x0000777305007816 */ /* 0x000fe200000000ff */
[----:B------:R-:W4:Y:S01]  /*1321e0*/  LDL.LU.64 R14, [R1+0x1168] ;  /* 0x00116800010e7983 */ /* 0x000f220000300a00 */
[----:B------:R-:W-:Y:S01]  /*1321f0*/  ISETP.GE.AND P0, PT, R2, UR5, PT ;  /* 0x0000000502007c0c */ /* 0x000fe2000bf06270 */
[----:B------:R-:W-:Y:S02]  /*132200*/  ULDC UR5, c[0x0][0x228] ;  /* 0x00008a0000057ab9 */ /* 0x000fe40000000800 */
[----:B--2---:R0:W-:Y:S04]  /*132210*/  @P4 STG.E.U8 desc[UR30][R10.64], R3 ;  /* 0x000000030a004986 */ /* 0x0041e8000c10111e */
[----:B------:R-:W-:Y:S04]  /*132220*/  @P3 STG.E.U8 desc[UR30][R24.64], R0 ;  /* 0x0000000018003986 */ /* 0x000fe8000c10111e */
[----:B0-----:R-:W2:Y:S01]  /*132230*/  LDL.LU.64 R10, [R1+0x1158] ;  /* 0x00115800010a7983 */ /* 0x001ea20000300a00 */
[----:B---3--:R-:W-:-:S05]  /*132240*/  PRMT R2, R57, 0x7770, RZ ;  /* 0x0000777039027816 */ /* 0x008fca00000000ff */
[----:B----4-:R0:W-:Y:S04]  /*132250*/  @P6 STG.E.U8 desc[UR30][R8.64], R2 ;  /* 0x0000000208006986 */ /* 0x0101e8000c10111e */
[----:B0-----:R-:W3:Y:S01]  /*132260*/  LDL.LU.64 R8, [R1+0x1160] ;  /* 0x0011600001087983 */ /* 0x001ee20000300a00 */
[----:B------:R-:W-:Y:S01]  /*132270*/  ISETP.LT.AND P4, PT, R60, UR6, !P5 ;  /* 0x000000063c007c0c */ /* 0x000fe2000ef81270 */
[----:B------:R-:W-:Y:S01]  /*132280*/  ULDC UR6, c[0x0][0x228] ;  /* 0x00008a0000067ab9 */ /* 0x000fe20000000800 */
[----:B------:R-:W-:Y:S01]  /*132290*/  ISETP.LT.AND P3, PT, R59, UR4, !P5 ;  /* 0x000000043b007c0c */ /* 0x000fe2000ef61270 */
[----:B------:R-:W4:Y:S01]  /*1322a0*/  LDL.LU.64 R24, [R1+0x1150] ;  /* 0x0011500001187983 */ /* 0x000f220000300a00 */
[----:B------:R-:W-:Y:S01]  /*1322b0*/  ISETP.LT.AND P5, PT, R55, UR5, !P5 ;  /* 0x0000000537007c0c */ /* 0x000fe2000efa1270 */
[----:B------:R-:W-:Y:S01]  /*1322c0*/  ULDC UR4, c[0x0][0x228] ;  /* 0x00008a0000047ab9 */ /* 0x000fe20000000800 */
[C---:B------:R-:W-:Y:S01]  /*1322d0*/  PRMT R0, R57.reuse, 0x7771, RZ ;  /* 0x0000777139007816 */ /* 0x040fe200000000ff */
[----:B------:R-:W4:Y:S01]  /*1322e0*/  LDL.LU R5, [R1+0x2a0] ;  /* 0x0002a00001057983 */ /* 0x000f220000300800 */
[----:B------:R-:W-:Y:S01]  /*1322f0*/  PRMT R2, R57, 0x7772, RZ ;  /* 0x0000777239027816 */ /* 0x000fe200000000ff */
[----:B------:R-:W-:-:S04]  /*132300*/  ULDC UR5, c[0x0][0x228] ;  /* 0x00008a0000057ab9 */ /* 0x000fc80000000800 */
[----:B------:R0:W-:Y:S01]  /*132310*/  @P4 STG.E.U8 desc[UR30][R20.64], R0 ;  /* 0x0000000014004986 */ /* 0x0001e2000c10111e */
[----:B------:R-:W-:Y:S01]  /*132320*/  ISETP.LT.AND P6, PT, R61, UR4, !P0 ;  /* 0x000000043d007c0c */ /* 0x000fe2000c7c1270 */
[----:B------:R-:W-:Y:S02]  /*132330*/  ULDC UR4, c[0x0][0x228] ;  /* 0x00008a0000047ab9 */ /* 0x000fe40000000800 */
[----:B------:R1:W-:Y:S01]  /*132340*/  @P3 STG.E.U8 desc[UR30][R16.64], R2 ;  /* 0x0000000210003986 */ /* 0x0003e2000c10111e */
[----:B------:R-:W-:Y:S01]  /*132350*/  ISETP.LT.AND P4, PT, R51, UR4, !P0 ;  /* 0x0000000433007c0c */ /* 0x000fe2000c781270 */
[----:B------:R-:W-:Y:S01]  /*132360*/  ULDC UR4, c[0x0][0x228] ;  /* 0x00008a0000047ab9 */ /* 0x000fe20000000800 */
[----:B0-----:R-:W-:-:S05]  /*132370*/  PRMT R0, R57, 0x7773, RZ ;  /* 0x0000777339007816 */ /* 0x001fca00000000ff */
[----:B------:R0:W-:Y:S01]  /*132380*/  @P5 STG.E.U8 desc[UR30][R6.64], R0 ;  /* 0x0000000006005986 */ /* 0x0001e2000c10111e */
[----:B------:R-:W-:Y:S01]  /*132390*/  ISETP.LT.AND P3, PT, R53, UR4, !P0 ;  /* 0x0000000435007c0c */ /* 0x000fe2000c761270 */
[----:B------:R-:W-:Y:S01]  /*1323a0*/  ULDC UR4, c[0x0][0x228] ;  /* 0x00008a0000047ab9 */ /* 0x000fe20000000800 */
[C---:B-1----:R-:W-:Y:S01]  /*1323b0*/  PRMT R2, R56.reuse, 0x7770, RZ ;  /* 0x0000777038027816 */ /* 0x042fe200000000ff */
[----:B0-----:R-:W4:Y:S04]  /*1323c0*/  LDL.LU.64 R6, [R1+0x1148] ;  /* 0x0011480001067983 */ /* 0x001f280000300a00 */
[----:B------:R-:W4:Y:S01]  /*1323d0*/  LDL.LU.64 R20, [R1+0x1140] ;  /* 0x0011400001147983 */ /* 0x000f220000300a00 */
[----:B------:R-:W-:-:S03]  /*1323e0*/  PRMT R0, R56, 0x7771, RZ ;  /* 0x0000777138007816 */ /* 0x000fc600000000ff */
[----:B------:R0:W-:Y:S01]  /*1323f0*/  @P6 STG.E.U8 desc[UR30][R14.64], R2 ;  /* 0x000000020e006986 */ /* 0x0001e2000c10111e */
[----:B------:R-:W-:-:S03]  /*132400*/  PRMT R3, R56, 0x7772, RZ ;  /* 0x0000777238037816 */ /* 0x000fc600000000ff */
[----:B------:R-:W4:Y:S04]  /*132410*/  LDL.LU.64 R16, [R1+0x1138] ;  /* 0x0011380001107983 */ /* 0x000f280000300a00 */
[----:B0-----:R-:W4:Y:S04]  /*132420*/  LDL.LU.64 R14, [R1+0x1130] ;  /* 0x00113000010e7983 */ /* 0x001f280000300a00 */
[----:B------:R-:W4:Y:S04]  /*132430*/  LDL.LU R57, [R1+0x284] ;  /* 0x0002840001397983 */ /* 0x000f280000300800 */
[----:B--2---:R0:W-:Y:S04]  /*132440*/  @P4 STG.E.U8 desc[UR30][R10.64], R0 ;  /* 0x000000000a004986 */ /* 0x0041e8000c10111e */
[----:B0-----:R-:W2:Y:S04]  /*132450*/  LDL.LU.64 R10, [R1+0x1128] ;  /* 0x00112800010a7983 */ /* 0x001ea80000300a00 */
[----:B---3--:R0:W-:Y:S04]  /*132460*/  @P3 STG.E.U8 desc[UR30][R8.64], R3 ;  /* 0x0000000308003986 */ /* 0x0081e8000c10111e */
[----:B0-----:R-:W3:Y:S01]  /*132470*/  LDL.LU.64 R8, [R1+0x1118] ;  /* 0x0011180001087983 */ /* 0x001ee20000300a00 */
[----:B------:R-:W-:Y:S01]  /*132480*/  ISETP.LT.AND P5, PT, R13, UR4, !P0 ;  /* 0x000000040d007c0c */ /* 0x000fe2000c7a1270 */
[----:B------:R-:W-:Y:S01]  /*132490*/  ULDC UR4, c[0x0][0x228] ;  /* 0x00008a0000047ab9 */ /* 0x000fe20000000800 */
[----:B------:R-:W-:Y:S01]  /*1324a0*/  ISETP.LT.AND P6, PT, R60, UR5, !P0 ;  /* 0x000000053c007c0c */ /* 0x000fe2000c7c1270 */
[----:B------:R-:W-:Y:S01]  /*1324b0*/  VIADD R2, R58, 0x5a ;  /* 0x0000005a3a027836 */ /* 0x000fe20000000000 */
[----:B------:R-:W-:Y:S01]  /*1324c0*/  ISETP.LT.AND P4, PT, R12, UR4, !P0 ;  /* 0x000000040c007c0c */ /* 0x000fe2000c781270 */
[----:B------:R-:W-:Y:S01]  /*1324d0*/  ULDC UR4, c[0x0][0x228] ;  /* 0x00008a0000047ab9 */ /* 0x000fe20000000800 */
[----:B------:R-:W-:Y:S01]  /*1324e0*/  PRMT R0, R56, 0x7773, RZ ;  /* 0x0000777338007816 */ /* 0x000fe200000000ff */
[----:B------:R-:W-:Y:S01]  /*1324f0*/  ULDC UR5, c[0x0][0x228] ;  /* 0x00008a0000057ab9 */ /* 0x000fe20000000800 */
[----:B------:R-:W-:-:S02]  /*132500*/  ISETP.GE.AND P3, PT, R2, UR9, PT ;  /* 0x0000000902007c0c */ /* 0x000fc4000bf66270 */
[----:B----4-:R-:W-:-:S03]  /*132510*/  PRMT R2, R5, 0x7770, RZ ;  /* 0x0000777005027816 */ /* 0x010fc600000000ff */
[----:B------:R0:W-:Y:S01]  /*132520*/  @P5 STG.E.U8 desc[UR30][R24.64], R0 ;  /* 0x0000000018005986 */ /* 0x0001e2000c10111e */
[----:B------:R-:W-:Y:S01]  /*132530*/  ISETP.LT.AND P5, PT, R59, UR4, !P0 ;  /* 0x000000043b007c0c */ /* 0x000fe2000c7a1270 */
[----:B------:R-:W-:Y:S01]  /*132540*/  ULDC UR4, c[0x0][0x228] ;  /* 0x00008a0000047ab9 */ /* 0x000fe20000000800 */
[----:B------:R-:W-:Y:S01]  /*132550*/  ISETP.LT.AND P0, PT, R55, UR5, !P0 ;  /* 0x0000000537007c0c */ /* 0x000fe2000c701270 */
[----:B------:R-:W-:Y:S01]  /*132560*/  ULDC UR5, c[0x0][0x228] ;  /* 0x00008a0000057ab9 */ /* 0x000fe20000000800 */
[----:B0-----:R-:W-:Y:S01]  /*132570*/  PRMT R0, R5, 0x7771, RZ ;  /* 0x0000777105007816 */ /* 0x001fe200000000ff */
[----:B------:R0:W-:Y:S04]  /*132580*/  @P4 STG.E.U8 desc[UR30][R6.64], R2 ;  /* 0x0000000206004986 */ /* 0x0001e8000c10111e */
[----:B------:R1:W-:Y:S01]  /*132590*/  @P6 STG.E.U8 desc[UR30][R20.64], R0 ;  /* 0x0000000014006986 */ /* 0x0003e2000c10111e */
[----:B------:R-:W-:Y:S01]  /*1325a0*/  ISETP.LT.AND P6, PT, R61, UR4, !P3 ;  /* 0x000000043d007c0c */ /* 0x000fe2000dfc1270 */
[----:B------:R-:W-:-:S02]  /*1325b0*/  ULDC UR4, c[0x0][0x228] ;  /* 0x00008a0000047ab9 */ /* 0x000fc40000000800 */
[----:B------:R-:W-:Y:S01]  /*1325c0*/  ISETP.LT.AND P4, PT, R51, UR4, !P3 ;  /* 0x0000000433007c0c */ /* 0x000fe2000df81270 */
[----:B------:R-:W-:Y:S01]  /*1325d0*/  ULDC UR4, c[0x0][0x228] ;  /* 0x00008a0000047ab9 */ /* 0x000fe20000000800 */
[----:B0-----:R-:W4:Y:S01]  /*1325e0*/  LDL.LU.64 R6, [R1+0x1120] ;  /* 0x0011200001067983 */ /* 0x001f220000300a00 */
[----:B------:R-:W-:-:S03]  /*1325f0*/  PRMT R2, R5, 0x7772, RZ ;  /* 0x0000777205027816 */ /* 0x000fc600000000ff */
[----:B------:R-:W4:Y:S01]  /*132600*/  LDL.LU.64 R24, [R1+0x1110] ;  /* 0x0011100001187983 */ /* 0x000f220000300a00 */
[----:B-1----:R-:W-:-:S03]  /*132610*/  PRMT R0, R5, 0x7773, RZ ;  /* 0x0000777305007816 */ /* 0x002fc600000000ff */
[----:B------:R-:W4:Y:S04]  /*132620*/  LDL.LU R56, [R1+0x2c4] ;  /* 0x0002c40001387983 */ /* 0x000f280000300800 */
[----:B------:R0:W-:Y:S04]  /*132630*/  @P5 STG.E.U8 desc[UR30][R16.64], R2 ;  /* 0x0000000210005986 */ /* 0x0001e8000c10111e */
[----:B------:R1:W-:Y:S01]  /*132640*/  @P0 STG.E.U8 desc[UR30][R14.64], R0 ;  /* 0x000000000e000986 */ /* 0x0003e2000c10111e */
[----:B0-----:R-:W-:-:S03]  /*132650*/  PRMT R2, R57, 0x7770, RZ ;  /* 0x0000777039027816 */ /* 0x001fc600000000ff */
[----:B-1----:R-:W4:Y:S01]  /*132660*/  LDL.LU.64 R14, [R1+0x1108] ;  /* 0x00110800010e7983 */ /* 0x002f220000300a00 */
[----:B------:R-:W-:-:S03]  /*132670*/  PRMT R0, R57, 0x7771, RZ ;  /* 0x0000777139007816 */ /* 0x000fc600000000ff */
[----:B------:R-:W4:Y:S04]  /*132680*/  LDL.LU.64 R20, [R1+0x1100] ;  /* 0x0011000001147983 */ /* 0x000f280000300a00 */
[----:B--2---:R0:W-:Y:S04]  /*132690*/  @P6 STG.E.U8 desc[UR30][R10.64], R2 ;  /* 0x000000020a006986 */ /* 0x0041e8000c10111e */
[----:B0-----:R-:W2:Y:S04]  /*1326a0*/  LDL.LU.64 R10, [R1+0x10f8] ;  /* 0x0010f800010a7983 */ /* 0x001ea80000300a00 */
[----:B---3--:R0:W-:Y:S04]  /*1326b0*/  @P4 STG.E.U8 desc[UR30][R8.64], R0 ;  /* 0x0000000008004986 */ /* 0x0081e8000c10111e */
[----:B0-----:R-:W3:Y:S01]  /*1326c0*/  LDL.LU.64 R8, [R1+0x10f0] ;  /* 0x0010f00001087983 */ /* 0x001ee20000300a00 */
[----:B------:R-:W-:Y:S01]  /*1326d0*/  ISETP.LT.AND P0, PT, R53, UR4, !P3 ;  /* 0x0000000435007c0c */ /* 0x000fe2000df01270 */
[----:B------:R-:W-:-:S02]  /*1326e0*/  ULDC UR4, c[0x0][0x228] ;  /* 0x00008a0000047ab9 */ /* 0x000fc40000000800 */
[----:B------:R-:W-:Y:S01]  /*1326f0*/  ISETP.LT.AND P5, PT, R13, UR4, !P3 ;  /* 0x000000040d007c0c */ /* 0x000fe2000dfa1270 */
[----:B------:R-:W-:Y:S01]  /*132700*/  ULDC UR4, c[0x0][0x228] ;  /* 0x00008a0000047ab9 */ /* 0x000fe20000000800 */
[C---:B------:R-:W-:Y:S01]  /*132710*/  PRMT R3, R57.reuse, 0x7772, RZ ;  /* 0x0000777239037816 */ /* 0x040fe200000000ff */
[----:B------:R-:W3:Y:S01]  /*132720*/  LDL.LU R5, [R1+0x2b4] ;  /* 0x0002b40001057983 */ /* 0x000ee20000300800 */
[----:B------:R-:W-:Y:S01]  /*132730*/  ISETP.LT.AND P4, PT, R12, UR4, !P3 ;  /* 0x000000040c007c0c */ /* 0x000fe2000df81270 */
[----:B------:R-:W-:Y:S01]  /*132740*/  VIADD R2, R58, 0x5b ;  /* 0x0000005b3a027836 */ /* 0x000fe20000000000 */
[----:B------:R-:W-:Y:S01]  /*132750*/  PRMT R0, R57, 0x7773, RZ ;  /* 0x0000777339007816 */ /* 0x000fe200000000ff */
[----:B------:R-:W-:Y:S01]  /*132760*/  ULDC UR4, c[0x0][0x228] ;  /* 0x00008a0000047ab9 */ /* 0x000fe20000000800 */
[----:B------:R-:W-:Y:S01]  /*132770*/  ISETP.LT.AND P6, PT, R60, UR5, !P3 ;  /* 0x000000053c007c0c */ /* 0x000fe2000dfc1270 */
[----:B------:R-:W-:Y:S01]  /*132780*/  ULDC UR5, c[0x0][0x228] ;  /* 0x00008a0000057ab9 */ /* 0x000fe20000000800 */
[----:B------:R-:W3:Y:S04]  /*132790*/  LDL.LU.64 R16, [R1+0x10e8] ;  /* 0x0010e80001107983 */ /* 0x000ee80000300a00 */
[----:B----4-:R0:W-:Y:S01]  /*1327a0*/  @P0 STG.E.U8 desc[UR30][R6.64], R3 ;  /* 0x0000000306000986 */ /* 0x0101e2000c10111e */
[----:B------:R-:W-:-:S03]  /*1327b0*/  ISETP.GE.AND P0, PT, R2, UR11, PT ;  /* 0x0000000b02007c0c */ /* 0x000fc6000bf06270 */
[----:B------:R1:W-:Y:S01]  /*1327c0*/  @P5 STG.E.U8 desc[UR30][R24.64], R0 ;  /* 0x0000000018005986 */ /* 0x0003e2000c10111e */
[----:B------:R-:W-:Y:S01]  /*1327d0*/  ISETP.LT.AND P5, PT, R59, UR4, !P3 ;  /* 0x000000043b007c0c */ /* 0x000fe2000dfa1270 */
[----:B------:R-:W-:Y:S01]  /*1327e0*/  ULDC UR4, c[0x0][0x228] ;  /* 0x00008a0000047ab9 */ /* 0x000fe20000000800 */
[----:B------:R-:W-:Y:S01]  /*1327f0*/  ISETP.LT.AND P3, PT, R55, UR5, !P3 ;  /* 0x0000000537007c0c */ /* 0x000fe2000df61270 */
[----:B------:R-:W-:Y:S01]  /*132800*/  ULDC UR5, c[0x0][0x228] ;  /* 0x00008a0000057ab9 */ /* 0x000fe20000000800 */
[C---:B------:R-:W-:Y:S01]  /*132810*/  PRMT R2, R56.reuse, 0x7770, RZ ;  /* 0x0000777038027816 */ /* 0x040fe200000000ff */
[----:B0-----:R-:W4:Y:S01]  /*132820*/  LDL.LU.64 R6, [R1+0x10d8] ;  /* 0x0010d80001067983 */ /* 0x001f220000300a00 */
[----:B-1----:R-:W-:-:S03]  /*132830*/  PRMT R0, R56, 0x7771, RZ ;  /* 0x0000777138007816 */ /* 0x002fc600000000ff */
[----:B------:R0:W-:Y:S04]  /*132840*/  @P4 STG.E.U8 desc[UR30][R14.64], R2 ;  /* 0x000000020e004986 */ /* 0x0001e8000c10111e */
[----:B------:R1:W-:Y:S04]  /*132850*/  @P6 STG.E.U8 desc[UR30][R20.64], R0 ;  /* 0x0000000014006986 */ /* 0x0003e8000c10111e */
[----:B0-----:R-:W4:Y:S01]  /*132860*/  LDL.LU.64 R14, [R1+0x10e0] ;  /* 0x0010e000010e7983 */ /* 0x001f220000300a00 */
[----:B------:R-:W-:-:S03]  /*132870*/  PRMT R2, R56, 0x7772, RZ ;  /* 0x0000777238027816 */ /* 0x000fc600000000ff */
[----:B------:R-:W4:Y:S01]  /*132880*/  LDL.LU.64 R24, [R1+0x10d0] ;  /* 0x0010d00001187983 */ /* 0x000f220000300a00 */
[----:B-1----:R-:W-:-:S03]  /*132890*/  PRMT R0, R56, 0x7773, RZ ;  /* 0x0000777338007816 */ /* 0x002fc600000000ff */
[----:B------:R-:W4:Y:S04]  /*1328a0*/  LDL.LU R57, [R1+0x2a4] ;  /* 0x0002a40001397983 */ /* 0x000f280000300800 */
[----:B--2---:R-:W-:Y:S04]  /*1328b0*/  @P5 STG.E.U8 desc[UR30][R10.64], R2 ;  /* 0x000000020a005986 */ /* 0x004fe8000c10111e */
[----:B---3--:R0:W-:Y:S04]  /*1328c0*/  @P3 STG.E.U8 desc[UR30][R8.64], R0 ;  /* 0x0000000008003986 */ /* 0x0081e8000c10111e */
[----:B0-----:R-:W2:Y:S04]  /*1328d0*/  LDL.LU.64 R8, [R1+0x10c8] ;  /* 0x0010c80001087983 */ /* 0x001ea80000300a00 */
[----:B------:R-:W3:Y:S01]  /*1328e0*/  LDL.LU.64 R10, [R1+0x10c0] ;  /* 0x0010c000010a7983 */ /* 0x000ee20000300a00 */
[----:B------:R-:W-:Y:S01]  /*1328f0*/  ISETP.LT.AND P6, PT, R61, UR4, !P0 ;  /* 0x000000043d007c0c */ /* 0x000fe2000c7c1270 */
[----:B------:R-:W-:-:S02]  /*132900*/  ULDC UR4, c[0x0][0x228] ;  /* 0x00008a0000047ab9 */ /* 0x000fc40000000800 */
[----:B------:R-:W-:Y:S01]  /*132910*/  ISETP.LT.AND P4, PT, R51, UR4, !P0 ;  /* 0x0000000433007c0c */ /* 0x000fe2000c781270 */
[----:B------:R-:W-:Y:S01]  /*132920*/  ULDC UR4, c[0x0][0x228] ;  /* 0x00008a0000047ab9 */ /* 0x000fe20000000800 */
[----:B------:R-:W-:Y:S01]  /*132930*/  PRMT R2, R5, 0x7770, RZ ;  /* 0x0000777005027816 */ /* 0x000fe200000000ff */
[----:B------:R-:W3:Y:S01]  /*132940*/  LDL.LU.64 R20, [R1+0x10b8] ;  /* 0x0010b80001147983 */ /* 0x000ee20000300a00 */
[----:B------:R-:W-:Y:S01]  /*132950*/  ISETP.LT.AND P3, PT, R53, UR4, !P0 ;  /* 0x0000000435007c0c */ /* 0x000fe2000c761270 */
[----:B------:R-:W-:Y:S01]  /*132960*/  ULDC UR4, c[0x0][0x228] ;  /* 0x00008a0000047ab9 */ /* 0x000fe20000000800 */
[----:B------:R-:W-:Y:S02]  /*132970*/  PRMT R0, R5, 0x7771, RZ ;  /* 0x0000777105007816 */ /* 0x000fe400000000ff */
[----:B------:R-:W-:Y:S01]  /*132980*/  ISETP.LT.AND P5, PT, R13, UR4, !P0 ;  /* 0x000000040d007c0c */ /* 0x000fe2000c7a1270 */
[----:B------:R-:W-:Y:S01]  /*132990*/  ULDC UR4, c[0x0][0x228] ;  /* 0x00008a0000047ab9 */ /* 0x000fe20000000800 */
[----:B------:R0:W-:Y:S01]  /*1329a0*/  @P6 STG.E.U8 desc[UR30][R16.64], R2 ;  /* 0x0000000210006986 */ /* 0x0001e2000c10111e */
[----:B------:R-:W-:-:S03]  /*1329b0*/  PRMT R3, R5, 0x7772, RZ ;  /* 0x0000777205037816 */ /* 0x000fc600000000ff */
[----:B----4-:R1:W-:Y:S01]  /*1329c0*/  @P4 STG.E.U8 desc[UR30][R6.64], R0 ;  /* 0x0000000006004986 */ /* 0x0103e2000c10111e */
[----:B------:R-:W-:Y:S01]  /*1329d0*/  ISETP.LT.AND P4, PT, R12, UR4, !P0 ;  /* 0x000000040c007c0c */ /* 0x000fe2000c781270 */
[----:B0-----:R-:W-:Y:S01]  /*1329e0*/  VIADD R2, R58, 0x5e ;  /* 0x0000005e3a027836 */ /* 0x001fe20000000000 */
[----:B------:R-:W-:Y:S01]  /*1329f0*/  ISETP.LT.AND P6, PT, R60, UR5, !P0 ;  /* 0x000000053c007c0c */ /* 0x000fe2000c7c1270 */
[----:B------:R-:W-:Y:S01]  /*132a00*/  ULDC UR4, c[0x0][0x228] ;  /* 0x00008a0000047ab9 */ /* 0x000fe20000000800 */
[----:B------:R-:W-:Y:S01]  /*132a10*/  ULDC UR5, c[0x0][0x228] ;  /* 0x00008a0000057ab9 */ /* 0x000fe20000000800 */
[----:B-1----:R-:W4:Y:S04]  /*132a20*/  LDL.LU.64 R6, [R1+0x10b0] ;  /* 0x0010b00001067983 */ /* 0x002f280000300a00 */
[----:B------:R-:W4:Y:S01]  /*132a30*/  LDL.LU R56, [R1+0x288] ;  /* 0x0002880001387983 */ /* 0x000f220000300800 */
[----:B------:R-:W-:-:S03]  /*132a40*/  PRMT R0, R5, 0x7773, RZ ;  /* 0x0000777305007816 */ /* 0x000fc600000000ff */
[----:B------:R-:W4:Y:S04]  /*132a50*/  LDL.LU.64 R16, [R1+0x10a8] ;  /* 0x0010a80001107983 */ /* 0x000f280000300a00 */
[----:B------:R0:W-:Y:S01]  /*132a60*/  @P3 STG.E.U8 desc[UR30][R14.64], R3 ;  /* 0x000000030e003986 */ /* 0x0001e2000c10111e */
[----:B------:R-:W-:-:S03]  /*132a70*/  ISETP.GE.AND P3, PT, R2, UR15, PT ;  /* 0x0000000f02007c0c */ /* 0x000fc6000bf66270 */
[----:B------:R1:W-:Y:S01]  /*132a80*/  @P5 STG.E.U8 desc[UR30][R24.64], R0 ;  /* 0x0000000018005986 */ /* 0x0003e2000c10111e */
[----:B------:R-:W-:-:S03]  /*132a90*/  PRMT R2, R57, 0x7770, RZ ;  /* 0x0000777039027816 */ /* 0x000fc600000000ff */
[----:B0-----:R-:W4:Y:S01]  /*132aa0*/  LDL.LU.64 R14, [R1+0x1098] ;  /* 0x00109800010e7983 */ /* 0x001f220000300a00 */
[----:B-1----:R-:W-:-:S03]  /*132ab0*/  PRMT R0, R57, 0x7771, RZ ;  /* 0x0000777139007816 */ /* 0x002fc600000000ff */
[----:B--2---:R0:W-:Y:S04]  /*132ac0*/  @P4 STG.E.U8 desc[UR30][R8.64], R2 ;  /* 0x0000000208004986 */ /* 0x0041e8000c10111e */
[----:B0-----:R-:W2:Y:S04]  /*132ad0*/  LDL.LU.64 R8, [R1+0x10a0] ;  /* 0x0010a00001087983 */ /* 0x001ea80000300a00 */
[----:B---3--:R0:W-:Y:S04]  /*132ae0*/  @P6 STG.E.U8 desc[UR30][R10.64], R0 ;  /* 0x000000000a006986 */ /* 0x0081e8000c10111e */
[----:B0-----:R-:W3:Y:S01]  /*132af0*/  LDL.LU.64 R10, [R1+0x1090] ;  /* 0x00109000010a7983 */ /* 0x001ee20000300a00 */
[----:B------:R-:W-:Y:S01]  /*132b00*/  ISETP.LT.AND P5, PT, R59, UR4, !P0 ;  /* 0x000000043b007c0c */ /* 0x000fe2000c7a1270 */
[----:B------:R-:W-:Y:S01]  /*132b10*/  ULDC UR4, c[0x0][0x228] ;  /* 0x00008a0000047ab9 */ /* 0x000fe20000000800 */
[----:B------:R-:W-:Y:S01]  /*132b20*/  ISETP.LT.AND P0, PT, R55, UR5, !P0 ;  /* 0x0000000537007c0c */ /* 0x000fe2000c701270 */
[----:B------:R-:W3:Y:S01]  /*132b30*/  LDL.LU R5, [R1+0x2c8] ;  /* 0x0002c80001057983 */ /* 0x000ee20000300800 */
[----:B------:R-:W-:Y:S01]  /*132b40*/  ISETP.LT.AND P6, PT, R61, UR4, !P1 ;  /* 0x000000043d007c0c */ /* 0x000fe2000cfc1270 */
[----:B------:R-:W-:Y:S01]  /*132b50*/  ULDC UR4, c[0x0][0x228] ;  /* 0x00008a0000047ab9 */ /* 0x000fe20000000800 */
[C---:B------:R-:W-:Y:S01]  /*132b60*/  PRMT R2, R57.reuse, 0x7772, RZ ;  /* 0x0000777239027816 */ /* 0x040fe200000000ff */
[----:B------:R-:W-:Y:S01]  /*132b70*/  ULDC UR5, c[0x0][0x228] ;  /* 0x00008a0000057ab9 */ /* 0x000fe20000000800 */
[----:B------:R-:W-:-:S02]  /*132b80*/  PRMT R0, R57, 0x7773, RZ ;  /* 0x0000777339007816 */ /* 0x000fc400000000ff */
[----:B------:R-:W-:Y:S01]  /*132b90*/  ISETP.LT.AND P4, PT, R51, UR4, !P1 ;  /* 0x0000000433007c0c */ /* 0x000fe2000cf81270 */
[----:B------:R-:W-:Y:S02]  /*132ba0*/  ULDC UR4, c[0x0][0x228] ;  /* 0x00008a0000047ab9 */ /* 0x000fe40000000800 */
[----:B------:R0:W-:Y:S04]  /*132bb0*/  @P5 STG.E.U8 desc[UR30][R20.64], R2 ;  /* 0x0000000214005986 */ /* 0x0001e8000c10111e */
[----:B----4-:R1:W-:Y:S01]  /*132bc0*/  @P0 STG.E.U8 desc[UR30][R6.64], R0 ;  /* 0x0000000006000986 */ /* 0x0103e2000c10111e */
[----:B------:R-:W-:Y:S01]  /*132bd0*/  ISETP.LT.AND P0, PT, R53, UR4, !P1 ;  /* 0x0000000435007c0c */ /* 0x000fe2000cf01270 */
[----:B------:R-:W-:Y:S02]  /*132be0*/  ULDC UR4, c[0x0][0x228] ;  /* 0x00008a0000047ab9 */ /* 0x000fe40000000800 */
[----:B0-----:R-:W4:Y:S01]  /*132bf0*/  LDL.LU.64 R20, [R1+0x1088] ;  /* 0x0010880001147983 */ /* 0x001f220000300a00 */
[----:B------:R-:W-:-:S03]  /*132c00*/  PRMT R2, R56, 0x7770, RZ ;  /* 0x0000777038027816 */ /* 0x000fc600000000ff */
[----:B-1----:R-:W4:Y:S01]  /*132c10*/  LDL.LU.64 R6, [R1+0x1080] ;  /* 0x0010800001067983 */ /* 0x002f220000300a00 */
[----:B------:R-:W-:-:S03]  /*132c20*/  PRMT R0, R56, 0x7771, RZ ;  /* 0x0000777138007816 */ /* 0x000fc600000000ff */
[----:B------:R0:W-:Y:S01]  /*132c30*/  @P6 STG.E.U8 desc[UR30][R16.64], R2 ;  /* 0x0000000210006986 */ /* 0x0001e2000c10111e */
[----:B------:R-:W-:-:S03]  /*132c40*/  PRMT R3, R56, 0x7772, RZ ;  /* 0x0000777238037816 */ /* 0x000fc600000000ff */
[----:B------:R1:W-:Y:S04]  /*132c50*/  @P4 STG.E.U8 desc[UR30][R14.64], R0 ;  /* 0x000000000e004986 */ /* 0x0003e8000c10111e */
[----:B0-----:R-:W4:Y:S04]  /*132c60*/  LDL.LU.64 R16, [R1+0x1078] ;  /* 0x0010780001107983 */ /* 0x001f280000300a00 */
[----:B-1----:R-:W4:Y:S04]  /*132c70*/  LDL.LU.64 R14, [R1+0x1070] ;  /* 0x00107000010e7983 */ /* 0x002f280000300a00 */
[----:B------:R-:W4:Y:S01]  /*132c80*/  LDL.LU R57, [R1+0x2b8] ;  /* 0x0002b80001397983 */ /* 0x000f220000300800 */
[----:B------:R-:W-:Y:S01]  /*132c90*/  ISETP.LT.AND P5, PT, R13, UR5, !P1 ;  /* 0x000000050d007c0c */ /* 0x000fe2000cfa1270 */
[----:B------:R-:W-:Y:S01]  /*132ca0*/  ULDC UR5, c[0x0][0x228] ;  /* 0x00008a0000057ab9 */ /* 0x000fe20000000800 */
[----:B------:R-:W-:Y:S01]  /*132cb0*/  PRMT R0, R56, 0x7773, RZ ;  /* 0x0000777338007816 */ /* 0x000fe200000000ff */
[----:B--2---:R0:W-:Y:S04]  /*132cc0*/  @P0 STG.E.U8 desc[UR30][R8.64], R3 ;  /* 0x0000000308000986 */ /* 0x0041e8000c10111e */
[----:B0-----:R-:W2:Y:S06]  /*132cd0*/  LDL.LU.64 R8, [R1+0x1068] ;  /* 0x0010680001087983 */ /* 0x001eac0000300a00 */
[----:B---3--:R0:W-:Y:S04]  /*132ce0*/  @P5 STG.E.U8 desc[UR30][R10.64], R0 ;  /* 0x000000000a005986 */ /* 0x0081e8000c10111e */
[----:B0-----:R-:W3:Y:S01]  /*132cf0*/  LDL.LU.64 R10, [R1+0x1060] ;  /* 0x00106000010a7983 */ /* 0x001ee20000300a00 */
[----:B------:R-:W-:Y:S01]  /*132d00*/  ISETP.LT.AND P4, PT, R12, UR4, !P1 ;  /* 0x000000040c007c0c */ /* 0x000fe2000cf81270 */
[----:B------:R-:W-:Y:S01]  /*132d10*/  VIADD R2, R58, 0x5f ;  /* 0x0000005f3a027836 */ /* 0x000fe20000000000 */
[----:B------:R-:W-:Y:S01]  /*132d20*/  ISETP.LT.AND P6, PT, R60, UR5, !P1 ;  /* 0x000000053c007c0c */ /* 0x000fe2000cfc1270 */
[----:B------:R-:W-:Y:S01]  /*132d30*/  ULDC UR4, c[0x0][0x228] ;  /* 0x00008a0000047ab9 */ /* 0x000fe20000000800 */
[C---:B------:R-:W-:Y:S01]  /*132d40*/  PRMT R0, R5.reuse, 0x7771, RZ ;  /* 0x0000777105007816 */ /* 0x040fe200000000ff */
[----:B------:R-:W-:Y:S01]  /*132d50*/  ULDC UR5, c[0x0][0x228] ;  /* 0x00008a0000057ab9 */ /* 0x000fe20000000800 */
[----:B------:R-:W-:Y:S01]  /*132d60*/  ISETP.GE.AND P0, PT, R2, UR17, PT ;  /* 0x0000001102007c0c */ /* 0x000fe2000bf06270 */
[----:B------:R-:W3:Y:S01]  /*132d70*/  LDL.LU.64 R28, [R1+0x1058] ;  /* 0x00105800011c7983 */ /* 0x000ee20000300a00 */
[----:B------:R-:W-:-:S02]  /*132d80*/  PRMT R2, R5, 0x7770, RZ ;  /* 0x0000777005027816 */ /* 0x000fc400000000ff */
[----:B------:R-:W-:Y:S01]  /*132d90*/  ISETP.LT.AND P5, PT, R59, UR4, !P1 ;  /* 0x000000043b007c0c */ /* 0x000fe2000cfa1270 */
[----:B------:R-:W-:Y:S01]  /*132da0*/  ULDC UR4, c[0x0][0x228] ;  /* 0x00008a0000047ab9 */ /* 0x000fe20000000800 */
[----:B------:R-:W-:Y:S01]  /*132db0*/  ISETP.LT.AND P1, PT, R55, UR5, !P1 ;  /* 0x0000000537007c0c */ /* 0x000fe2000cf21270 */
[----:B----4-:R0:W-:Y:S01]  /*132dc0*/  @P4 STG.E.U8 desc[UR30][R20.64], R2 ;  /* 0x0000000214004986 */ /* 0x0101e2000c10111e */
[----:B------:R-:W-:-:S03]  /*132dd0*/  ULDC UR5, c[0x0][0x228] ;  /* 0x00008a0000057ab9 */ /* 0x000fc60000000800 */
[----:B------:R1:W-:Y:S01]  /*132de0*/  @P6 STG.E.U8 desc[UR30][R6.64], R0 ;  /* 0x0000000006006986 */ /* 0x0003e2000c10111e */
[----:B------:R-:W-:Y:S01]  /*132df0*/  ISETP.LT.AND P6, PT, R61, UR4, !P2 ;  /* 0x000000043d007c0c */ /* 0x000fe2000d7c1270 */
[----:B------:R-:W-:Y:S02]  /*132e00*/  ULDC UR4, c[0x0][0x228] ;  /* 0x00008a0000047ab9 */ /* 0x000fe40000000800 */
[----:B------:R-:W4:Y:S04]  /*132e10*/  LDL.LU.64 R24, [R1+0x1050] ;  /* 0x0010500001187983 */ /* 0x000f280000300a00 */
[----:B------:R-:W4:Y:S01]  /*132e20*/  LDL.LU R56, [R1+0x2a8] ;  /* 0x0002a80001387983 */ /* 0x000f220000300800 */
[C---:B0-----:R-:W-:Y:S02]  /*132e30*/  PRMT R2, R5.reuse, 0x7772, RZ ;  /* 0x0000777205027816 */ /* 0x041fe400000000ff */
[----:B-1----:R-:W-:Y:S01]  /*132e40*/  PRMT R0, R5, 0x7773, RZ ;  /* 0x0000777305007816 */ /* 0x002fe200000000ff */
[----:B------:R-:W4:Y:S04]  /*132e50*/  LDL.LU.64 R20, [R1+0x1048] ;  /* 0x0010480001147983 */ /* 0x000f280000300a00 */
[----:B------:R0:W-:Y:S04]  /*132e60*/  @P5 STG.E.U8 desc[UR30][R16.64], R2 ;  /* 0x0000000210005986 */ /* 0x0001e8000c10111e */
[----:B------:R-:W4:Y:S04]  /*132e70*/  LDL.LU.64 R6, [R1+0x1030] ;  /* 0x0010300001067983 */ /* 0x000f280000300a00 */
[----:B------:R1:W-:Y:S01]  /*132e80*/  @P1 STG.E.U8 desc[UR30][R14.64], R0 ;  /* 0x000000000e001986 */ /* 0x0003e2000c10111e */
[----:B0-----:R-:W-:-:S02]  /*132e90*/  PRMT R2, R57, 0x7770, RZ ;  /* 0x0000777039027816 */ /* 0x001fc400000000ff */
[----:B------:R-:W-:Y:S01]  /*132ea0*/  ISETP.LT.AND P4, PT, R51, UR5, !P2 ;  /* 0x0000000533007c0c */ /* 0x000fe2000d781270 */
[----:B------:R-:W-:Y:S01]  /*132eb0*/  ULDC UR5, c[0x0][0x228] ;  /* 0x00008a0000057ab9 */ /* 0x000fe20000000800 */
[----:B-1----:R-:W-:Y:S01]  /*132ec0*/  PRMT R0, R57, 0x7771, RZ ;  /* 0x0000777139007816 */ /* 0x002fe200000000ff */
[----:B--2---:R0:W-:Y:S04]  /*132ed0*/  @P6 STG.E.U8 desc[UR30][R8.64], R2 ;  /* 0x0000000208006986 */ /* 0x0041e8000c10111e */
[----:B0-----:R-:W2:Y:S04]  /*132ee0*/  LDL.LU.64 R8, [R1+0x1040] ;  /* 0x0010400001087983 */ /* 0x001ea80000300a00 */
[----:B------:R-:W2:Y:S04]  /*132ef0*/  LDL.LU R5, [R1+0x28c] ;  /* 0x00028c0001057983 */ /* 0x000ea80000300800 */
[----:B------:R-:W2:Y:S04]  /*132f00*/  LDL.LU.64 R16, [R1+0x1038] ;  /* 0x0010380001107983 */ /* 0x000ea80000300a00 */
[----:B---3--:R0:W-:Y:S04]  /*132f10*/  @P4 STG.E.U8 desc[UR30][R10.64], R0 ;  /* 0x000000000a004986 */ /* 0x0081e8000c10111e */
[----:B------:R-:W3:Y:S04]  /*132f20*/  LDL.LU.64 R14, [R1+0x1020] ;  /* 0x00102000010e7983 */ /* 0x000ee80000300a00 */
[----:B0-----:R-:W3:Y:S01]  /*132f30*/  LDL.LU.64 R10, [R1+0x1000] ;  /* 0x00100000010a7983 */ /* 0x001ee20000300a00 */
[----:B------:R-:W-:Y:S01]  /*132f40*/  ISETP.LT.AND P5, PT, R53, UR4, !P2 ;  /* 0x0000000435007c0c */ /* 0x000fe2000d7a1270 */
[----:B------:R-:W-:Y:S01]  /*132f50*/  ULDC UR4, c[0x0][0x228] ;  /* 0x00008a0000047ab9 */ /* 0x000fe20000000800 */
[----:B------:R-:W-:Y:S01]  /*132f60*/  ISETP.LT.AND P1, PT, R13, UR5, !P2 ;  /* 0x000000050d007c0c */ /* 0x000fe2000d721270 */
[----:B------:R-:W-:Y:S01]  /*132f70*/  ULDC UR5, c[0x0][0x228] ;  /* 0x00008a0000057ab9 */ /* 0x000fe20000000800 */
[----:B------:R-:W-:Y:S01]  /*132f80*/  ISETP.LT.AND P6, PT, R12, UR4, !P2 ;  /* 0x000000040c007c0c */ /* 0x000fe2000d7c1270 */
[----:B------:R-:W-:Y:S01]  /*132f90*/  ULDC UR4, c[0x0][0x228] ;  /* 0x00008a0000047ab9 */ /* 0x000fe20000000800 */
[----:B------:R-:W-:-:S02]  /*132fa0*/  PRMT R2, R57, 0x7772, RZ ;  /* 0x0000777239027816 */ /* 0x000fc400000000ff */
[----:B------:R-:W-:Y:S01]  /*132fb0*/  ISETP.LT.AND P4, PT, R60, UR4, !P2 ;  /* 0x000000043c007c0c */ /* 0x000fe2000d781270 */
[----:B------:R-:W-:Y:S01]  /*132fc0*/  ULDC UR4, c[0x0][0x228] ;  /* 0x00008a0000047ab9 */ /* 0x000fe20000000800 */
[----:B------:R-:W-:-:S03]  /*132fd0*/  PRMT R0, R57, 0x7773, RZ ;  /* 0x0000777339007816 */ /* 0x000fc600000000ff */
[----:B------:R0:W-:Y:S01]  /*132fe0*/  @P5 STG.E.U8 desc[UR30][R28.64], R2 ;  /* 0x000000021c005986 */ /* 0x0001e2000c10111e */
[----:B------:R-:W-:Y:S01]  /*132ff0*/  ISETP.LT.AND P5, PT, R59, UR4, !P2 ;  /* 0x000000043b007c0c */ /* 0x000fe2000d7a1270 */
[----:B------:R-:W-:Y:S02]  /*133000*/  ULDC UR4, c[0x0][0x228] ;  /* 0x00008a0000047ab9 */ /* 0x000fe40000000800 */
[----:B----4-:R1:W-:Y:S01]  /*133010*/  @P1 STG.E.U8 desc[UR30][R24.64], R0 ;  /* 0x0000000018001986 */ /* 0x0103e2000c10111e */
[C---:B0-----:R-:W-:Y:S02]  /*133020*/  PRMT R2, R56.reuse, 0x7770, RZ ;  /* 0x0000777038027816 */ /* 0x041fe400000000ff */
[----:B-1----:R-:W-:-:S03]  /*133030*/  PRMT R0, R56, 0x7771, RZ ;  /* 0x0000777138007816 */ /* 0x002fc600000000ff */
[----:B------:R0:W-:Y:S04]  /*133040*/  @P6 STG.E.U8 desc[UR30][R20.64], R2 ;  /* 0x0000000214006986 */ /* 0x0001e8000c10111e */
[----:B------:R1:W-:Y:S01]  /*133050*/  @P4 STG.E.U8 desc[UR30][R6.64], R0 ;  /* 0x0000000006004986 */ /* 0x0003e2000c10111e */
[----:B------:R-:W-:Y:S01]  /*133060*/  ISETP.LT.AND P2, PT, R55, UR5, !P2 ;  /* 0x0000000537007c0c */ /* 0x000fe2000d741270 */
[----:B------:R-:W-:Y:S01]  /*133070*/  ULDC UR5, c[0x0][0x228] ;  /* 0x00008a0000057ab9 */ /* 0x000fe20000000800 */
[----:B0-----:R-:W-:Y:S01]  /*133080*/  PRMT R2, R56, 0x7772, RZ ;  /* 0x0000777238027816 */ /* 0x001fe200000000ff */
[----:B-1----:R-:W4:Y:S04]  /*133090*/  LDL.LU.64 R6, [R1+0x1018] ;  /* 0x0010180001067983 */ /* 0x002f280000300a00 */
[----:B------:R-:W4:Y:S01]  /*1330a0*/  LDL.LU R57, [R1+0x2cc] ;  /* 0x0002cc0001397983 */ /* 0x000f220000300800 */
[----:B------:R-:W-:Y:S01]  /*1330b0*/  VIADD R0, R58, 0x75 ;  /* 0x000000753a007836 */ /* 0x000fe20000000000 */
[----:B------:R-:W-:Y:S01]  /*1330c0*/  ISETP.LT.AND P6, PT, R61, UR4, !P3 ;  /* 0x000000043d007c0c */ /* 0x000fe2000dfc1270 */
[----:B------:R-:W-:Y:S01]  /*1330d0*/  ULDC UR4, c[0x0][0x228] ;  /* 0x00008a0000047ab9 */ /* 0x000fe20000000800 */
[----:B------:R-:W4:Y:S01]  /*1330e0*/  LDL.LU.64 R24, [R1+0x1028] ;  /* 0x0010280001187983 */ /* 0x000f220000300a00 */
[----:B------:R-:W-:Y:S01]  /*1330f0*/  ISETP.LT.AND P4, PT, R51, UR4, !P3 ;  /* 0x0000000433007c0c */ /* 0x000fe2000df81270 */
[----:B------:R-:W-:Y:S01]  /*133100*/  ULDC UR4, c[0x0][0x228] ;  /* 0x00008a0000047ab9 */ /* 0x000fe20000000800 */
[----:B------:R-:W-:-:S02]  /*133110*/  ISETP.GE.AND P1, PT, R0, UR39, PT ;  /* 0x0000002700007c0c */ /* 0x000fc4000bf26270 */
[----:B------:R-:W-:Y:S01]  /*133120*/  PRMT R0, R56, 0x7773, RZ ;  /* 0x0000777338007816 */ /* 0x000fe200000000ff */
[----:B--2---:R0:W-:Y:S04]  /*133130*/  @P5 STG.E.U8 desc[UR30][R8.64], R2 ;  /* 0x0000000208005986 */ /* 0x0041e8000c10111e */
[----:B0-----:R-:W2:Y:S01]  /*133140*/  LDL.LU.64 R8, [R1+0x1010] ;  /* 0x0010100001087983 */ /* 0x001ea20000300a00 */
[----:B------:R-:W-:-:S03]  /*133150*/  PRMT R2, R5, 0x7770, RZ ;  /* 0x0000777005027816 */ /* 0x000fc600000000ff */
[----:B------:R0:W-:Y:S04]  /*133160*/  @P2 STG.E.U8 desc[UR30][R16.64], R0 ;  /* 0x0000000010002986 */ /* 0x0001e8000c10111e */
[----:B---3--:R-:W-:Y:S01]  /*133170*/  @P6 STG.E.U8 desc[UR30][R14.64], R2 ;  /* 0x000000020e006986 */ /* 0x008fe2000c10111e */
[----:B0-----:R-:W-:-:S05]  /*133180*/  PRMT R0, R5, 0x7771, RZ ;  /* 0x0000777105007816 */ /* 0x001fca00000000ff */
[----:B------:R0:W-:Y:S04]  /*133190*/  @P4 STG.E.U8 desc[UR30][R10.64], R0 ;  /* 0x000000000a004986 */ /* 0x0001e8000c10111e */
[----:B0-----:R-:W3:Y:S01]  /*1331a0*/  LDL.LU.64 R10, [R1+0xff0] ;  /* 0x000ff000010a7983 */ /* 0x001ee20000300a00 */
[----:B------:R-:W-:Y:S02]  /*1331b0*/  ISETP.LT.AND P5, PT, R53, UR4, !P3 ;  /* 0x0000000435007c0c */ /* 0x000fe4000dfa1270 */
[----:B------:R-:W-:Y:S01]  /*1331c0*/  ISETP.LT.AND P6, PT, R12, UR6, !P3 ;  /* 0x000000060c007c0c */ /* 0x000fe2000dfc1270 */
[----:B------:R-:W3:Y:S01]  /*1331d0*/  LDL.LU R56, [R1+0x2bc] ;  /* 0x0002bc0001387983 */ /* 0x000ee20000300800 */
[----:B------:R-:W-:Y:S02]  /*1331e0*/  ISETP.LT.AND P4, PT, R13, UR5, !P3 ;  /* 0x000000050d007c0c */ /* 0x000fe4000df81270 */
[C---:B------:R-:W-:Y:S01]  /*1331f0*/  PRMT R2, R5.reuse, 0x7772, RZ ;  /* 0x0000777205027816 */ /* 0x040fe200000000ff */
[----:B------:R-:W3:Y:S01]  /*133200*/  LDL.LU.64 R22, [R1+0x1008] ;  /* 0x0010080001167983 */ /* 0x000ee20000300a00 */
[----:B------:R-:W-:Y:S01]  /*133210*/  PRMT R3, R5, 0x7773, RZ ;  /* 0x0000777305037816 */ /* 0x000fe200000000ff */
[----:B------:R-:W-:Y:S01]  /*133220*/  VIADD R0, R58, 0x60 ;  /* 0x000000603a007836 */ /* 0x000fe20000000000 */
[----:B------:R-:W-:Y:S01]  /*133230*/  ULDC UR4, c[0x0][0x22c] ;  /* 0x00008b0000047ab9 */ /* 0x000fe20000000800 */
[----:B------:R-:W3:Y:S01]  /*133240*/  LDL.LU.64 R20, [R1+0xff8] ;  /* 0x000ff80001147983 */ /* 0x000ee20000300a00 */
[----:B------:R-:W-:Y:S01]  /*133250*/  ULDC UR5, c[0x0][0x228] ;  /* 0x00008a0000057ab9 */ /* 0x000fe20000000800 */
[----:B------:R-:W-:-:S02]  /*133260*/  ULDC UR6, c[0x0][0x228] ;  /* 0x00008a0000067ab9 */ /* 0x000fc40000000800 */
[----:B------:R-:W3:Y:S01]  /*133270*/  LDL.LU.64 R14, [R1+0xfe8] ;  /* 0x000fe800010e7983 */ /* 0x000ee20000300a00 */
[----:B------:R-:W-:Y:S01]  /*133280*/  ISETP.GE.AND P2, PT, R0, UR4, PT ;  /* 0x0000000400007c0c */ /* 0x000fe2000bf46270 */
[----:B------:R-:W-:Y:S02]  /*133290*/  ULDC UR4, c[0x0][0x228] ;  /* 0x00008a0000047ab9 */ /* 0x000fe40000000800 */
[----:B------:R-:W3:Y:S04]  /*1332a0*/  LDL.LU.64 R16, [R1+0xfe0] ;  /* 0x000fe00001107983 */ /* 0x000ee80000300a00 */
[----:B----4-:R0:W-:Y:S01]  /*1332b0*/  @P5 STG.E.U8 desc[UR30][R6.64], R2 ;  /* 0x0000000206005986 */ /* 0x0101e2000c10111e */
[----:B------:R-:W-:Y:S01]  /*1332c0*/  ISETP.LT.AND P5, PT, R60, UR4, !P3 ;  /* 0x000000043c007c0c */ /* 0x000fe2000dfa1270 */
[----:B------:R-:W-:-:S02]  /*1332d0*/  ULDC UR4, c[0x0][0x228] ;  /* 0x00008a0000047ab9 */ /* 0x000fc40000000800 */
[----:B------:R-:W-:Y:S01]  /*1332e0*/  @P4 STG.E.U8 desc[UR30][R24.64], R3 ;  /* 0x0000000318004986 */ /* 0x000fe2000c10111e */
[C---:B0-----:R-:W-:Y:S02]  /*1332f0*/  PRMT R2, R57.reuse, 0x7770, RZ ;  /* 0x0000777039027816 */ /* 0x041fe400000000ff */
[C---:B------:R-:W-:Y:S02]  /*133300*/  PRMT R0, R57.reuse, 0x7771, RZ ;  /* 0x0000777139007816 */ /* 0x040fe400000000ff */
[C---:B------:R-:W-:Y:S02]  /*133310*/  PRMT R6, R57.reuse, 0x7772, RZ ;  /* 0x0000777239067816 */ /* 0x040fe400000000ff */
[----:B------:R-:W-:Y:S01]  /*133320*/  PRMT R4, R57, 0x7773, RZ ;  /* 0x0000777339047816 */ /* 0x000fe200000000ff */
[----:B--2---:R0:W-:Y:S04]  /*133330*/  @P6 STG.E.U8 desc[UR30][R8.64], R2 ;  /* 0x0000000208006986 */ /* 0x0041e8000c10111e */
[----:B0-----:R-:W2:Y:S04]  /*133340*/  LDL.LU.64 R8, [R1+0xfd0] ;  /* 0x000fd00001087983 */ /* 0x001ea80000300a00 */
[----:B------:R-:W4:Y:S04]  /*133350*/  LDL.LU R57, [R1+0x2ac] ;  /* 0x0002ac0001397983 */ /* 0x000f280000300800 */
[----:B------:R-:W4:Y:S04]  /*133360*/  LDL.LU.64 R18, [R1+0xfd8] ;  /* 0x000fd80001127983 */ /* 0x000f280000300a00 */
[----:B---3--:R0:W-:Y:S04]  /*133370*/  @P5 STG.E.U8 desc[UR30][R10.64], R0 ;  /* 0x000000000a005986 */ /* 0x0081e8000c10111e */
[----:B0-----:R-:W3:Y:S01]  /*133380*/  LDL.LU.64 R10, [R1+0xfa8] ;  /* 0x000fa800010a7983 */ /* 0x001ee20000300a00 */
[----:B------:R-:W-:Y:S01]  /*133390*/  ISETP.LT.AND P4, PT, R59, UR4, !P3 ;  /* 0x000000043b007c0c */ /* 0x000fe2000df81270 */
[----:B------:R-:W-:Y:S01]  /*1333a0*/  ULDC UR4, c[0x0][0x228] ;  /* 0x00008a0000047ab9 */ /* 0x000fe20000000800 */
[----:B------:R-:W-:Y:S01]  /*1333b0*/  ISETP.LT.AND P3, PT, R55, UR5, !P3 ;  /* 0x0000000537007c0c */ /* 0x000fe2000df61270 */
[----:B------:R-:W3:Y:S01]  /*1333c0*/  LDL.LU.64 R28, [R1+0xfa0] ;  /* 0x000fa000011c7983 */ /* 0x000ee20000300a00 */
[----:B------:R-:W-:Y:S01]  /*1333d0*/  ISETP.LT.AND P6, PT, R61, UR4, !P0 ;  /* 0x000000043d007c0c */ /* 0x000fe2000c7c1270 */
[----:B------:R-:W-:Y:S01]  /*1333e0*/  ULDC UR4, c[0x0][0x228] ;  /* 0x00008a0000047ab9 */ /* 0x000fe20000000800 */
[----:B------:R-:W-:Y:S01]  /*1333f0*/  ISETP.LT.AND P5, PT, R51, UR6, !P0 ;  /* 0x0000000633007c0c */ /* 0x000fe2000c7a1270 */
[----:B------:R-:W3:Y:S01]  /*133400*/  LDL.LU.64 R24, [R1+0xe68] ;  /* 0x000e680001187983 */ /* 0x000ee20000300a00 */
[C---:B------:R-:W-:Y:S01]  /*133410*/  PRMT R3, R56.reuse, 0x7770, RZ ;  /* 0x0000777038037816 */ /* 0x040fe200000000ff */
[----:B------:R-:W-:Y:S01]  /*133420*/  ULDC UR5, c[0x0][0x228] ;  /* 0x00008a0000057ab9 */ /* 0x000fe20000000800 */
[----:B------:R-:W-:Y:S01]  /*133430*/  PRMT R2, R56, 0x7771, RZ ;  /* 0x0000777138027816 */ /* 0x000fe200000000ff */
[----:B------:R-:W-:-:S02]  /*133440*/  ULDC UR6, c[0x0][0x228] ;  /* 0x00008a0000067ab9 */ /* 0x000fc40000000800 */
[----:B------:R-:W-:Y:S01]  /*133450*/  @P4 STG.E.U8 desc[UR30][R22.64], R6 ;  /* 0x0000000616004986 */ /* 0x000fe2000c10111e */
[----:B------:R-:W-:Y:S01]  /*133460*/  ISETP.LT.AND P4, PT, R53, UR4, !P0 ;  /* 0x0000000435007c0c */ /* 0x000fe2000c781270 */
[----:B------:R-:W-:Y:S02]  /*133470*/  ULDC UR4, c[0x0][0x228] ;  /* 0x00008a0000047ab9 */ /* 0x000fe40000000800 */
[----:B------:R-:W-:Y:S01]  /*133480*/  @P3 STG.E.U8 desc[UR30][R20.64], R4 ;  /* 0x0000000414003986 */ /* 0x000fe2000c10111e */
[C---:B------:R-:W-:Y:S02]  /*133490*/  PRMT R0, R56.reuse, 0x7772, RZ ;  /* 0x0000777238007816 */ /* 0x040fe400000000ff */
[----:B------:R-:W-:Y:S01]  /*1334a0*/  PRMT R5, R56, 0x7773, RZ ;  /* 0x0000777338057816 */ /* 0x000fe200000000ff */
[----:B------:R0:W-:Y:S04]  /*1334b0*/  @P6 STG.E.U8 desc[UR30][R14.64], R3 ;  /* 0x000000030e006986 */ /* 0x0001e8000c10111e */
[----:B------:R-:W-:Y:S04]  /*1334c0*/  @P5 STG.E.U8 desc[UR30][R16.64], R2 ;  /* 0x0000000210005986 */ /* 0x000fe8000c10111e */
[----:B0-----:R-:W3:Y:S04]  /*1334d0*/  LDL.LU.64 R14, [R1+0xe60] ;  /* 0x000e6000010e7983 */ /* 0x001ee80000300a00 */
[----:B------:R-:W3:Y:S01]  /*1334e0*/  LDL.LU R56, [R1+0x190] ;  /* 0x0001900001387983 */ /* 0x000ee20000300800 */
[----:B------:R-:W-:Y:S01]  /*1334f0*/  ISETP.LT.AND P3, PT, R13, UR4, !P0 ;  /* 0x000000040d007c0c */ /* 0x000fe2000c761270 */
[----:B------:R-:W-:-:S02]  /*133500*/  ULDC UR4, c[0x0][0x228] ;  /* 0x00008a0000047ab9 */ /* 0x000fc40000000800 */
[----:B------:R-:W3:Y:S01]  /*133510*/  LDL.LU.64 R20, [R1+0xe58] ;  /* 0x000e580001147983 */ /* 0x000ee20000300a00 */
[----:B------:R-:W-:Y:S01]  /*133520*/  ISETP.LT.AND P6, PT, R12, UR5, !P0 ;  /* 0x000000050c007c0c */ /* 0x000fe2000c7c1270 */
[----:B------:R-:W-:Y:S02]  /*133530*/  ULDC UR5, c[0x0][0x228] ;  /* 0x00008a0000057ab9 */ /* 0x000fe40000000800 */
[----:B--2---:R0:W-:Y:S04]  /*133540*/  @P4 STG.E.U8 desc[UR30][R8.64], R0 ;  /* 0x0000000008004986 */ /* 0x0041e8000c10111e */
[----:B0-----:R-:W2:Y:S01]  /*133550*/  LDL.LU.64 R8, [R1+0xe50] ;  /* 0x000e500001087983 */ /* 0x001ea20000300a00 */
[----:B----4-:R-:W-:-:S03]  /*133560*/  PRMT R4, R57, 0x7770, RZ ;  /* 0x0000777039047816 */ /* 0x010fc600000000ff */
[----:B------:R-:W-:Y:S04]  /*133570*/  @P3 STG.E.U8 desc[UR30][R18.64], R5 ;  /* 0x0000000512003986 */ /* 0x000fe8000c10111e */
[----:B------:R-:W4:Y:S04]  /*133580*/  LDL.LU.64 R16, [R1+0xe48] ;  /* 0x000e480001107983 */ /* 0x000f280000300a00 */
[----:B---3--:R0:W-:Y:S04]  /*133590*/  @P6 STG.E.U8 desc[UR30][R10.64], R4 ;  /* 0x000000040a006986 */ /* 0x0081e8000c10111e */
[----:B0-----:R-:W3:Y:S01]  /*1335a0*/  LDL.LU.64 R10, [R1+0xe40] ;  /* 0x000e4000010a7983 */ /* 0x001ee20000300a00 */
[----:B------:R-:W-:Y:S01]  /*1335b0*/  ISETP.LT.AND P5, PT, R60, UR6, !P0 ;  /* 0x000000063c007c0c */ /* 0x000fe2000c7a1270 */
[----:B------:R-:W-:Y:S01]  /*1335c0*/  ULDC UR6, c[0x0][0x228] ;  /* 0x00008a0000067ab9 */ /* 0x000fe20000000800 */
[----:B------:R-:W-:Y:S01]  /*1335d0*/  ISETP.LT.AND P4, PT, R59, UR4, !P0 ;  /* 0x000000043b007c0c */ /* 0x000fe2000c781270 */
[----:B------:R-:W-:Y:S01]  /*1335e0*/  ULDC UR4, c[0x0][0x228] ;  /* 0x00008a0000047ab9 */ /* 0x000fe20000000800 */
[----:B------:R-:W-:-:S02]  /*1335f0*/  PRMT R3, R57, 0x7771, RZ ;  /* 0x0000777139037816 */ /* 0x000fc400000000ff */
[----:B------:R-:W-:Y:S02]  /*133600*/  PRMT R2, R57, 0x7772, RZ ;  /* 0x0000777239027816 */ /* 0x000fe400000000ff */
[----:B------:R-:W-:Y:S01]  /*133610*/  ISETP.LT.AND P0, PT, R55, UR4, !P0 ;  /* 0x0000000437007c0c */ /* 0x000fe2000c701270 */
[----:B------:R-:W-:Y:S02]  /*133620*/  ULDC UR4, c[0x0][0x228] ;  /* 0x00008a0000047ab9 */ /* 0x000fe40000000800 */
[----:B------:R-:W-:Y:S01]  /*133630*/  ISETP.LT.AND P3, PT, R61, UR4, !P2 ;  /* 0x000000043d007c0c */ /* 0x000fe2000d761270 */
[----:B------:R-:W-:Y:S01]  /*133640*/  ULDC UR4, c[0x0][0x22c] ;  /* 0x00008b0000047ab9 */ /* 0x000fe20000000800 */
[----:B------:R0:W-:Y:S01]  /*133650*/  @P5 STG.E.U8 desc[UR30][R28.64], R3 ;  /* 0x000000031c005986 */ /* 0x0001e2000c10111e */
[----:B------:R-:W-:-:S03]  /*133660*/  PRMT R0, R57, 0x7773, RZ ;  /* 0x0000777339007816 */ /* 0x000fc600000000ff */
[----:B------:R1:W-:Y:S01]  /*133670*/  @P4 STG.E.U8 desc[UR30][R24.64], R2 ;  /* 0x0000000218004986 */ /* 0x0003e2000c10111e */
[----:B------:R-:W-:Y:S01]  /*133680*/  ISETP.LT.AND P4, PT, R51, UR5, !P2 ;  /* 0x0000000533007c0c */ /* 0x000fe2000d781270 */
[----:B------:R-:W-:Y:S02]  /*133690*/  ULDC UR5, c[0x0][0x228] ;  /* 0x00008a0000057ab9 */ /* 0x000fe40000000800 */
[----:B------:R-:W3:Y:S01]  /*1336a0*/  LDL.LU R57, [R1+0x270] ;  /* 0x0002700001397983 */ /* 0x000ee20000300800 */
[----:B0-----:R-:W-:-:S03]  /*1336b0*/  PRMT R3, R56, 0x7770, RZ ;  /* 0x0000777038037816 */ /* 0x001fc600000000ff */
[----:B------:R-:W3:Y:S01]  /*1336c0*/  LDL.LU.64 R28, [R1+0xe38] ;  /* 0x000e3800011c7983 */ /* 0x000ee20000300a00 */
[----:B-1----:R-:W-:-:S03]  /*1336d0*/  PRMT R2, R56, 0x7771, RZ ;  /* 0x0000777138027816 */ /* 0x002fc600000000ff */
[----:B------:R0:W-:Y:S04]  /*1336e0*/  @P0 STG.E.U8 desc[UR30][R14.64], R0 ;  /* 0x000000000e000986 */ /* 0x0001e8000c10111e */
[----:B------:R-:W-:Y:S01]  /*1336f0*/  @P3 STG.E.U8 desc[UR30][R20.64], R3 ;  /* 0x0000000314003986 */ /* 0x000fe2000c10111e */
[----:B------:R-:W-:Y:S01]  /*133700*/  ISETP.LT.AND P6, PT, R53, UR5, !P2 ;  /* 0x0000000535007c0c */ /* 0x000fe2000d7c1270 */
[----:B------:R-:W-:Y:S01]  /*133710*/  ULDC UR5, c[0x0][0x228] ;  /* 0x00008a0000057ab9 */ /* 0x000fe20000000800 */
[----:B------:R-:W-:Y:S01]  /*133720*/  ISETP.LT.AND P5, PT, R13, UR6, !P2 ;  /* 0x000000060d007c0c */ /* 0x000fe2000d7a1270 */
[----:B------:R-:W-:Y:S01]  /*133730*/  ULDC UR6, c[0x0][0x228] ;  /* 0x00008a0000067ab9 */ /* 0x000fe20000000800 */
[----:B0-----:R-:W3:Y:S01]  /*133740*/  LDL.LU.64 R14, [R1+0xe30] ;  /* 0x000e3000010e7983 */ /* 0x001ee20000300a00 */
[----:B------:R-:W-:-:S05]  /*133750*/  VIADD R0, R58, 0x61 ;  /* 0x000000613a007836 */ /* 0x000fca0000000000 */
[----:B------:R-:W-:Y:S01]  /*133760*/  ISETP.GE.AND P0, PT, R0, UR4, PT ;  /* 0x0000000400007c0c */ /* 0x000fe2000bf06270 */
[----:B------:R-:W-:Y:S01]  /*133770*/  ULDC UR4, c[0x0][0x228] ;  /* 0x00008a0000047ab9 */ /* 0x000fe20000000800 */
[C---:B------:R-:W-:Y:S01]  /*133780*/  PRMT R0, R56.reuse, 0x7772, RZ ;  /* 0x0000777238007816 */ /* 0x040fe200000000ff */
[----:B--2---:R0:W-:Y:S04]  /*133790*/  @P4 STG.E.U8 desc[UR30][R8.64], R2 ;  /* 0x0000000208004986 */ /* 0x0041e8000c10111e */
[----:B0-----:R-:W2:Y:S04]  /*1337a0*/  LDL.LU.64 R8, [R1+0xe20] ;  /* 0x000e200001087983 */ /* 0x001ea80000300a00 */
[----:B------:R-:W2:Y:S01]  /*1337b0*/  LDL.LU R7, [R1+0x260] ;  /* 0x0002600001077983 */ /* 0x000ea20000300800 */
[----:B------:R-:W-:-:S03]  /*1337c0*/  PRMT R2, R56, 0x7773, RZ ;  /* 0x0000777338027816 */ /* 0x000fc600000000ff */
[----:B------:R-:W2:Y:S04]  /*1337d0*/  LDL.LU.64 R24, [R1+0xe28] ;  /* 0x000e280001187983 */ /* 0x000ea80000300a00 */
[----:B------:R-:W2:Y:S04]  /*1337e0*/  LDL.LU.64 R20, [R1+0xe18] ;  /* 0x000e180001147983 */ /* 0x000ea80000300a00 */
[----:B----4-:R0:W-:Y:S04]  /*1337f0*/  @P6 STG.E.U8 desc[UR30][R16.64], R0 ;  /* 0x0000000010006986 */ /* 0x0101e8000c10111e */
[----:B---3--:R1:W-:Y:S04]  /*133800*/  @P5 STG.E.U8 desc[UR30][R10.64], R2 ;  /* 0x000000020a005986 */ /* 0x0083e8000c10111e */
[----:B0-----:R-:W3:Y:S04]  /*133810*/  LDL.LU.64 R16, [R1+0xe10] ;  /* 0x000e100001107983 */ /* 0x001ee80000300a00 */
[----:B-1----:R-:W4:Y:S01]  /*133820*/  LDL.LU.64 R10, [R1+0xe00] ;  /* 0x000e0000010a7983 */ /* 0x002f220000300a00 */
[----:B------:R-:W-:Y:S01]  /*133830*/  ISETP.LT.AND P4, PT, R12, UR4, !P2 ;  /* 0x000000040c007c0c */ /* 0x000fe2000d781270 */
[----:B------:R-:W-:Y:S01]  /*133840*/  ULDC UR4, c[0x0][0x228] ;  /* 0x00008a0000047ab9 */ /* 0x000fe20000000800 */
[----:B------:R-:W-:Y:S01]  /*133850*/  ISETP.LT.AND P6, PT, R59, UR5, !P2 ;  /* 0x000000053b007c0c */ /* 0x000fe2000d7c1270 */
[----:B------:R-:W-:Y:S01]  /*133860*/  VIADD R0, R58, 0x62 ;  /* 0x000000623a007836 */ /* 0x000fe20000000000 */
[----:B------:R-:W-:Y:S01]  /*133870*/  ISETP.LT.AND P5, PT, R60, UR4, !P2 ;  /* 0x000000043c007c0c */ /* 0x000fe2000d7a1270 */
[----:B------:R-:W-:Y:S01]  /*133880*/  ULDC UR4, c[0x0][0x22c] ;  /* 0x00008b0000047ab9 */ /* 0x000fe20000000800 */
[----:B------:R-:W-:Y:S01]  /*133890*/  ULDC UR5, c[0x0][0x228] ;  /* 0x00008a0000057ab9 */ /* 0x000fe20000000800 */
[----:B------:R-:W4:Y:S01]  /*1338a0*/  LDL.LU R56, [R1+0x250] ;  /* 0x0002500001387983 */ /* 0x000f220000300800 */
[----:B------:R-:W-:-:S02]  /*1338b0*/  PRMT R2, R57, 0x7770, RZ ;  /* 0x0000777039027816 */ /* 0x000fc400000000ff */
[----:B------:R-:W-:Y:S01]  /*1338c0*/  ISETP.GE.AND P3, PT, R0, UR4, PT ;  /* 0x0000000400007c0c */ /* 0x000fe2000bf66270 */
[----:B------:R-:W-:Y:S01]  /*1338d0*/  ULDC UR4, c[0x0][0x228] ;  /* 0x00008a0000047ab9 */ /* 0x000fe20000000800 */
[----:B------:R-:W-:Y:S01]  /*1338e0*/  PRMT R0, R57, 0x7771, RZ ;  /* 0x0000777139007816 */ /* 0x000fe200000000ff */
[----:B------:R0:W-:Y:S01]  /*1338f0*/  @P4 STG.E.U8 desc[UR30][R28.64], R2 ;  /* 0x000000021c004986 */ /* 0x0001e2000c10111e */
[----:B------:R-:W-:Y:S01]  /*133900*/  ISETP.LT.AND P2, PT, R55, UR4, !P2 ;  /* 0x0000000437007c0c */ /* 0x000fe2000d741270 */
[----:B------:R-:W-:Y:S01]  /*133910*/  ULDC UR4, c[0x0][0x228] ;  /* 0x00008a0000047ab9 */ /* 0x000fe20000000800 */
[----:B------:R-:W-:Y:S01]  /*133920*/  ISETP.LT.AND P4, PT, R61, UR5, !P0 ;  /* 0x000000053d007c0c */ /* 0x000fe2000c781270 */
[----:B------:R-:W-:Y:S01]  /*133930*/  ULDC UR5, c[0x0][0x228] ;  /* 0x00008a0000057ab9 */ /* 0x000fe20000000800 */
[C---:B0-----:R-:W-:Y:S01]  /*133940*/  PRMT R2, R57.reuse, 0x7772, RZ ;  /* 0x0000777239027816 */ /* 0x041fe200000000ff */
[----:B------:R0:W-:Y:S04]  /*133950*/  @P5 STG.E.U8 desc[UR30][R14.64], R0 ;  /* 0x000000000e005986 */ /* 0x0001e8000c10111e */
[----:B0-----:R-:W4:Y:S01]  /*133960*/  LDL.LU.64 R14, [R1+0xe08] ;  /* 0x000e0800010e7983 */ /* 0x001f220000300a00 */
[----:B------:R-:W-:-:S03]  /*133970*/  PRMT R0, R57, 0x7773, RZ ;  /* 0x0000777339007816 */ /* 0x000fc600000000ff */
[----:B--2---:R0:W-:Y:S01]  /*133980*/  @P6 STG.E.U8 desc[UR30][R8.64], R2 ;  /* 0x0000000208006986 */ /* 0x0041e2000c10111e */
[----:B------:R-:W-:Y:S01]  /*133990*/  ISETP.LT.AND P6, PT, R51, UR4, !P0 ;  /* 0x0000000433007c0c */ /* 0x000fe2000c7c1270 */
[----:B------:R-:W-:Y:S02]  /*1339a0*/  ULDC UR4, c[0x0][0x228] ;  /* 0x00008a0000047ab9 */ /* 0x000fe40000000800 */
[----:B------:R-:W-:Y:S01]  /*1339b0*/  ISETP.LT.AND P5, PT, R53, UR4, !P0 ;  /* 0x0000000435007c0c */ /* 0x000fe2000c7a1270 */
[----:B------:R-:W-:Y:S01]  /*1339c0*/  ULDC UR4, c[0x0][0x228] ;  /* 0x00008a0000047ab9 */ /* 0x000fe20000000800 */
[----:B0-----:R-:W2:Y:S01]  /*1339d0*/  LDL.LU.64 R8, [R1+0xdf8] ;  /* 0x000df80001087983 */ /* 0x001ea20000300a00 */
[----:B------:R-:W-:-:S03]  /*1339e0*/  PRMT R2, R7, 0x7770, RZ ;  /* 0x0000777007027816 */ /* 0x000fc600000000ff */
[----:B------:R0:W-:Y:S04]  /*1339f0*/  @P2 STG.E.U8 desc[UR30][R24.64], R0 ;  /* 0x0000000018002986 */ /* 0x0001e8000c10111e */
[----:B------:R1:W-:Y:S04]  /*133a00*/  @P4 STG.E.U8 desc[UR30][R20.64], R2 ;  /* 0x0000000214004986 */ /* 0x0003e8000c10111e */
[----:B------:R-:W2:Y:S01]  /*133a10*/  LDL.LU.64 R18, [R1+0xdf0] ;  /* 0x000df00001127983 */ /* 0x000ea20000300a00 */
[----:B0-----:R-:W-:-:S03]  /*133a20*/  PRMT R0, R7, 0x7771, RZ ;  /* 0x0000777107007816 */ /* 0x001fc600000000ff */
[----:B-1----:R-:W2:Y:S01]  /*133a30*/  LDL.LU.64 R20, [R1+0xde0] ;  /* 0x000de00001147983 */ /* 0x002ea20000300a00 */
[----:B------:R-:W-:-:S03]  /*133a40*/  PRMT R2, R7, 0x7772, RZ ;  /* 0x0000777207027816 */ /* 0x000fc600000000ff */
[----:B------:R-:W2:Y:S04]  /*133a50*/  LDL.LU R57, [R1+0x194] ;  /* 0x0001940001397983 */ /* 0x000ea80000300800 */
[----:B---3--:R0:W-:Y:S04]  /*133a60*/  @P6 STG.E.U8 desc[UR30][R16.64], R0 ;  /* 0x0000000010006986 */ /* 0x0081e8000c10111e */
[----:B----4-:R1:W-:Y:S04]  /*133a70*/  @P5 STG.E.U8 desc[UR30][R10.64], R2 ;  /* 0x000000020a005986 */ /* 0x0103e8000c10111e */
[----:B0-----:R-:W3:Y:S04]  /*133a80*/  LDL.LU.64 R16, [R1+0xde8] ;  /* 0x000de80001107983 */ /* 0x001ee80000300a00 */
[----:B-1----:R-:W4:Y:S01]  /*133a90*/  LDL.LU.64 R10, [R1+0xdd8] ;  /* 0x000dd800010a7983 */ /* 0x002f220000300a00 */
[----:B------:R-:W-:-:S02]  /*133aa0*/  ISETP.LT.AND P2, PT, R13, UR4, !P0 ;  /* 0x000000040d007c0c */ /* 0x000fc4000c741270 */
[----:B------:R-:W-:Y:S01]  /*133ab0*/  ISETP.LT.AND P4, PT, R12, UR5, !P0 ;  /* 0x000000050c007c0c */ /* 0x000fe2000c781270 */
[----:B------:R-:W-:Y:S01]  /*133ac0*/  VIADD R0, R58, 0x63 ;  /* 0x000000633a007836 */ /* 0x000fe20000000000 */
[----:B------:R-:W-:Y:S01]  /*133ad0*/  PRMT R2, R7, 0x7773, RZ ;  /* 0x0000777307027816 */ /* 0x000fe200000000ff */
[----:B------:R-:W-:Y:S01]  /*133ae0*/  ULDC UR5, c[0x0][0x228] ;  /* 0x00008a0000057ab9 */ /* 0x000fe20000000800 */
[----:B------:R-:W-:Y:S01]  /*133af0*/  ULDC UR4, c[0x0][0x22c] ;  /* 0x00008b0000047ab9 */ /* 0x000fe20000000800 */
[----:B------:R-:W-:Y:S01]  /*133b00*/  ISETP.LT.AND P5, PT, R60, UR5, !P0 ;  /* 0x000000053c007c0c */ /* 0x000fe2000c7a1270 */
[----:B------:R-:W4:Y:S01]  /*133b10*/  LDL.LU.64 R28, [R1+0xdd0] ;  /* 0x000dd000011c7983 */ /* 0x000f220000300a00 */
[----:B------:R-:W-:Y:S01]  /*133b20*/  ISETP.LT.AND P6, PT, R59, UR6, !P0 ;  /* 0x000000063b007c0c */ /* 0x000fe2000c7c1270 */
[----:B------:R-:W-:Y:S01]  /*133b30*/  ULDC UR5, c[0x0][0x228] ;  /* 0x00008a0000057ab9 */ /* 0x000fe20000000800 */
[----:B------:R-:W-:Y:S01]  /*133b40*/  PRMT R3, R56, 0x7770, RZ ;  /* 0x0000777038037816 */ /* 0x000fe200000000ff */
[----:B------:R-:W4:Y:S01]  /*133b50*/  LDL.LU.64 R24, [R1+0xdc8] ;  /* 0x000dc80001187983 */ /* 0x000f220000300a00 */
[----:B------:R-:W-:-:S03]  /*133b60*/  ULDC UR6, c[0x0][0x228] ;  /* 0x00008a0000067ab9 */ /* 0x000fc60000000800 */
[----:B------:R0:W-:Y:S01]  /*133b70*/  @P2 STG.E.U8 desc[UR30][R14.64], R2 ;  /* 0x000000020e002986 */ /* 0x0001e2000c10111e */
[----:B------:R-:W-:Y:S01]  /*133b80*/  ISETP.GE.AND P2, PT, R0, UR4, PT ;  /* 0x0000000400007c0c */ /* 0x000fe2000bf46270 */
[----:B------:R-:W-:Y:S02]  /*133b90*/  ULDC UR4, c[0x0][0x228] ;  /* 0x00008a0000047ab9 */ /* 0x000fe40000000800 */
[----:B------:R-:W-:Y:S01]  /*133ba0*/  ISETP.LT.AND P0, PT, R55, UR4, !P0 ;  /* 0x0000000437007c0c */ /* 0x000fe2000c701270 */
[----:B------:R-:W-:Y:S01]  /*133bb0*/  ULDC UR4, c[0x0][0x228] ;  /* 0x00008a0000047ab9 */ /* 0x000fe20000000800 */
[C---:B------:R-:W-:Y:S01]  /*133bc0*/  PRMT R0, R56.reuse, 0x7771, RZ ;  /* 0x0000777138007816 */ /* 0x040fe200000000ff */
[----:B0-----:R-:W4:Y:S01]  /*133bd0*/  LDL.LU.64 R14, [R1+0xdc0] ;  /* 0x000dc000010e7983 */ /* 0x001f220000300a00 */
[----:B------:R-:W-:-:S03]  /*133be0*/  PRMT R2, R56, 0x7772, RZ ;  /* 0x0000777238027816 */ /* 0x000fc600000000ff */
[----:B--2---:R0:W-:Y:S01]  /*133bf0*/  @P4 STG.E.U8 desc[UR30][R8.64], R3 ;  /* 0x0000000308004986 */ /* 0x0041e2000c10111e */
[----:B------:R-:W-:Y:S01]  /*133c00*/  ISETP.LT.AND P4, PT, R61, UR5, !P3 ;  /* 0x000000053d007c0c */ /* 0x000fe2000df81270 */
[----:B------:R-:W-:Y:S02]  /*133c10*/  ULDC UR5, c[0x0][0x228] ;  /* 0x00008a0000057ab9 */ /* 0x000fe40000000800 */
[----:B0-----:R-:W2:Y:S04]  /*133c20*/  LDL.LU R8, [R1+0x274] ;  /* 0x0002740001087983 */ /* 0x001ea80000300800 */
[----:B------:R0:W-:Y:S04]  /*133c30*/  @P5 STG.E.U8 desc[UR30][R18.64], R0 ;  /* 0x0000000012005986 */ /* 0x0001e8000c10111e */
[----:B------:R1:W-:Y:S01]  /*133c40*/  @P6 STG.E.U8 desc[UR30][R20.64], R2 ;  /* 0x0000000214006986 */ /* 0x0003e2000c10111e */
[----:B0-----:R-:W-:-:S03]  /*133c50*/  PRMT R0, R56, 0x7773, RZ ;  /* 0x0000777338007816 */ /* 0x001fc600000000ff */
[----:B-1----:R-:W2:Y:S01]  /*133c60*/  LDL.LU.64 R20, [R1+0xda8] ;  /* 0x000da80001147983 */ /* 0x002ea20000300a00 */
[----:B------:R-:W-:-:S03]  /*133c70*/  PRMT R2, R57, 0x7770, RZ ;  /* 0x0000777039027816 */ /* 0x000fc600000000ff */
[----:B---3--:R-:W-:Y:S04]  /*133c80*/  @P0 STG.E.U8 desc[UR30][R16.64], R0 ;  /* 0x0000000010000986 */ /* 0x008fe8000c10111e */
        /* <DEDUP_REMOVED lines=11> */
[----:B------:R-:W-:Y:S01]  /*133d40*/  ULDC UR5, c[0x0][0x228] ;  /* 0x00008a0000057ab9 */ /* 0x000fe20000000800 */
[----:B------:R-:W-:Y:S01]  /*133d50*/  ISETP.LT.AND P0, PT, R12, UR4, !P3 ;  /* 0x000000040c007c0c */ /* 0x000fe2000df01270 */
[----:B------:R-:W4:Y:S01]  /*133d60*/  LDL.LU.64 R18, [R1+0xd98] ;  /* 0x000d980001127983 */ /* 0x000f220000300a00 */
[----:B------:R-:W-:-:S03]  /*133d70*/  ULDC UR4, c[0x0][0x228] ;  /* 0x00008a0000047ab9 */ /* 0x000fc60000000800 */
[----:B------:R0:W-:Y:S04]  /*133d80*/  @P6 STG.E.U8 desc[UR30][R28.64], R0 ;  /* 0x000000001c006986 */ /* 0x0001e8000c10111e */
[----:B------:R1:W-:Y:S01]  /*133d90*/  @P5 STG.E.U8 desc[UR30][R24.64], R2 ;  /* 0x0000000218005986 */ /* 0x0003e2000c10111e */
[----:B------:R-:W-:Y:S01]  /*133da0*/  ISETP.LT.AND P5, PT, R60, UR4, !P3 ;  /* 0x000000043c007c0c */ /* 0x000fe2000dfa1270 */
[----:B------:R-:W-:Y:S01]  /*133db0*/  ULDC UR4, c[0x0][0x228] ;  /* 0x00008a0000047ab9 */ /* 0x000fe20000000800 */
[----:B0-----:R-:W-:Y:S01]  /*133dc0*/  PRMT R0, R57, 0x7773, RZ ;  /* 0x0000777339007816 */ /* 0x001fe200000000ff */
[----:B------:R-:W4:Y:S04]  /*133dd0*/  LDL.LU.64 R28, [R1+0xd88] ;  /* 0x000d8800011c7983 */ /* 0x000f280000300a00 */
[----:B-1----:R-:W4:Y:S04]  /*133de0*/  LDL.LU.64 R24, [R1+0xd80] ;  /* 0x000d800001187983 */ /* 0x002f280000300a00 */
[----:B------:R0:W-:Y:S04]  /*133df0*/  @P4 STG.E.U8 desc[UR30][R14.64], R0 ;  /* 0x000000000e004986 */ /* 0x0001e8000c10111e */
[----:B0-----:R-:W4:Y:S01]  /*133e00*/  LDL.LU.64 R14, [R1+0xd70] ;  /* 0x000d7000010e7983 */ /* 0x001f220000300a00 */
[----:B--2---:R-:W-:-:S02]  /*133e10*/  PRMT R2, R8, 0x7770, RZ ;  /* 0x0000777008027816 */ /* 0x004fc400000000ff */
[----:B------:R-:W-:-:S03]  /*133e20*/  PRMT R0, R8, 0x7771, RZ ;  /* 0x0000777108007816 */ /* 0x000fc600000000ff */
[----:B------:R0:W-:Y:S04]  /*133e30*/  @P0 STG.E.U8 desc[UR30][R20.64], R2 ;  /* 0x0000000214000986 */ /* 0x0001e8000c10111e */
[----:B0-----:R-:W2:Y:S04]  /*133e40*/  LDL.LU.64 R20, [R1+0xd78] ;  /* 0x000d780001147983 */ /* 0x001ea80000300a00 */
[----:B------:R-:W2:Y:S04]  /*133e50*/  LDL.LU R57, [R1+0x254] ;  /* 0x0002540001397983 */ /* 0x000ea80000300800 */
[----:B---3--:R0:W-:Y:S04]  /*133e60*/  @P5 STG.E.U8 desc[UR30][R10.64], R0 ;  /* 0x000000000a005986 */ /* 0x0081e8000c10111e */
[----:B0-----:R-:W3:Y:S01]  /*133e70*/  LDL.LU.64 R10, [R1+0xd68] ;  /* 0x000d6800010a7983 */ /* 0x001ee20000300a00 */
[----:B------:R-:W-:Y:S01]  /*133e80*/  ISETP.LT.AND P4, PT, R59, UR5, !P3 ;  /* 0x000000053b007c0c */ /* 0x000fe2000df81270 */
[----:B------:R-:W-:Y:S01]  /*133e90*/  ULDC UR5, c[0x0][0x228] ;  /* 0x00008a0000057ab9 */ /* 0x000fe20000000800 */
[----:B------:R-:W-:Y:S01]  /*133ea0*/  ISETP.LT.AND P3, PT, R55, UR4, !P3 ;  /* 0x0000000437007c0c */ /* 0x000fe2000df61270 */
[----:B------:R-:W-:Y:S01]  /*133eb0*/  ULDC UR4, c[0x0][0x228] ;  /* 0x00008a0000047ab9 */ /* 0x000fe20000000800 */
[----:B------:R-:W-:-:S02]  /*133ec0*/  PRMT R2, R8, 0x7772, RZ ;  /* 0x0000777208027816 */ /* 0x000fc400000000ff */
[----:B------:R-:W-:Y:S01]  /*133ed0*/  ISETP.LT.AND P6, PT, R61, UR5, !P2 ;  /* 0x000000053d007c0c */ /* 0x000fe2000d7c1270 */
[----:B------:R-:W-:Y:S01]  /*133ee0*/  ULDC UR5, c[0x0][0x228] ;  /* 0x00008a0000057ab9 */ /* 0x000fe20000000800 */
[----:B------:R-:W-:Y:S01]  /*133ef0*/  ISETP.LT.AND P0, PT, R51, UR6, !P2 ;  /* 0x0000000633007c0c */ /* 0x000fe2000d701270 */
[----:B------:R-:W-:Y:S01]  /*133f00*/  ULDC UR6, c[0x0][0x228] ;  /* 0x00008a0000067ab9 */ /* 0x000fe20000000800 */
[----:B------:R-:W-:-:S03]  /*133f10*/  PRMT R0, R8, 0x7773, RZ ;  /* 0x0000777308007816 */ /* 0x000fc600000000ff */
[----:B----4-:R0:W-:Y:S01]  /*133f20*/  @P4 STG.E.U8 desc[UR30][R16.64], R2 ;  /* 0x0000000210004986 */ /* 0x0101e2000c10111e */
[----:B------:R-:W-:Y:S01]  /*133f30*/  ISETP.LT.AND P4, PT, R53, UR4, !P2 ;  /* 0x0000000435007c0c */ /* 0x000fe2000d781270 */
[----:B------:R-:W-:Y:S01]  /*133f40*/  ULDC UR4, c[0x0][0x228] ;  /* 0x00008a0000047ab9 */ /* 0x000fe20000000800 */
[C---:B------:R-:W-:Y:S01]  /*133f50*/  PRMT R3, R56.reuse, 0x7771, RZ ;  /* 0x0000777138037816 */ /* 0x040fe200000000ff */
[----:B------:R1:W-:Y:S04]  /*133f60*/  @P3 STG.E.U8 desc[UR30][R18.64], R0 ;  /* 0x0000000012003986 */ /* 0x0003e8000c10111e */
[----:B0-----:R-:W4:Y:S01]  /*133f70*/  LDL.LU.64 R16, [R1+0xd60] ;  /* 0x000d600001107983 */ /* 0x001f220000300a00 */
[----:B------:R-:W-:-:S03]  /*133f80*/  PRMT R2, R56, 0x7770, RZ ;  /* 0x0000777038027816 */ /* 0x000fc600000000ff */
[----:B------:R-:W4:Y:S01]  /*133f90*/  LDL.LU.64 R8, [R1+0xd50] ;  /* 0x000d500001087983 */ /* 0x000f220000300a00 */
[----:B-1----:R-:W-:Y:S02]  /*133fa0*/  PRMT R0, R56, 0x7772, RZ ;  /* 0x0000777238007816 */ /* 0x002fe400000000ff */
[----:B------:R-:W-:Y:S01]  /*133fb0*/  ISETP.LT.AND P5, PT, R13, UR4, !P2 ;  /* 0x000000040d007c0c */ /* 0x000fe2000d7a1270 */
[----:B------:R0:W-:Y:S01]  /*133fc0*/  @P6 STG.E.U8 desc[UR30][R28.64], R2 ;  /* 0x000000021c006986 */ /* 0x0001e2000c10111e */
[----:B------:R-:W-:Y:S01]  /*133fd0*/  ISETP.LT.AND P3, PT, R12, UR5, !P2 ;  /* 0x000000050c007c0c */ /* 0x000fe2000d761270 */
[----:B------:R-:W-:Y:S01]  /*133fe0*/  ULDC UR4, c[0x0][0x22c] ;  /* 0x00008b0000047ab9 */ /* 0x000fe20000000800 */
[----:B------:R-:W-:Y:S01]  /*133ff0*/  ULDC UR5, c[0x0][0x228] ;  /* 0x00008a0000057ab9 */ /* 0x000fe20000000800 */
[----:B------:R-:W-:Y:S04]  /*134000*/  @P0 STG.E.U8 desc[UR30][R24.64], R3 ;  /* 0x0000000318000986 */ /* 0x000fe8000c10111e */
[----:B------:R1:W-:Y:S01]  /*134010*/  @P4 STG.E.U8 desc[UR30][R14.64], R0 ;  /* 0x000000000e004986 */ /* 0x0003e2000c10111e */
[----:B0-----:R-:W-:Y:S01]  /*134020*/  PRMT R2, R56, 0x7773, RZ ;  /* 0x0000777338027816 */ /* 0x001fe200000000ff */
[----:B-1----:R-:W-:-:S02]  /*134030*/  VIADD R0, R58, 0x64 ;  /* 0x000000643a007836 */ /* 0x002fc40000000000 */
[----:B------:R-:W4:Y:S03]  /*134040*/  LDL.LU.64 R14, [R1+0xd58] ;  /* 0x000d5800010e7983 */ /* 0x000f260000300a00 */
[----:B------:R-:W-:Y:S01]  /*134050*/  ISETP.GE.AND P0, PT, R0, UR4, PT ;  /* 0x0000000400007c0c */ /* 0x000fe2000bf06270 */
[----:B------:R-:W4:Y:S01]  /*134060*/  LDL.LU R56, [R1+0x198] ;  /* 0x0001980001387983 */ /* 0x000f220000300800 */
[----:B------:R-:W-:Y:S01]  /*134070*/  ISETP.LT.AND P6, PT, R60, UR5, !P2 ;  /* 0x000000053c007c0c */ /* 0x000fe2000d7c1270 */
[----:B------:R-:W-:Y:S01]  /*134080*/  ULDC UR5, c[0x0][0x228] ;  /* 0x00008a0000057ab9 */ /* 0x000fe20000000800 */
[----:B------:R-:W-:Y:S01]  /*134090*/  ULDC UR4, c[0x0][0x228] ;  /* 0x00008a0000047ab9 */ /* 0x000fe20000000800 */
[----:B------:R-:W4:Y:S04]  /*1340a0*/  LDL.LU.64 R18, [R1+0xd48] ;  /* 0x000d480001127983 */ /* 0x000f280000300a00 */
[----:B--2---:R-:W-:Y:S01]  /*1340b0*/  @P5 STG.E.U8 desc[UR30][R20.64], R2 ;  /* 0x0000000214005986 */ /* 0x004fe2000c10111e */
[----:B------:R-:W-:-:S05]  /*1340c0*/  PRMT R0, R57, 0x7770, RZ ;  /* 0x0000777039007816 */ /* 0x000fca00000000ff */
[----:B---3--:R0:W-:Y:S04]  /*1340d0*/  @P3 STG.E.U8 desc[UR30][R10.64], R0 ;  /* 0x000000000a003986 */ /* 0x0081e8000c10111e */
[----:B0-----:R-:W2:Y:S01]  /*1340e0*/  LDL.LU.64 R10, [R1+0xd40] ;  /* 0x000d4000010a7983 */ /* 0x001ea20000300a00 */
[----:B------:R-:W-:Y:S01]  /*1340f0*/  ISETP.LT.AND P4, PT, R59, UR5, !P2 ;  /* 0x000000053b007c0c */ /* 0x000fe2000d781270 */
[----:B------:R-:W-:Y:S01]  /*134100*/  ULDC UR5, c[0x0][0x228] ;  /* 0x00008a0000057ab9 */ /* 0x000fe20000000800 */
[C---:B------:R-:W-:Y:S01]  /*134110*/  PRMT R2, R57.reuse, 0x7771, RZ ;  /* 0x0000777139027816 */ /* 0x040fe200000000ff */
[----:B------:R-:W3:Y:S01]  /*134120*/  LDL.LU.64 R28, [R1+0xd18] ;  /* 0x000d1800011c7983 */ /* 0x000ee20000300a00 */
[----:B------:R-:W-:Y:S02]  /*134130*/  PRMT R0, R57, 0x7772, RZ ;  /* 0x0000777239007816 */ /* 0x000fe400000000ff */
[----:B------:R-:W-:Y:S01]  /*134140*/  ISETP.LT.AND P3, PT, R55, UR4, !P2 ;  /* 0x0000000437007c0c */ /* 0x000fe2000d761270 */
[----:B------:R-:W-:Y:S01]  /*134150*/  ULDC UR4, c[0x0][0x228] ;  /* 0x00008a0000047ab9 */ /* 0x000fe20000000800 */
[----:B----4-:R-:W-:Y:S05]  /*134160*/  @P6 STG.E.U8 desc[UR30][R16.64], R2 ;  /* 0x0000000210006986 */ /* 0x010fea000c10111e */
[----:B------:R0:W-:Y:S01]  /*134170*/  @P4 STG.E.U8 desc[UR30][R8.64], R0 ;  /* 0x0000000008004986 */ /* 0x0001e2000c10111e */
[----:B------:R-:W-:Y:S01]  /*134180*/  ISETP.LT.AND P6, PT, R61, UR4, !P0 ;  /* 0x000000043d007c0c */ /* 0x000fe2000c7c1270 */
[----:B------:R-:W-:Y:S01]  /*134190*/  ULDC UR4, c[0x0][0x22c] ;  /* 0x00008b0000047ab9 */ /* 0x000fe20000000800 */
[----:B------:R-:W-:Y:S01]  /*1341a0*/  ISETP.LT.AND P5, PT, R51, UR5, !P0 ;  /* 0x0000000533007c0c */ /* 0x000fe2000c7a1270 */
[----:B------:R-:W-:Y:S01]  /*1341b0*/  ULDC UR5, c[0x0][0x228] ;  /* 0x00008a0000057ab9 */ /* 0x000fe20000000800 */
[----:B0-----:R-:W4:Y:S04]  /*1341c0*/  LDL.LU.64 R8, [R1+0xd10] ;  /* 0x000d100001087983 */ /* 0x001f280000300a00 */
[----:B------:R-:W4:Y:S01]  /*1341d0*/  LDL.LU R7, [R1+0x278] ;  /* 0x0002780001077983 */ /* 0x000f220000300800 */
[----:B------:R-:W-:Y:S01]  /*1341e0*/  VIADD R0, R58, 0x65 ;  /* 0x000000653a007836 */ /* 0x000fe20000000000 */
[----:B------:R-:W-:-:S02]  /*1341f0*/  PRMT R2, R57, 0x7773, RZ ;  /* 0x0000777339027816 */ /* 0x000fc400000000ff */
[----:B------:R-:W4:Y:S04]  /*134200*/  LDL.LU.64 R24, [R1+0xcf8] ;  /* 0x000cf80001187983 */ /* 0x000f280000300a00 */
[----:B------:R-:W4:Y:S01]  /*134210*/  LDL.LU.64 R20, [R1+0xcf0] ;  /* 0x000cf00001147983 */ /* 0x000f220000300a00 */
[----:B------:R-:W-:Y:S01]  /*134220*/  ISETP.GE.AND P2, PT, R0, UR4, PT ;  /* 0x0000000400007c0c */ /* 0x000fe2000bf46270 */
[----:B------:R-:W-:Y:S02]  /*134230*/  ULDC UR4, c[0x0][0x228] ;  /* 0x00008a0000047ab9 */ /* 0x000fe40000000800 */
[----:B------:R0:W-:Y:S01]  /*134240*/  @P3 STG.E.U8 desc[UR30][R14.64], R2 ;  /* 0x000000020e003986 */ /* 0x0001e2000c10111e */
[----:B------:R-:W-:-:S03]  /*134250*/  PRMT R0, R56, 0x7770, RZ ;  /* 0x0000777038007816 */ /* 0x000fc600000000ff */
[----:B------:R-:W4:Y:S04]  /*134260*/  LDL.LU.64 R16, [R1+0xcd8] ;  /* 0x000cd80001107983 */ /* 0x000f280000300a00 */
[----:B0-----:R-:W4:Y:S01]  /*134270*/  LDL.LU.64 R14, [R1+0xcd0] ;  /* 0x000cd000010e7983 */ /* 0x001f220000300a00 */
[----:B------:R-:W-:-:S03]  /*134280*/  PRMT R2, R56, 0x7771, RZ ;  /* 0x0000777138027816 */ /* 0x000fc600000000ff */
[----:B------:R-:W4:Y:S04]  /*134290*/  LDL.LU R57, [R1+0x268] ;  /* 0x0002680001397983 */ /* 0x000f280000300800 */
[----:B------:R-:W-:Y:S04]  /*1342a0*/  @P6 STG.E.U8 desc[UR30][R18.64], R0 ;  /* 0x0000000012006986 */ /* 0x000fe8000c10111e */
[----:B--2---:R0:W-:Y:S04]  /*1342b0*/  @P5 STG.E.U8 desc[UR30][R10.64], R2 ;  /* 0x000000020a005986 */ /* 0x0041e8000c10111e */
[----:B0-----:R-:W2:Y:S01]  /*1342c0*/  LDL.LU.64 R10, [R1+0xca0] ;  /* 0x000ca000010a7983 */ /* 0x001ea20000300a00 */
[----:B------:R-:W-:Y:S01]  /*1342d0*/  ISETP.LT.AND P4, PT, R53, UR6, !P0 ;  /* 0x0000000635007c0c */ /* 0x000fe2000c781270 */
[----:B------:R-:W-:Y:S01]  /*1342e0*/  ULDC UR6, c[0x0][0x228] ;  /* 0x00008a0000067ab9 */ /* 0x000fe20000000800 */
[----:B------:R-:W-:Y:S01]  /*1342f0*/  ISETP.LT.AND P3, PT, R13, UR4, !P0 ;  /* 0x000000040d007c0c */ /* 0x000fe2000c761270 */
[----:B------:R-:W-:Y:S01]  /*134300*/  ULDC UR4, c[0x0][0x228] ;  /* 0x00008a0000047ab9 */ /* 0x000fe20000000800 */
[----:B------:R-:W-:-:S02]  /*134310*/  PRMT R3, R56, 0x7772, RZ ;  /* 0x0000777238037816 */ /* 0x000fc400000000ff */
[----:B------:R-:W-:Y:S02]  /*134320*/  PRMT R0, R56, 0x7773, RZ ;  /* 0x0000777338007816 */ /* 0x000fe400000000ff */
[----:B------:R-:W-:Y:S01]  /*134330*/  ISETP.LT.AND P6, PT, R12, UR4, !P0 ;  /* 0x000000040c007c0c */ /* 0x000fe2000c7c1270 */
[----:B------:R-:W-:Y:S01]  /*134340*/  ULDC UR4, c[0x0][0x228] ;  /* 0x00008a0000047ab9 */ /* 0x000fe20000000800 */
[----:B------:R-:W-:Y:S01]  /*134350*/  ISETP.LT.AND P5, PT, R60, UR5, !P0 ;  /* 0x000000053c007c0c */ /* 0x000fe2000c7a1270 */
[----:B------:R-:W-:Y:S02]  /*134360*/  ULDC UR5, c[0x0][0x228] ;  /* 0x00008a0000057ab9 */ /* 0x000fe40000000800 */
[----:B---3--:R-:W-:Y:S01]  /*134370*/  @P4 STG.E.U8 desc[UR30][R28.64], R3 ;  /* 0x000000031c004986 */ /* 0x008fe2000c10111e */
[----:B------:R-:W-:Y:S01]  /*134380*/  ISETP.LT.AND P4, PT, R59, UR4, !P0 ;  /* 0x000000043b007c0c */ /* 0x000fe2000c781270 */
[----:B------:R-:W-:Y:S02]  /*134390*/  ULDC UR4, c[0x0][0x228] ;  /* 0x00008a0000047ab9 */ /* 0x000fe40000000800 */
[----:B----4-:R0:W-:Y:S01]  /*1343a0*/  @P3 STG.E.U8 desc[UR30][R8.64], R0 ;  /* 0x0000000008003986 */ /* 0x0101e2000c10111e */
[----:B------:R-:W-:Y:S01]  /*1343b0*/  ISETP.LT.AND P3, PT, R55, UR4, !P0 ;  /* 0x0000000437007c0c */ /* 0x000fe2000c761270 */
[----:B------:R-:W-:Y:S01]  /*1343c0*/  ULDC UR4, c[0x0][0x228] ;  /* 0x00008a0000047ab9 */ /* 0x000fe20000000800 */
[C---:B------:R-:W-:Y:S01]  /*1343d0*/  PRMT R2, R7.reuse, 0x7770, RZ ;  /* 0x0000777007027816 */ /* 0x040fe200000000ff */
[----:B0-----:R-:W3:Y:S01]  /*1343e0*/  LDL.LU.64 R8, [R1+0xc98] ;  /* 0x000c980001087983 */ /* 0x001ee20000300a00 */
[----:B------:R-:W-:-:S03]  /*1343f0*/  PRMT R0, R7, 0x7771, RZ ;  /* 0x0000777107007816 */ /* 0x000fc600000000ff */
[----:B------:R-:W4:Y:S01]  /*134400*/  LDL.LU R56, [R1+0x258] ;  /* 0x0002580001387983 */ /* 0x000f220000300800 */
[----:B------:R-:W-:Y:S01]  /*134410*/  ISETP.LT.AND P0, PT, R61, UR5, !P2 ;  /* 0x000000053d007c0c */ /* 0x000fe2000d701270 */
[----:B------:R-:W-:Y:S02]  /*134420*/  ULDC UR5, c[0x0][0x228] ;  /* 0x00008a0000057ab9 */ /* 0x000fe40000000800 */
[----:B------:R0:W-:Y:S04]  /*134430*/  @P6 STG.E.U8 desc[UR30][R24.64], R2 ;  /* 0x0000000218006986 */ /* 0x0001e8000c10111e */
[----:B------:R-:W4:Y:S04]  /*134440*/  LDL.LU.64 R18, [R1+0xca8] ;  /* 0x000ca80001127983 */ /* 0x000f280000300a00 */
[----:B------:R1:W-:Y:S01]  /*134450*/  @P5 STG.E.U8 desc[UR30][R20.64], R0 ;  /* 0x0000000014005986 */ /* 0x0003e2000c10111e */
[----:B0-----:R-:W-:-:S03]  /*134460*/  PRMT R2, R7, 0x7772, RZ ;  /* 0x0000777207027816 */ /* 0x001fc600000000ff */
[----:B------:R-:W4:Y:S01]  /*134470*/  LDL.LU.64 R28, [R1+0xc90] ;  /* 0x000c9000011c7983 */ /* 0x000f220000300a00 */
[----:B-1----:R-:W-:-:S03]  /*134480*/  PRMT R0, R7, 0x7773, RZ ;  /* 0x0000777307007816 */ /* 0x002fc600000000ff */
[----:B------:R0:W-:Y:S04]  /*134490*/  @P4 STG.E.U8 desc[UR30][R16.64], R2 ;  /* 0x0000000210004986 */ /* 0x0001e8000c10111e */
[----:B------:R-:W4:Y:S04]  /*1344a0*/  LDL.LU.64 R24, [R1+0xc88] ;  /* 0x000c880001187983 */ /* 0x000f280000300a00 */
[----:B------:R1:W-:Y:S01]  /*1344b0*/  @P3 STG.E.U8 desc[UR30][R14.64], R0 ;  /* 0x000000000e003986 */ /* 0x0003e2000c10111e */
[----:B0-----:R-:W-:-:S03]  /*1344c0*/  PRMT R2, R57, 0x7770, RZ ;  /* 0x0000777039027816 */ /* 0x001fc600000000ff */
[----:B-1----:R-:W4:Y:S04]  /*1344d0*/  LDL.LU.64 R14, [R1+0xc70] ;  /* 0x000c7000010e7983 */ /* 0x002f280000300a00 */
[----:B--2---:R0:W-:Y:S04]  /*1344e0*/  @P0 STG.E.U8 desc[UR30][R10.64], R2 ;  /* 0x000000020a000986 */ /* 0x0041e8000c10111e */
[----:B0-----:R-:W2:Y:S01]  /*1344f0*/  LDL.LU.64 R10, [R1+0xc80] ;  /* 0x000c8000010a7983 */ /* 0x001ea20000300a00 */
[----:B------:R-:W-:Y:S01]  /*134500*/  ISETP.LT.AND P4, PT, R51, UR4, !P2 ;  /* 0x0000000433007c0c */ /* 0x000fe2000d781270 */
[----:B------:R-:W-:Y:S01]  /*134510*/  ULDC UR4, c[0x0][0x228] ;  /* 0x00008a0000047ab9 */ /* 0x000fe20000000800 */
[----:B------:R-:W-:Y:S01]  /*134520*/  VIADD R0, R58, 0x66 ;  /* 0x000000663a007836 */ /* 0x000fe20000000000 */
[----:B------:R-:W2:Y:S01]  /*134530*/  LDL.LU R7, [R1+0x19c] ;  /* 0x00019c0001077983 */ /* 0x000ea20000300800 */
[----:B------:R-:W-:Y:S01]  /*134540*/  ISETP.LT.AND P0, PT, R53, UR4, !P2 ;  /* 0x0000000435007c0c */ /* 0x000fe2000d701270 */
[----:B------:R-:W-:Y:S01]  /*134550*/  ULDC UR4, c[0x0][0x22c] ;  /* 0x00008b0000047ab9 */ /* 0x000fe20000000800 */
[----:B------:R-:W-:Y:S01]  /*134560*/  PRMT R2, R57, 0x7771, RZ ;  /* 0x0000777139027816 */ /* 0x000fe200000000ff */
[----:B------:R-:W2:Y:S01]  /*134570*/  LDL.LU.64 R20, [R1+0xc78] ;  /* 0x000c780001147983 */ /* 0x000ea20000300a00 */
[----:B------:R-:W-:Y:S01]  /*134580*/  ISETP.LT.AND P5, PT, R13, UR5, !P2 ;  /* 0x000000050d007c0c */ /* 0x000fe2000d7a1270 */
[----:B------:R-:W-:Y:S01]  /*134590*/  ULDC UR5, c[0x0][0x228] ;  /* 0x00008a0000057ab9 */ /* 0x000fe20000000800 */
[----:B------:R-:W-:Y:S01]  /*1345a0*/  ISETP.GE.AND P3, PT, R0, UR4, PT ;  /* 0x0000000400007c0c */ /* 0x000fe2000bf66270 */
[----:B------:R-:W2:Y:S01]  /*1345b0*/  LDL.LU.64 R16, [R1+0xc60] ;  /* 0x000c600001107983 */ /* 0x000ea20000300a00 */
[----:B------:R-:W-:Y:S01]  /*1345c0*/  ULDC UR4, c[0x0][0x228] ;  /* 0x00008a0000047ab9 */ /* 0x000fe20000000800 */
[----:B------:R-:W-:Y:S01]  /*1345d0*/  ISETP.LT.AND P6, PT, R12, UR6, !P2 ;  /* 0x000000060c007c0c */ /* 0x000fe2000d7c1270 */
[----:B------:R-:W-:Y:S01]  /*1345e0*/  ULDC UR6, c[0x0][0x228] ;  /* 0x00008a0000067ab9 */ /* 0x000fe20000000800 */
[----:B---3--:R0:W-:Y:S01]  /*1345f0*/  @P4 STG.E.U8 desc[UR30][R8.64], R2 ;  /* 0x0000000208004986 */ /* 0x0081e2000c10111e */
[----:B------:R-:W-:-:S02]  /*134600*/  PRMT R0, R57, 0x7772, RZ ;  /* 0x0000777239007816 */ /* 0x000fc400000000ff */
[----:B------:R-:W-:Y:S01]  /*134610*/  ISETP.LT.AND P4, PT, R60, UR4, !P2 ;  /* 0x000000043c007c0c */ /* 0x000fe2000d781270 */
[----:B------:R-:W-:Y:S01]  /*134620*/  ULDC UR4, c[0x0][0x228] ;  /* 0x00008a0000047ab9 */ /* 0x000fe20000000800 */
[----:B0-----:R-:W3:Y:S01]  /*134630*/  LDL.LU.64 R8, [R1+0xc40] ;  /* 0x000c400001087983 */ /* 0x001ee20000300a00 */
[----:B------:R-:W-:-:S03]  /*134640*/  PRMT R2, R57, 0x7773, RZ ;  /* 0x0000777339027816 */ /* 0x000fc600000000ff */
[----:B----4-:R0:W-:Y:S01]  /*134650*/  @P0 STG.E.U8 desc[UR30][R18.64], R0 ;  /* 0x0000000012000986 */ /* 0x0101e2000c10111e */
[----:B------:R-:W-:-:S03]  /*134660*/  PRMT R3, R56, 0x7770, RZ ;  /* 0x0000777038037816 */ /* 0x000fc600000000ff */
[----:B------:R1:W-:Y:S01]  /*134670*/  @P5 STG.E.U8 desc[UR30][R28.64], R2 ;  /* 0x000000021c005986 */ /* 0x0003e2000c10111e */
[----:B------:R-:W-:Y:S01]  /*134680*/  ISETP.LT.AND P5, PT, R59, UR4, !P2 ;  /* 0x000000043b007c0c */ /* 0x000fe2000d7a1270 */
[----:B------:R-:W-:Y:S01]  /*134690*/  ULDC UR4, c[0x0][0x22c] ;  /* 0x00008b0000047ab9 */ /* 0x000fe20000000800 */
[C---:B0-----:R-:W-:Y:S01]  /*1346a0*/  PRMT R0, R56.reuse, 0x7771, RZ ;  /* 0x0000777138007816 */ /* 0x041fe200000000ff */
[----:B------:R-:W-:Y:S01]  /*1346b0*/  @P6 STG.E.U8 desc[UR30][R24.64], R3 ;  /* 0x0000000318006986 */ /* 0x000fe2000c10111e */
[----:B-1----:R-:W-:-:S03]  /*1346c0*/  PRMT R2, R56, 0x7772, RZ ;  /* 0x0000777238027816 */ /* 0x002fc600000000ff */
[----:B------:R0:W-:Y:S04]  /*1346d0*/  @P4 STG.E.U8 desc[UR30][R14.64], R0 ;  /* 0x000000000e004986 */ /* 0x0001e8000c10111e */
[----:B0-----:R-:W4:Y:S04]  /*1346e0*/  LDL.LU.64 R14, [R1+0xc58] ;  /* 0x000c5800010e7983 */ /* 0x001f280000300a00 */
[----:B------:R-:W4:Y:S04]  /*1346f0*/  LDL.LU R57, [R1+0x27c] ;  /* 0x00027c0001397983 */ /* 0x000f280000300800 */
[----:B------:R-:W4:Y:S04]  /*134700*/  LDL.LU.64 R24, [R1+0xc68] ;  /* 0x000c680001187983 */ /* 0x000f280000300a00 */
[----:B--2---:R0:W-:Y:S04]  /*134710*/  @P5 STG.E.U8 desc[UR30][R10.64], R2 ;  /* 0x000000020a005986 */ /* 0x0041e8000c10111e */
[----:B0-----:R-:W2:Y:S01]  /*134720*/  LDL.LU.64 R10, [R1+0xc50] ;  /* 0x000c5000010a7983 */ /* 0x001ea20000300a00 */
[----:B------:R-:W-:Y:S01]  /*134730*/  ISETP.LT.AND P0, PT, R55, UR5, !P2 ;  /* 0x0000000537007c0c */ /* 0x000fe2000d701270 */
[----:B------:R-:W-:Y:S01]  /*134740*/  ULDC UR5, c[0x0][0x228] ;  /* 0x00008a0000057ab9 */ /* 0x000fe20000000800 */
[----:B------:R-:W-:Y:S01]  /*134750*/  VIADD R0, R58, 0x67 ;  /* 0x000000673a007836 */ /* 0x000fe20000000000 */
[----:B------:R-:W-:Y:S01]  /*134760*/  ISETP.LT.AND P6, PT, R61, UR5, !P3 ;  /* 0x000000053d007c0c */ /* 0x000fe2000dfc1270 */
[----:B------:R-:W-:-:S02]  /*134770*/  ULDC UR5, c[0x0][0x228] ;  /* 0x00008a0000057ab9 */ /* 0x000fc40000000800 */
[----:B------:R-:W-:Y:S01]  /*134780*/  ISETP.LT.AND P4, PT, R51, UR5, !P3 ;  /* 0x0000000533007c0c */ /* 0x000fe2000df81270 */
[----:B------:R-:W-:Y:S01]  /*134790*/  ULDC UR5, c[0x0][0x228] ;  /* 0x00008a0000057ab9 */ /* 0x000fe20000000800 */
[----:B------:R-:W-:Y:S01]  /*1347a0*/  ISETP.GE.AND P2, PT, R0, UR4, PT ;  /* 0x0000000400007c0c */ /* 0x000fe2000bf46270 */
[----:B------:R-:W-:Y:S01]  /*1347b0*/  ULDC UR4, c[0x0][0x228] ;  /* 0x00008a0000047ab9 */ /* 0x000fe20000000800 */
[----:B------:R-:W-:Y:S02]  /*1347c0*/  PRMT R0, R56, 0x7773, RZ ;  /* 0x0000777338007816 */ /* 0x000fe400000000ff */
[----:B------:R-:W-:-:S03]  /*1347d0*/  PRMT R2, R7, 0x7770, RZ ;  /* 0x0000777007027816 */ /* 0x000fc600000000ff */
[----:B------:R0:W-:Y:S04]  /*1347e0*/  @P0 STG.E.U8 desc[UR30][R20.64], R0 ;  /* 0x0000000014000986 */ /* 0x0001e8000c10111e */
[----:B------:R1:W-:Y:S01]  /*1347f0*/  @P6 STG.E.U8 desc[UR30][R16.64], R2 ;  /* 0x0000000210006986 */ /* 0x0003e2000c10111e */
[----:B0-----:R-:W-:Y:S02]  /*134800*/  PRMT R0, R7, 0x7771, RZ ;  /* 0x0000777107007816 */ /* 0x001fe400000000ff */
[----:B------:R-:W-:Y:S01]  /*134810*/  ISETP.LT.AND P5, PT, R53, UR4, !P3 ;  /* 0x0000000435007c0c */ /* 0x000fe2000dfa1270 */
[----:B------:R-:W-:Y:S02]  /*134820*/  ULDC UR4, c[0x0][0x22c] ;  /* 0x00008b0000047ab9 */ /* 0x000fe40000000800 */
[----:B---3--:R0:W-:Y:S01]  /*134830*/  @P4 STG.E.U8 desc[UR30][R8.64], R0 ;  /* 0x0000000008004986 */ /* 0x0081e2000c10111e */
[----:B------:R-:W-:Y:S01]  /*134840*/  ISETP.LT.AND P4, PT, R13, UR5, !P3 ;  /* 0x000000050d007c0c */ /* 0x000fe2000df81270 */
[----:B-1----:R-:W-:Y:S01]  /*134850*/  VIADD R2, R58, 0x68 ;  /* 0x000000683a027836 */ /* 0x002fe20000000000 */
[----:B------:R-:W-:Y:S01]  /*134860*/  ISETP.LT.AND P6, PT, R12, UR6, !P3 ;  /* 0x000000060c007c0c */ /* 0x000fe2000dfc1270 */
[----:B------:R-:W-:Y:S01]  /*134870*/  ULDC UR5, c[0x0][0x228] ;  /* 0x00008a0000057ab9 */ /* 0x000fe20000000800 */
[----:B------:R-:W-:Y:S01]  /*134880*/  ULDC UR6, c[0x0][0x228] ;  /* 0x00008a0000067ab9 */ /* 0x000fe20000000800 */
[----:B0-----:R-:W3:Y:S01]  /*134890*/  LDL.LU.64 R8, [R1+0xc30] ;  /* 0x000c300001087983 */ /* 0x001ee20000300a00 */
[----:B------:R-:W-:-:S03]  /*1348a0*/  PRMT R0, R7, 0x7772, RZ ;  /* 0x0000777207007816 */ /* 0x000fc600000000ff */
[----:B------:R-:W3:Y:S04]  /*1348b0*/  LDL.LU R56, [R1+0x26c] ;  /* 0x00026c0001387983 */ /* 0x000ee80000300800 */
[----:B------:R-:W3:Y:S01]  /*1348c0*/  LDL.LU.64 R22, [R1+0xc48] ;  /* 0x000c480001167983 */ /* 0x000ee20000300a00 */
[----:B------:R-:W-:Y:S01]  /*1348d0*/  ISETP.GE.AND P0, PT, R2, UR4, PT ;  /* 0x0000000402007c0c */ /* 0x000fe2000bf06270 */
[----:B------:R-:W-:Y:S01]  /*1348e0*/  ULDC UR4, c[0x0][0x228] ;  /* 0x00008a0000047ab9 */ /* 0x000fe20000000800 */
[----:B------:R-:W-:Y:S01]  /*1348f0*/  PRMT R2, R7, 0x7773, RZ ;  /* 0x0000777307027816 */ /* 0x000fe200000000ff */
[----:B------:R-:W3:Y:S04]  /*134900*/  LDL.LU.64 R20, [R1+0xc38] ;  /* 0x000c380001147983 */ /* 0x000ee80000300a00 */
[----:B----4-:R0:W-:Y:S01]  /*134910*/  @P5 STG.E.U8 desc[UR30][R14.64], R0 ;  /* 0x000000000e005986 */ /* 0x0101e2000c10111e */
[----:B------:R-:W-:-:S03]  /*134920*/  PRMT R3, R57, 0x7770, RZ ;  /* 0x0000777039037816 */ /* 0x000fc600000000ff */
[----:B0-----:R-:W4:Y:S04]  /*134930*/  LDL.LU.64 R14, [R1+0xc28] ;  /* 0x000c2800010e7983 */ /* 0x001f280000300a00 */
[----:B------:R-:W-:Y:S04]  /*134940*/  @P4 STG.E.U8 desc[UR30][R24.64], R2 ;  /* 0x0000000218004986 */ /* 0x000fe8000c10111e */
[----:B------:R-:W4:Y:S04]  /*134950*/  LDL.LU.64 R16, [R1+0xc20] ;  /* 0x000c200001107983 */ /* 0x000f280000300a00 */
[----:B--2---:R0:W-:Y:S04]  /*134960*/  @P6 STG.E.U8 desc[UR30][R10.64], R3 ;  /* 0x000000030a006986 */ /* 0x0041e8000c10111e */
[----:B0-----:R-:W2:Y:S01]  /*134970*/  LDL.LU.64 R10, [R1+0xc10] ;  /* 0x000c1000010a7983 */ /* 0x001ea20000300a00 */
[----:B------:R-:W-:Y:S01]  /*134980*/  ISETP.LT.AND P5, PT, R60, UR4, !P3 ;  /* 0x000000043c007c0c */ /* 0x000fe2000dfa1270 */
[----:B------:R-:W-:Y:S01]  /*134990*/  ULDC UR4, c[0x0][0x228] ;  /* 0x00008a0000047ab9 */ /* 0x000fe20000000800 */
[----:B------:R-:W-:-:S02]  /*1349a0*/  PRMT R4, R57, 0x7771, RZ ;  /* 0x0000777139047816 */ /* 0x000fc400000000ff */
[C---:B------:R-:W-:Y:S02]  /*1349b0*/  PRMT R0, R57.reuse, 0x7772, RZ ;  /* 0x0000777239007816 */ /* 0x040fe400000000ff */
[----:B------:R-:W-:Y:S02]  /*1349c0*/  PRMT R5, R57, 0x7773, RZ ;  /* 0x0000777339057816 */ /* 0x000fe400000000ff */
[----:B------:R-:W2:Y:S01]  /*1349d0*/  LDL.LU R57, [R1+0x25c] ;  /* 0x00025c0001397983 */ /* 0x000ea20000300800 */
[----:B------:R-:W-:Y:S01]  /*1349e0*/  ISETP.LT.AND P6, PT, R59, UR4, !P3 ;  /* 0x000000043b007c0c */ /* 0x000fe2000dfc1270 */
[----:B------:R-:W-:Y:S02]  /*1349f0*/  ULDC UR4, c[0x0][0x228] ;  /* 0x00008a0000047ab9 */ /* 0x000fe40000000800 */
[----:B------:R-:W2:Y:S01]  /*134a00*/  LDL.LU.64 R18, [R1+0xc18] ;  /* 0x000c180001127983 */ /* 0x000ea20000300a00 */
[----:B------:R-:W-:Y:S01]  /*134a10*/  ISETP.LT.AND P3, PT, R55, UR5, !P3 ;  /* 0x0000000537007c0c */ /* 0x000fe2000df61270 */
[----:B------:R-:W-:Y:S01]  /*134a20*/  ULDC UR5, c[0x0][0x228] ;  /* 0x00008a0000057ab9 */ /* 0x000fe20000000800 */
[----:B------:R-:W-:Y:S01]  /*134a30*/  ISETP.LT.AND P4, PT, R61, UR4, !P2 ;  /* 0x000000043d007c0c */ /* 0x000fe2000d781270 */
[----:B------:R-:W-:Y:S01]  /*134a40*/  ULDC UR4, c[0x0][0x228] ;  /* 0x00008a0000047ab9 */ /* 0x000fe20000000800 */
[----:B---3--:R0:W-:Y:S01]  /*134a50*/  @P5 STG.E.U8 desc[UR30][R8.64], R4 ;  /* 0x0000000408005986 */ /* 0x0081e2000c10111e */
[----:B------:R-:W-:Y:S01]  /*134a60*/  ISETP.LT.AND P5, PT, R51, UR6, !P2 ;  /* 0x0000000633007c0c */ /* 0x000fe2000d7a1270 */
[----:B------:R-:W-:-:S02]  /*134a70*/  ULDC UR6, c[0x0][0x228] ;  /* 0x00008a0000067ab9 */ /* 0x000fc40000000800 */
[----:B0-----:R-:W3:Y:S01]  /*134a80*/  LDL.LU.64 R8, [R1+0xc08] ;  /* 0x000c080001087983 */ /* 0x001ee20000300a00 */
[----:B------:R-:W-:-:S03]  /*134a90*/  PRMT R2, R56, 0x7770, RZ ;  /* 0x0000777038027816 */ /* 0x000fc600000000ff */
[----:B------:R-:W-:Y:S01]  /*134aa0*/  @P6 STG.E.U8 desc[UR30][R22.64], R0 ;  /* 0x0000000016006986 */ /* 0x000fe2000c10111e */
[----:B------:R-:W-:Y:S01]  /*134ab0*/  ISETP.LT.AND P6, PT, R53, UR4, !P2 ;  /* 0x0000000435007c0c */ /* 0x000fe2000d7c1270 */
[----:B------:R-:W-:Y:S02]  /*134ac0*/  ULDC UR4, c[0x0][0x228] ;  /* 0x00008a0000047ab9 */ /* 0x000fe40000000800 */
[----:B------:R-:W3:Y:S01]  /*134ad0*/  LDL.LU.64 R28, [R1+0xc00] ;  /* 0x000c0000011c7983 */ /* 0x000ee20000300a00 */
[----:B------:R-:W-:-:S03]  /*134ae0*/  PRMT R3, R56, 0x7771, RZ ;  /* 0x0000777138037816 */ /* 0x000fc600000000ff */
[----:B------:R-:W-:Y:S01]  /*134af0*/  @P3 STG.E.U8 desc[UR30][R20.64], R5 ;  /* 0x0000000514003986 */ /* 0x000fe2000c10111e */
[C---:B------:R-:W-:Y:S02]  /*134b00*/  PRMT R4, R56.reuse, 0x7772, RZ ;  /* 0x0000777238047816 */ /* 0x040fe400000000ff */
[----:B------:R-:W-:Y:S01]  /*134b10*/  PRMT R6, R56, 0x7773, RZ ;  /* 0x0000777338067816 */ /* 0x000fe200000000ff */
[----:B------:R-:W3:Y:S04]  /*134b20*/  LDL.LU.64 R24, [R1+0xbf8] ;  /* 0x000bf80001187983 */ /* 0x000ee80000300a00 */
[----:B----4-:R0:W-:Y:S04]  /*134b30*/  @P4 STG.E.U8 desc[UR30][R14.64], R2 ;  /* 0x000000020e004986 */ /* 0x0101e8000c10111e */
[----:B0-----:R-:W4:Y:S04]  /*134b40*/  LDL.LU.64 R14, [R1+0xbf0] ;  /* 0x000bf000010e7983 */ /* 0x001f280000300a00 */
[----:B------:R-:W4:Y:S04]  /*134b50*/  LDL.LU R56, [R1+0x180] ;  /* 0x0001800001387983 */ /* 0x000f280000300800 */
[----:B------:R-:W-:Y:S04]  /*134b60*/  @P5 STG.E.U8 desc[UR30][R16.64], R3 ;  /* 0x0000000310005986 */ /* 0x000fe8000c10111e */
[----:B------:R-:W4:Y:S04]  /*134b70*/  LDL.LU.64 R20, [R1+0xbe8] ;  /* 0x000be80001147983 */ /* 0x000f280000300a00 */
[----:B--2---:R0:W-:Y:S04]  /*134b80*/  @P6 STG.E.U8 desc[UR30][R10.64], R4 ;  /* 0x000000040a006986 */ /* 0x0041e8000c10111e */
[----:B0-----:R-:W2:Y:S01]  /*134b90*/  LDL.LU.64 R10, [R1+0xbe0] ;  /* 0x000be000010a7983 */ /* 0x001ea20000300a00 */
[----:B------:R-:W-:Y:S01]  /*134ba0*/  ISETP.LT.AND P3, PT, R13, UR4, !P2 ;  /* 0x000000040d007c0c */ /* 0x000fe2000d761270 */
[----:B------:R-:W-:Y:S01]  /*134bb0*/  ULDC UR4, c[0x0][0x228] ;  /* 0x00008a0000047ab9 */ /* 0x000fe20000000800 */
[----:B------:R-:W-:Y:S01]  /*134bc0*/  ISETP.LT.AND P4, PT, R12, UR5, !P2 ;  /* 0x000000050c007c0c */ /* 0x000fe2000d781270 */
[----:B------:R-:W2:Y:S01]  /*134bd0*/  LDL.LU.64 R16, [R1+0xbd8] ;  /* 0x000bd80001107983 */ /* 0x000ea20000300a00 */
[----:B------:R-:W-:Y:S01]  /*134be0*/  PRMT R0, R57, 0x7770, RZ ;  /* 0x0000777039007816 */ /* 0x000fe200000000ff */
[----:B------:R-:W-:Y:S01]  /*134bf0*/  ULDC UR5, c[0x0][0x228] ;  /* 0x00008a0000057ab9 */ /* 0x000fe20000000800 */
[----:B------:R-:W-:Y:S01]  /*134c00*/  ISETP.LT.AND P5, PT, R60, UR6, !P2 ;  /* 0x000000063c007c0c */ /* 0x000fe2000d7a1270 */
[----:B------:R-:W-:Y:S01]  /*134c10*/  ULDC UR6, c[0x0][0x228] ;  /* 0x00008a0000067ab9 */ /* 0x000fe20000000800 */
[----:B------:R-:W-:Y:S01]  /*134c20*/  ISETP.LT.AND P6, PT, R59, UR4, !P2 ;  /* 0x000000043b007c0c */ /* 0x000fe2000d7c1270 */
[----:B------:R-:W-:-:S04]  /*134c30*/  ULDC UR4, c[0x0][0x228] ;  /* 0x00008a0000047ab9 */ /* 0x000fc80000000800 */
[----:B------:R-:W-:Y:S01]  /*134c40*/  @P3 STG.E.U8 desc[UR30][R18.64], R6 ;  /* 0x0000000612003986 */ /* 0x000fe2000c10111e */
[----:B------:R-:W-:Y:S01]  /*134c50*/  ISETP.LT.AND P2, PT, R55, UR4, !P2 ;  /* 0x0000000437007c0c */ /* 0x000fe2000d741270 */
[----:B------:R-:W-:Y:S02]  /*134c60*/  ULDC UR4, c[0x0][0x228] ;  /* 0x00008a0000047ab9 */ /* 0x000fe40000000800 */
[----:B------:R-:W-:Y:S01]  /*134c70*/  ISETP.LT.AND P3, PT, R61, UR4, !P0 ;  /* 0x000000043d007c0c */ /* 0x000fe2000c761270 */
[----:B------:R-:W-:Y:S01]  /*134c80*/  ULDC UR4, c[0x0][0x22c] ;  /* 0x00008b0000047ab9 */ /* 0x000fe20000000800 */
[----:B------:R-:W-:Y:S01]  /*134c90*/  PRMT R2, R57, 0x7771, RZ ;  /* 0x0000777139027816 */ /* 0x000fe200000000ff */
[----:B---3--:R0:W-:Y:S01]  /*134ca0*/  @P4 STG.E.U8 desc[UR30][R8.64], R0 ;  /* 0x0000000008004986 */ /* 0x0081e2000c10111e */
[----:B------:R-:W-:Y:S01]  /*134cb0*/  ISETP.LT.AND P4, PT, R51, UR5, !P0 ;  /* 0x0000000533007c0c */ /* 0x000fe2000c781270 */
[----:B------:R-:W-:Y:S02]  /*134cc0*/  ULDC UR5, c[0x0][0x228] ;  /* 0x00008a0000057ab9 */ /* 0x000fe40000000800 */
[----:B0-----:R-:W3:Y:S01]  /*134cd0*/  LDL.LU.64 R8, [R1+0xbd0] ;  /* 0x000bd00001087983 */ /* 0x001ee20000300a00 */
[----:B------:R-:W-:-:S02]  /*134ce0*/  PRMT R3, R57, 0x7772, RZ ;  /* 0x0000777239037816 */ /* 0x000fc400000000ff */
[----:B------:R-:W-:Y:S02]  /*134cf0*/  PRMT R4, R57, 0x7773, RZ ;  /* 0x0000777339047816 */ /* 0x000fe400000000ff */
[----:B------:R-:W3:Y:S04]  /*134d00*/  LDL.LU R57, [R1+0x240] ;  /* 0x0002400001397983 */ /* 0x000ee80000300800 */
[----:B------:R0:W-:Y:S04]  /*134d10*/  @P5 STG.E.U8 desc[UR30][R28.64], R2 ;  /* 0x000000021c005986 */ /* 0x0001e8000c10111e */
[----:B------:R1:W-:Y:S04]  /*134d20*/  @P6 STG.E.U8 desc[UR30][R24.64], R3 ;  /* 0x0000000318006986 */ /* 0x0003e8000c10111e */
[----:B0-----:R-:W3:Y:S01]  /*134d30*/  LDL.LU.64 R28, [R1+0xbc8] ;  /* 0x000bc800011c7983 */ /* 0x001ee20000300a00 */
[----:B----4-:R-:W-:-:S02]  /*134d40*/  PRMT R2, R56, 0x7770, RZ ;  /* 0x0000777038027816 */ /* 0x010fc400000000ff */
[----:B-1----:R-:W-:Y:S01]  /*134d50*/  PRMT R3, R56, 0x7771, RZ ;  /* 0x0000777138037816 */ /* 0x002fe200000000ff */
[----:B------:R0:W-:Y:S04]  /*134d60*/  @P2 STG.E.U8 desc[UR30][R14.64], R4 ;  /* 0x000000040e002986 */ /* 0x0001e8000c10111e */
[----:B------:R-:W-:Y:S04]  /*134d70*/  @P3 STG.E.U8 desc[UR30][R20.64], R2 ;  /* 0x0000000214003986 */ /* 0x000fe8000c10111e */
[----:B0-----:R-:W4:Y:S04]  /*134d80*/  LDL.LU.64 R14, [R1+0xbc0] ;  /* 0x000bc000010e7983 */ /* 0x001f280000300a00 */
[----:B--2---:R0:W-:Y:S04]  /*134d90*/  @P4 STG.E.U8 desc[UR30][R10.64], R3 ;  /* 0x000000030a004986 */ /* 0x0041e8000c10111e */
[----:B0-----:R-:W2:Y:S01]  /*134da0*/  LDL.LU.64 R10, [R1+0xbb0] ;  /* 0x000bb000010a7983 */ /* 0x001ea20000300a00 */
[----:B------:R-:W-:Y:S01]  /*134db0*/  ISETP.LT.AND P6, PT, R53, UR5, !P0 ;  /* 0x0000000535007c0c */ /* 0x000fe2000c7c1270 */
[----:B------:R-:W-:Y:S01]  /*134dc0*/  VIADD R0, R58, 0x69 ;  /* 0x000000693a007836 */ /* 0x000fe20000000000 */
[----:B------:R-:W-:Y:S01]  /*134dd0*/  ISETP.LT.AND P5, PT, R13, UR6, !P0 ;  /* 0x000000060d007c0c */ /* 0x000fe2000c7a1270 */
[----:B------:R-:W2:Y:S01]  /*134de0*/  LDL.LU R7, [R1+0x230] ;  /* 0x0002300001077983 */ /* 0x000ea20000300800 */
[----:B------:R-:W-:Y:S01]  /*134df0*/  PRMT R2, R56, 0x7773, RZ ;  /* 0x0000777338027816 */ /* 0x000fe200000000ff */
[----:B------:R-:W-:Y:S01]  /*134e00*/  ULDC UR5, c[0x0][0x228] ;  /* 0x00008a0000057ab9 */ /* 0x000fe20000000800 */
[----:B------:R-:W-:Y:S01]  /*134e10*/  ISETP.GE.AND P2, PT, R0, UR4, PT ;  /* 0x0000000400007c0c */ /* 0x000fe2000bf46270 */
[----:B------:R-:W2:Y:S01]  /*134e20*/  LDL.LU.64 R24, [R1+0xbb8] ;  /* 0x000bb80001187983 */ /* 0x000ea20000300a00 */
[----:B------:R-:W-:Y:S01]  /*134e30*/  PRMT R0, R56, 0x7772, RZ ;  /* 0x0000777238007816 */ /* 0x000fe200000000ff */
[----:B------:R-:W-:Y:S01]  /*134e40*/  ULDC UR4, c[0x0][0x228] ;  /* 0x00008a0000047ab9 */ /* 0x000fe20000000800 */
[----:B------:R-:W-:Y:S01]  /*134e50*/  ULDC UR6, c[0x0][0x228] ;  /* 0x00008a0000067ab9 */ /* 0x000fe20000000800 */
[----:B------:R-:W2:Y:S04]  /*134e60*/  LDL.LU.64 R20, [R1+0xba8] ;  /* 0x000ba80001147983 */ /* 0x000ea80000300a00 */
[----:B------:R0:W-:Y:S01]  /*134e70*/  @P6 STG.E.U8 desc[UR30][R16.64], R0 ;  /* 0x0000000010006986 */ /* 0x0001e2000c10111e */
[----:B------:R-:W-:Y:S01]  /*134e80*/  ISETP.LT.AND P4, PT, R12, UR4, !P0 ;  /* 0x000000040c007c0c */ /* 0x000fe2000c781270 */
[----:B------:R-:W-:-:S02]  /*134e90*/  ULDC UR4, c[0x0][0x228] ;  /* 0x00008a0000047ab9 */ /* 0x000fc40000000800 */
[----:B0-----:R-:W2:Y:S04]  /*134ea0*/  LDL.LU.64 R16, [R1+0xba0] ;  /* 0x000ba00001107983 */ /* 0x001ea80000300a00 */
[----:B---3--:R0:W-:Y:S01]  /*134eb0*/  @P5 STG.E.U8 desc[UR30][R8.64], R2 ;  /* 0x0000000208005986 */ /* 0x0081e2000c10111e */
[----:B------:R-:W-:Y:S01]  /*134ec0*/  ISETP.LT.AND P5, PT, R60, UR4, !P0 ;  /* 0x000000043c007c0c */ /* 0x000fe2000c7a1270 */
[----:B------:R-:W-:Y:S01]  /*134ed0*/  VIADD R0, R58, 0x6a ;  /* 0x0000006a3a007836 */ /* 0x000fe20000000000 */
[----:B------:R-:W-:Y:S01]  /*134ee0*/  ISETP.LT.AND P6, PT, R59, UR5, !P0 ;  /* 0x000000053b007c0c */ /* 0x000fe2000c7c1270 */
[----:B------:R-:W-:Y:S01]  /*134ef0*/  ULDC UR4, c[0x0][0x22c] ;  /* 0x00008b0000047ab9 */ /* 0x000fe20000000800 */
[----:B------:R-:W-:Y:S01]  /*134f00*/  ULDC UR5, c[0x0][0x228] ;  /* 0x00008a0000057ab9 */ /* 0x000fe20000000800 */
[----:B0-----:R-:W3:Y:S01]  /*134f10*/  LDL.LU.64 R8, [R1+0xb90] ;  /* 0x000b900001087983 */ /* 0x001ee20000300a00 */
[----:B------:R-:W-:-:S02]  /*134f20*/  PRMT R2, R57, 0x7770, RZ ;  /* 0x0000777039027816 */ /* 0x000fc400000000ff */
[----:B------:R-:W-:Y:S01]  /*134f30*/  ISETP.GE.AND P3, PT, R0, UR4, PT ;  /* 0x0000000400007c0c */ /* 0x000fe2000bf66270 */
[----:B------:R-:W3:Y:S01]  /*134f40*/  LDL.LU R56, [R1+0x220] ;  /* 0x0002200001387983 */ /* 0x000ee20000300800 */
[C---:B------:R-:W-:Y:S01]  /*134f50*/  PRMT R0, R57.reuse, 0x7771, RZ ;  /* 0x0000777139007816 */ /* 0x040fe200000000ff */
[----:B------:R-:W-:Y:S02]  /*134f60*/  ULDC UR4, c[0x0][0x228] ;  /* 0x00008a0000047ab9 */ /* 0x000fe40000000800 */
[----:B------:R0:W-:Y:S02]  /*134f70*/  @P4 STG.E.U8 desc[UR30][R28.64], R2 ;  /* 0x000000021c004986 */ /* 0x0001e4000c10111e */
[----:B0-----:R-:W-:Y:S02]  /*134f80*/  PRMT R2, R57, 0x7772, RZ ;  /* 0x0000777239027816 */ /* 0x001fe400000000ff */
[----:B----4-:R0:W-:Y:S04]  /*134f90*/  @P5 STG.E.U8 desc[UR30][R14.64], R0 ;  /* 0x000000000e005986 */ /* 0x0101e8000c10111e */
[----:B0-----:R-:W4:Y:S04]  /*134fa0*/  LDL.LU.64 R14, [R1+0xb98] ;  /* 0x000b9800010e7983 */ /* 0x001f280000300a00 */
[----:B--2---:R0:W-:Y:S04]  /*134fb0*/  @P6 STG.E.U8 desc[UR30][R10.64], R2 ;  /* 0x000000020a006986 */ /* 0x0041e8000c10111e */
[----:B0-----:R-:W2:Y:S01]  /*134fc0*/  LDL.LU.64 R10, [R1+0xb60] ;  /* 0x000b6000010a7983 */ /* 0x001ea20000300a00 */
[----:B------:R-:W-:Y:S01]  /*134fd0*/  ISETP.LT.AND P0, PT, R55, UR4, !P0 ;  /* 0x0000000437007c0c */ /* 0x000fe2000c701270 */
[----:B------:R-:W-:Y:S01]  /*134fe0*/  ULDC UR4, c[0x0][0x228] ;  /* 0x00008a0000047ab9 */ /* 0x000fe20000000800 */
[----:B------:R-:W-:Y:S01]  /*134ff0*/  ISETP.LT.AND P4, PT, R61, UR5, !P2 ;  /* 0x000000053d007c0c */ /* 0x000fe2000d781270 */
[----:B------:R-:W2:Y:S01]  /*135000*/  LDL.LU.64 R18, [R1+0xb50] ;  /* 0x000b500001127983 */ /* 0x000ea20000300a00 */
[----:B------:R-:W-:Y:S01]  /*135010*/  ISETP.LT.AND P6, PT, R51, UR4, !P2 ;  /* 0x0000000433007c0c */ /* 0x000fe2000d7c1270 */
[----:B------:R-:W-:Y:S01]  /*135020*/  ULDC UR4, c[0x0][0x228] ;  /* 0x00008a0000047ab9 */ /* 0x000fe20000000800 */
[----:B------:R-:W-:Y:S01]  /*135030*/  PRMT R0, R57, 0x7773, RZ ;  /* 0x0000777339007816 */ /* 0x000fe200000000ff */
[----:B------:R-:W-:Y:S01]  /*135040*/  ULDC UR5, c[0x0][0x228] ;  /* 0x00008a0000057ab9 */ /* 0x000fe20000000800 */
[----:B------:R-:W-:Y:S01]  /*135050*/  ISETP.LT.AND P5, PT, R53, UR4, !P2 ;  /* 0x0000000435007c0c */ /* 0x000fe2000d7a1270 */
[----:B------:R-:W-:Y:S01]  /*135060*/  ULDC UR4, c[0x0][0x228] ;  /* 0x00008a0000047ab9 */ /* 0x000fe20000000800 */
[----:B------:R-:W-:-:S03]  /*135070*/  PRMT R2, R7, 0x7770, RZ ;  /* 0x0000777007027816 */ /* 0x000fc600000000ff */
[----:B------:R0:W-:Y:S04]  /*135080*/  @P0 STG.E.U8 desc[UR30][R24.64], R0 ;  /* 0x0000000018000986 */ /* 0x0001e8000c10111e */
[----:B------:R1:W-:Y:S01]  /*135090*/  @P4 STG.E.U8 desc[UR30][R20.64], R2 ;  /* 0x0000000214004986 */ /* 0x0003e2000c10111e */
[----:B0-----:R-:W-:-:S03]  /*1350a0*/  PRMT R0, R7, 0x7771, RZ ;  /* 0x0000777107007816 */ /* 0x001fc600000000ff */
[----:B-1----:R-:W2:Y:S01]  /*1350b0*/  LDL.LU.64 R20, [R1+0xac8] ;  /* 0x000ac80001147983 */ /* 0x002ea20000300a00 */
[----:B------:R-:W-:-:S03]  /*1350c0*/  PRMT R2, R7, 0x7772, RZ ;  /* 0x0000777207027816 */ /* 0x000fc600000000ff */
[----:B------:R-:W2:Y:S04]  /*1350d0*/  LDL.LU R57, [R1+0x184] ;  /* 0x0001840001397983 */ /* 0x000ea80000300800 */
[----:B------:R0:W-:Y:S04]  /*1350e0*/  @P6 STG.E.U8 desc[UR30][R16.64], R0 ;  /* 0x0000000010006986 */ /* 0x0001e8000c10111e */
[----:B---3--:R1:W-:Y:S04]  /*1350f0*/  @P5 STG.E.U8 desc[UR30][R8.64], R2 ;  /* 0x0000000208005986 */ /* 0x0083e8000c10111e */
[----:B0-----:R-:W3:Y:S04]  /*135100*/  LDL.LU.64 R16, [R1+0xb30] ;  /* 0x000b300001107983 */ /* 0x001ee80000300a00 */
[----:B-1----:R-:W3:Y:S01]  /*135110*/  LDL.LU.64 R8, [R1+0x3f8] ;  /* 0x0003f80001087983 */ /* 0x002ee20000300a00 */
[----:B------:R-:W-:-:S02]  /*135120*/  ISETP.LT.AND P0, PT, R13, UR4, !P2 ;  /* 0x000000040d007c0c */ /* 0x000fc4000d701270 */
[----:B------:R-:W-:Y:S01]  /*135130*/  ISETP.LT.AND P4, PT, R12, UR5, !P2 ;  /* 0x000000050c007c0c */ /* 0x000fe2000d781270 */
[----:B------:R-:W3:Y:S01]  /*135140*/  LDL.LU.64 R28, [R1+0x3e8] ;  /* 0x0003e800011c7983 */ /* 0x000ee20000300a00 */
[----:B------:R-:W-:Y:S02]  /*135150*/  PRMT R2, R7, 0x7773, RZ ;  /* 0x0000777307027816 */ /* 0x000fe400000000ff */
[----:B------:R-:W-:Y:S01]  /*135160*/  PRMT R3, R56, 0x7770, RZ ;  /* 0x0000777038037816 */ /* 0x000fe200000000ff */
[----:B------:R-:W3:Y:S01]  /*135170*/  LDL.LU.64 R24, [R1+0x3e0] ;  /* 0x0003e00001187983 */ /* 0x000ee20000300a00 */
[----:B------:R-:W-:Y:S01]  /*135180*/  VIADD R0, R58, 0x6b ;  /* 0x0000006b3a007836 */ /* 0x000fe20000000000 */
[----:B------:R-:W-:Y:S01]  /*135190*/  ULDC UR5, c[0x0][0x228] ;  /* 0x00008a0000057ab9 */ /* 0x000fe20000000800 */
[----:B------:R-:W-:-:S03]  /*1351a0*/  ULDC UR4, c[0x0][0x22c] ;  /* 0x00008b0000047ab9 */ /* 0x000fc60000000800 */
[----:B----4-:R-:W-:Y:S04]  /*1351b0*/  @P0 STG.E.U8 desc[UR30][R14.64], R2 ;  /* 0x000000020e000986 */ /* 0x010fe8000c10111e */
[----:B--2---:R0:W-:Y:S04]  /*1351c0*/  @P4 STG.E.U8 desc[UR30][R10.64], R3 ;  /* 0x000000030a004986 */ /* 0x0041e8000c10111e */
[----:B0-----:R-:W2:Y:S01]  /*1351d0*/  LDL.LU.64 R10, [R1+0x3d8] ;  /* 0x0003d800010a7983 */ /* 0x001ea20000300a00 */
[----:B------:R-:W-:Y:S01]  /*1351e0*/  ISETP.LT.AND P5, PT, R60, UR5, !P2 ;  /* 0x000000053c007c0c */ /* 0x000fe2000d7a1270 */
[----:B------:R-:W-:Y:S01]  /*1351f0*/  ULDC UR5, c[0x0][0x228] ;  /* 0x00008a0000057ab9 */ /* 0x000fe20000000800 */
[----:B------:R-:W-:Y:S01]  /*135200*/  ISETP.LT.AND P6, PT, R59, UR6, !P2 ;  /* 0x000000063b007c0c */ /* 0x000fe2000d7c1270 */
[----:B------:R-:W4:Y:S01]  /*135210*/  LDL.LU R14, [R1+0x244] ;  /* 0x00024400010e7983 */ /* 0x000f220000300800 */
[----:B------:R-:W-:Y:S01]  /*135220*/  ISETP.GE.AND P0, PT, R0, UR4, PT ;  /* 0x0000000400007c0c */ /* 0x000fe2000bf06270 */
[----:B------:R-:W-:Y:S01]  /*135230*/  ULDC UR4, c[0x0][0x228] ;  /* 0x00008a0000047ab9 */ /* 0x000fe20000000800 */
[----:B------:R-:W-:Y:S01]  /*135240*/  ISETP.LT.AND P4, PT, R61, UR5, !P3 ;  /* 0x000000053d007c0c */ /* 0x000fe2000df81270 */
[----:B------:R-:W-:Y:S01]  /*135250*/  ULDC UR5, c[0x0][0x228] ;  /* 0x00008a0000057ab9 */ /* 0x000fe20000000800 */
[----:B------:R-:W-:Y:S01]  /*135260*/  ISETP.LT.AND P2, PT, R55, UR4, !P2 ;  /* 0x0000000437007c0c */ /* 0x000fe2000d741270 */
[----:B------:R-:W-:Y:S01]  /*135270*/  ULDC UR4, c[0x0][0x228] ;  /* 0x00008a0000047ab9 */ /* 0x000fe20000000800 */
[C---:B------:R-:W-:Y:S01]  /*135280*/  PRMT R0, R56.reuse, 0x7771, RZ ;  /* 0x0000777138007816 */ /* 0x040fe200000000ff */
[----:B------:R-:W-:Y:S01]  /*135290*/  ULDC UR6, c[0x0][0x228] ;  /* 0x00008a0000067ab9 */ /* 0x000fe20000000800 */
[----:B------:R-:W-:-:S03]  /*1352a0*/  PRMT R2, R56, 0x7772, RZ ;  /* 0x0000777238027816 */ /* 0x000fc600000000ff */
[----:B------:R0:W-:Y:S04]  /*1352b0*/  @P5 STG.E.U8 desc[UR30][R18.64], R0 ;  /* 0x0000000012005986 */ /* 0x0001e8000c10111e */
[----:B------:R1:W-:Y:S01]  /*1352c0*/  @P6 STG.E.U8 desc[UR30][R20.64], R2 ;  /* 0x0000000214006986 */ /* 0x0003e2000c10111e */
[----:B0-----:R-:W-:-:S03]  /*1352d0*/  PRMT R0, R56, 0x7773, RZ ;  /* 0x0000777338007816 */ /* 0x001fc600000000ff */
[----:B-1----:R-:W4:Y:S01]  /*1352e0*/  LDL.LU.64 R20, [R1+0x3a8] ;  /* 0x0003a80001147983 */ /* 0x002f220000300a00 */
[----:B------:R-:W-:-:S03]  /*1352f0*/  PRMT R2, R57, 0x7770, RZ ;  /* 0x0000777039027816 */ /* 0x000fc600000000ff */
[----:B---3--:R-:W-:Y:S04]  /*135300*/  @P2 STG.E.U8 desc[UR30][R16.64], R0 ;  /* 0x0000000010002986 */ /* 0x008fe8000c10111e */
[----:B------:R0:W-:Y:S01]  /*135310*/  @P4 STG.E.U8 desc[UR30][R8.64], R2 ;  /* 0x0000000208004986 */ /* 0x0001e2000c10111e */
[----:B------:R-:W-:Y:S01]  /*135320*/  ISETP.LT.AND P6, PT, R51, UR4, !P3 ;  /* 0x0000000433007c0c */ /* 0x000fe2000dfc1270 */
[----:B------:R-:W-:Y:S01]  /*135330*/  ULDC UR4, c[0x0][0x228] ;  /* 0x00008a0000047ab9 */ /* 0x000fe20000000800 */
[----:B------:R-:W-:Y:S01]  /*135340*/  ISETP.LT.AND P5, PT, R53, UR5, !P3 ;  /* 0x0000000535007c0c */ /* 0x000fe2000dfa1270 */
[----:B------:R-:W-:Y:S01]  /*135350*/  ULDC UR5, c[0x0][0x228] ;  /* 0x00008a0000057ab9 */ /* 0x000fe20000000800 */
[----:B0-----:R-:W3:Y:S01]  /*135360*/  LDL.LU.64 R8, [R1+0x3a0] ;  /* 0x0003a00001087983 */ /* 0x001ee20000300a00 */
[----:B------:R-:W-:Y:S01]  /*135370*/  ISETP.LT.AND P4, PT, R13, UR4, !P3 ;  /* 0x000000040d007c0c */ /* 0x000fe2000df81270 */
[----:B------:R-:W-:-:S02]  /*135380*/  ULDC UR4, c[0x0][0x228] ;  /* 0x00008a0000047ab9 */ /* 0x000fc40000000800 */
[----:B------:R-:W3:Y:S01]  /*135390*/  LDL.LU.64 R16, [R1+0x398] ;  /* 0x0003980001107983 */ /* 0x000ee20000300a00 */
[C---:B------:R-:W-:Y:S02]  /*1353a0*/  PRMT R0, R57.reuse, 0x7771, RZ ;  /* 0x0000777139007816 */ /* 0x040fe400000000ff */
[C---:B------:R-:W-:Y:S01]  /*1353b0*/  PRMT R2, R57.reuse, 0x7772, RZ ;  /* 0x0000777239027816 */ /* 0x040fe200000000ff */
[----:B------:R-:W3:Y:S04]  /*1353c0*/  LDL.LU R56, [R1+0x234] ;  /* 0x0002340001387983 */ /* 0x000ee80000300800 */
[----:B------:R0:W-:Y:S04]  /*1353d0*/  @P6 STG.E.U8 desc[UR30][R28.64], R0 ;  /* 0x000000001c006986 */ /* 0x0001e8000c10111e */
[----:B------:R-:W3:Y:S04]  /*1353e0*/  LDL.LU.64 R18, [R1+0x3d0] ;  /* 0x0003d00001127983 */ /* 0x000ee80000300a00 */
[----:B------:R1:W-:Y:S01]  /*1353f0*/  @P5 STG.E.U8 desc[UR30][R24.64], R2 ;  /* 0x0000000218005986 */ /* 0x0003e2000c10111e */
[----:B0-----:R-:W-:-:S03]  /*135400*/  PRMT R0, R57, 0x7773, RZ ;  /* 0x0000777339007816 */ /* 0x001fc600000000ff */
[----:B------:R-:W3:Y:S04]  /*135410*/  LDL.LU.64 R28, [R1+0x3b8] ;  /* 0x0003b800011c7983 */ /* 0x000ee80000300a00 */
[----:B-1----:R-:W3:Y:S04]  /*135420*/  LDL.LU.64 R24, [R1+0x3b0] ;  /* 0x0003b00001187983 */ /* 0x002ee80000300a00 */
[----:B--2---:R0:W-:Y:S04]  /*135430*/  @P4 STG.E.U8 desc[UR30][R10.64], R0 ;  /* 0x000000000a004986 */ /* 0x0041e8000c10111e */
[----:B0-----:R-:W2:Y:S01]  /*135440*/  LDL.LU.64 R10, [R1+0x3c8] ;  /* 0x0003c800010a7983 */ /* 0x001ea20000300a00 */
[----:B------:R-:W-:Y:S01]  /*135450*/  ISETP.LT.AND P2, PT, R12, UR4, !P3 ;  /* 0x000000040c007c0c */ /* 0x000fe2000df41270 */
[----:B------:R-:W-:-:S02]  /*135460*/  ULDC UR4, c[0x0][0x228] ;  /* 0x00008a0000047ab9 */ /* 0x000fc40000000800 */
[----:B------:R-:W-:Y:S01]  /*135470*/  ISETP.LT.AND P5, PT, R60, UR4, !P3 ;  /* 0x000000043c007c0c */ /* 0x000fe2000dfa1270 */
[----:B------:R-:W-:Y:S01]  /*135480*/  ULDC UR4, c[0x0][0x228] ;  /* 0x00008a0000047ab9 */ /* 0x000fe20000000800 */
[C---:B----4-:R-:W-:Y:S02]  /*135490*/  PRMT R2, R14.reuse, 0x7770, RZ ;  /* 0x000077700e027816 */ /* 0x050fe400000000ff */
[----:B------:R-:W-:Y:S02]  /*1354a0*/  PRMT R0, R14, 0x7771, RZ ;  /* 0x000077710e007816 */ /* 0x000fe400000000ff */
[----:B------:R-:W-:Y:S01]  /*1354b0*/  ISETP.LT.AND P4, PT, R59, UR5, !P3 ;  /* 0x000000053b007c0c */ /* 0x000fe2000df81270 */
[----:B------:R-:W-:-:S03]  /*1354c0*/  ULDC UR5, c[0x0][0x228] ;  /* 0x00008a0000057ab9 */ /* 0x000fc60000000800 */
[----:B------:R0:W-:Y:S01]  /*1354d0*/  @P2 STG.E.U8 desc[UR30][R20.64], R2 ;  /* 0x0000000214002986 */ /* 0x0001e2000c10111e */
[----:B------:R-:W-:Y:S01]  /*1354e0*/  ISETP.LT.AND P3, PT, R55, UR4, !P3 ;  /* 0x0000000437007c0c */ /* 0x000fe2000df61270 */
[----:B------:R-:W-:Y:S02]  /*1354f0*/  ULDC UR4, c[0x0][0x228] ;  /* 0x00008a0000047ab9 */ /* 0x000fe40000000800 */
[----:B0-----:R-:W4:Y:S04]  /*135500*/  LDL.LU.64 R20, [R1+0x418] ;  /* 0x0004180001147983 */ /* 0x001f280000300a00 */
[----:B------:R-:W4:Y:S01]  /*135510*/  LDL.LU R57, [R1+0x224] ;  /* 0x0002240001397983 */ /* 0x000f220000300800 */
[----:B------:R-:W-:-:S03]  /*135520*/  PRMT R2, R14, 0x7772, RZ ;  /* 0x000077720e027816 */ /* 0x000fc600000000ff */
[----:B---3--:R0:W-:Y:S01]  /*135530*/  @P5 STG.E.U8 desc[UR30][R8.64], R0 ;  /* 0x0000000008005986 */ /* 0x0081e2000c10111e */
[----:B------:R-:W-:Y:S01]  /*135540*/  ISETP.LT.AND P6, PT, R61, UR5, !P0 ;  /* 0x000000053d007c0c */ /* 0x000fe2000c7c1270 */
[----:B------:R-:W-:Y:S01]  /*135550*/  ULDC UR5, c[0x0][0x228] ;  /* 0x00008a0000057ab9 */ /* 0x000fe20000000800 */
[----:B------:R-:W-:Y:S01]  /*135560*/  ISETP.LT.AND P2, PT, R51, UR6, !P0 ;  /* 0x0000000633007c0c */ /* 0x000fe2000c741270 */
[----:B------:R1:W-:Y:S04]  /*135570*/  @P4 STG.E.U8 desc[UR30][R16.64], R2 ;  /* 0x0000000210004986 */ /* 0x0003e8000c10111e */
[----:B0-----:R-:W3:Y:S01]  /*135580*/  LDL.LU.64 R8, [R1+0x610] ;  /* 0x0006100001087983 */ /* 0x001ee20000300a00 */
[----:B------:R-:W-:Y:S01]  /*135590*/  ISETP.LT.AND P4, PT, R53, UR4, !P0 ;  /* 0x0000000435007c0c */ /* 0x000fe2000c781270 */
[----:B------:R-:W-:Y:S01]  /*1355a0*/  ULDC UR4, c[0x0][0x228] ;  /* 0x00008a0000047ab9 */ /* 0x000fe20000000800 */
[----:B------:R-:W-:Y:S01]  /*1355b0*/  PRMT R0, R14, 0x7773, RZ ;  /* 0x000077730e007816 */ /* 0x000fe200000000ff */
[----:B-1----:R-:W3:Y:S01]  /*1355c0*/  LDL.LU.64 R16, [R1+0xaa0] ;  /* 0x000aa00001107983 */ /* 0x002ee20000300a00 */
[C---:B------:R-:W-:Y:S01]  /*1355d0*/  PRMT R2, R56.reuse, 0x7770, RZ ;  /* 0x0000777038027816 */ /* 0x040fe200000000ff */
[----:B------:R-:W-:Y:S01]  /*1355e0*/  ULDC UR6, c[0x0][0x228] ;  /* 0x00008a0000067ab9 */ /* 0x000fe20000000800 */
[C---:B------:R-:W-:Y:S01]  /*1355f0*/  PRMT R3, R56.reuse, 0x7771, RZ ;  /* 0x0000777138037816 */ /* 0x040fe200000000ff */
[----:B------:R0:W-:Y:S04]  /*135600*/  @P3 STG.E.U8 desc[UR30][R18.64], R0 ;  /* 0x0000000012003986 */ /* 0x0001e8000c10111e */
[----:B------:R-:W3:Y:S04]  /*135610*/  LDL.LU.64 R14, [R1+0x940] ;  /* 0x00094000010e7983 */ /* 0x000ee80000300a00 */
[----:B------:R-:W-:Y:S01]  /*135620*/  @P6 STG.E.U8 desc[UR30][R28.64], R2 ;  /* 0x000000021c006986 */ /* 0x000fe2000c10111e */
[----:B0-----:R-:W-:-:S03]  /*135630*/  PRMT R0, R56, 0x7772, RZ ;  /* 0x0000777238007816 */ /* 0x001fc600000000ff */
[----:B------:R-:W-:Y:S04]  /*135640*/  @P2 STG.E.U8 desc[UR30][R24.64], R3 ;  /* 0x0000000318002986 */ /* 0x000fe8000c10111e */
[----:B--2---:R0:W-:Y:S04]  /*135650*/  @P4 STG.E.U8 desc[UR30][R10.64], R0 ;  /* 0x000000000a004986 */ /* 0x0041e8000c10111e */
[----:B0-----:R-:W2:Y:S01]  /*135660*/  LDL.LU.64 R10, [R1+0xab0] ;  /* 0x000ab000010a7983 */ /* 0x001ea20000300a00 */
[----:B------:R-:W-:Y:S02]  /*135670*/  ISETP.LT.AND P3, PT, R13, UR4, !P0 ;  /* 0x000000040d007c0c */ /* 0x000fe4000c761270 */
[----:B------:R-:W-:Y:S01]  /*135680*/  ISETP.LT.AND P5, PT, R12, UR5, !P0 ;  /* 0x000000050c007c0c */ /* 0x000fe2000c7a1270 */
[----:B------:R-:W-:Y:S01]  /*135690*/  VIADD R0, R58, 0x6c ;  /* 0x0000006c3a007836 */ /* 0x000fe20000000000 */
[----:B------:R-:W-:Y:S01]  /*1356a0*/  ULDC UR4, c[0x0][0x22c] ;  /* 0x00008b0000047ab9 */ /* 0x000fe20000000800 */
[----:B------:R-:W-:Y:S01]  /*1356b0*/  ULDC UR5, c[0x0][0x228] ;  /* 0x00008a0000057ab9 */ /* 0x000fe20000000800 */
[----:B------:R-:W-:-:S02]  /*1356c0*/  PRMT R2, R56, 0x7773, RZ ;  /* 0x0000777338027816 */ /* 0x000fc400000000ff */
[----:B------:R-:W-:Y:S01]  /*1356d0*/  ISETP.GE.AND P2, PT, R0, UR4, PT ;  /* 0x0000000400007c0c */ /* 0x000fe2000bf46270 */
[----:B------:R-:W2:Y:S01]  /*1356e0*/  LDL.LU R56, [R1+0x188] ;  /* 0x0001880001387983 */ /* 0x000ea20000300800 */
[----:B------:R-:W-:-:S03]  /*1356f0*/  ISETP.LT.AND P6, PT, R60, UR5, !P0 ;  /* 0x000000053c007c0c */ /* 0x000fc6000c7c1270 */
[----:B------:R-:W2:Y:S01]  /*135700*/  LDL.LU.64 R18, [R1+0xa98] ;  /* 0x000a980001127983 */ /* 0x000ea20000300a00 */
[----:B------:R-:W-:Y:S01]  /*135710*/  ULDC UR5, c[0x0][0x228] ;  /* 0x00008a0000057ab9 */ /* 0x000fe20000000800 */
[----:B------:R-:W-:Y:S02]  /*135720*/  ULDC UR4, c[0x0][0x228] ;  /* 0x00008a0000047ab9 */ /* 0x000fe40000000800 */
[----:B----4-:R0:W-:Y:S01]  /*135730*/  @P3 STG.E.U8 desc[UR30][R20.64], R2 ;  /* 0x0000000214003986 */ /* 0x0101e2000c10111e */
[----:B------:R-:W-:Y:S02]  /*135740*/  PRMT R0, R57, 0x7770, RZ ;  /* 0x0000777039007816 */ /* 0x000fe400000000ff */
[----:B------:R-:W-:Y:S02]  /*135750*/  ISETP.LT.AND P4, PT, R59, UR5, !P0 ;  /* 0x000000053b007c0c */ /* 0x000fe4000c781270 */
[----:B------:R-:W-:Y:S01]  /*135760*/  ISETP.LT.AND P3, PT, R55, UR4, !P0 ;  /* 0x0000000437007c0c */ /* 0x000fe2000c761270 */
[----:B------:R-:W-:Y:S01]  /*135770*/  ULDC UR4, c[0x0][0x228] ;  /* 0x00008a0000047ab9 */ /* 0x000fe20000000800 */
[----:B------:R-:W-:Y:S01]  /*135780*/  ULDC UR5, c[0x0][0x228] ;  /* 0x00008a0000057ab9 */ /* 0x000fe20000000800 */
[C---:B0-----:R-:W-:Y:S01]  /*135790*/  PRMT R2, R57.reuse, 0x7771, RZ ;  /* 0x0000777139027816 */ /* 0x041fe200000000ff */
[----:B---3--:R0:W-:Y:S04]  /*1357a0*/  @P5 STG.E.U8 desc[UR30][R8.64], R0 ;  /* 0x0000000008005986 */ /* 0x0081e8000c10111e */
[----:B------:R1:W-:Y:S04]  /*1357b0*/  @P6 STG.E.U8 desc[UR30][R16.64], R2 ;  /* 0x0000000210006986 */ /* 0x0003e8000c10111e */
[----:B0-----:R-:W3:Y:S04]  /*1357c0*/  LDL.LU.64 R8, [R1+0xa78] ;  /* 0x000a780001087983 */ /* 0x001ee80000300a00 */
[----:B------:R-:W4:Y:S04]  /*1357d0*/  LDL.LU.64 R28, [R1+0xa50] ;  /* 0x000a5000011c7983 */ /* 0x000f280000300a00 */
[----:B-1----:R-:W4:Y:S04]  /*1357e0*/  LDL.LU.64 R16, [R1+0xa60] ;  /* 0x000a600001107983 */ /* 0x002f280000300a00 */
[----:B------:R-:W4:Y:S01]  /*1357f0*/  LDL.LU R7, [R1+0x248] ;  /* 0x0002480001077983 */ /* 0x000f220000300800 */
[----:B------:R-:W-:-:S03]  /*135800*/  PRMT R0, R57, 0x7772, RZ ;  /* 0x0000777239007816 */ /* 0x000fc600000000ff */
[----:B------:R-:W4:Y:S01]  /*135810*/  LDL.LU.64 R24, [R1+0xa30] ;  /* 0x000a300001187983 */ /* 0x000f220000300a00 */
[----:B------:R-:W-:-:S03]  /*135820*/  PRMT R2, R57, 0x7773, RZ ;  /* 0x0000777339027816 */ /* 0x000fc600000000ff */
[----:B------:R-:W4:Y:S04]  /*135830*/  LDL.LU.64 R20, [R1+0xa48] ;  /* 0x000a480001147983 */ /* 0x000f280000300a00 */
[----:B------:R0:W-:Y:S04]  /*135840*/  @P4 STG.E.U8 desc[UR30][R14.64], R0 ;  /* 0x000000000e004986 */ /* 0x0001e8000c10111e */
[----:B0-----:R-:W4:Y:S04]  /*135850*/  LDL.LU.64 R14, [R1+0xa20] ;  /* 0x000a2000010e7983 */ /* 0x001f280000300a00 */
[----:B--2---:R0:W-:Y:S04]  /*135860*/  @P3 STG.E.U8 desc[UR30][R10.64], R2 ;  /* 0x000000020a003986 */ /* 0x0041e8000c10111e */
[----:B0-----:R-:W2:Y:S01]  /*135870*/  LDL.LU.64 R10, [R1+0xa18] ;  /* 0x000a1800010a7983 */ /* 0x001ea20000300a00 */
[----:B------:R-:W-:-:S02]  /*135880*/  ISETP.LT.AND P6, PT, R61, UR4, !P2 ;  /* 0x000000043d007c0c */ /* 0x000fc4000d7c1270 */
[----:B------:R-:W-:Y:S01]  /*135890*/  ISETP.LT.AND P5, PT, R51, UR5, !P2 ;  /* 0x0000000533007c0c */ /* 0x000fe2000d7a1270 */
[----:B------:R-:W-:Y:S01]  /*1358a0*/  VIADD R0, R58, 0x6d ;  /* 0x0000006d3a007836 */ /* 0x000fe20000000000 */
[----:B------:R-:W-:Y:S01]  /*1358b0*/  ULDC UR4, c[0x0][0x22c] ;  /* 0x00008b0000047ab9 */ /* 0x000fe20000000800 */
[----:B------:R-:W-:Y:S02]  /*1358c0*/  ISETP.LT.AND P4, PT, R53, UR6, !P2 ;  /* 0x0000000635007c0c */ /* 0x000fe4000d781270 */
[----:B------:R-:W-:Y:S01]  /*1358d0*/  PRMT R2, R56, 0x7771, RZ ;  /* 0x0000777138027816 */ /* 0x000fe200000000ff */
[----:B------:R-:W2:Y:S01]  /*1358e0*/  LDL.LU R57, [R1+0x238] ;  /* 0x0002380001397983 */ /* 0x000ea20000300800 */
[----:B------:R-:W-:Y:S01]  /*1358f0*/  ISETP.GE.AND P0, PT, R0, UR4, PT ;  /* 0x0000000400007c0c */ /* 0x000fe2000bf06270 */
[----:B------:R-:W-:Y:S01]  /*135900*/  ULDC UR4, c[0x0][0x228] ;  /* 0x00008a0000047ab9 */ /* 0x000fe20000000800 */
[----:B------:R-:W-:Y:S02]  /*135910*/  PRMT R0, R56, 0x7770, RZ ;  /* 0x0000777038007816 */ /* 0x000fe400000000ff */
[----:B------:R-:W-:-:S02]  /*135920*/  ISETP.LT.AND P3, PT, R13, UR4, !P2 ;  /* 0x000000040d007c0c */ /* 0x000fc4000d761270 */
[----:B------:R-:W-:Y:S01]  /*135930*/  PRMT R3, R56, 0x7772, RZ ;  /* 0x0000777238037816 */ /* 0x000fe200000000ff */
[----:B------:R-:W-:Y:S01]  /*135940*/  ULDC UR4, c[0x0][0x228] ;  /* 0x00008a0000047ab9 */ /* 0x000fe20000000800 */
[----:B------:R-:W-:Y:S01]  /*135950*/  ULDC UR5, c[0x0][0x228] ;  /* 0x00008a0000057ab9 */ /* 0x000fe20000000800 */
[----:B------:R0:W-:Y:S01]  /*135960*/  @P6 STG.E.U8 desc[UR30][R18.64], R0 ;  /* 0x0000000012006986 */ /* 0x0001e2000c10111e */
[----:B------:R-:W-:Y:S01]  /*135970*/  ISETP.LT.AND P6, PT, R12, UR4, !P2 ;  /* 0x000000040c007c0c */ /* 0x000fe2000d7c1270 */
[----:B------:R-:W-:Y:S01]  /*135980*/  ULDC UR4, c[0x0][0x228] ;  /* 0x00008a0000047ab9 */ /* 0x000fe20000000800 */
[----:B------:R-:W-:Y:S01]  /*135990*/  ULDC UR6, c[0x0][0x228] ;  /* 0x00008a0000067ab9 */ /* 0x000fe20000000800 */
[----:B0-----:R-:W-:Y:S01]  /*1359a0*/  PRMT R0, R56, 0x7773, RZ ;  /* 0x0000777338007816 */ /* 0x001fe200000000ff */
[----:B---3--:R0:W-:Y:S01]  /*1359b0*/  @P5 STG.E.U8 desc[UR30][R8.64], R2 ;  /* 0x0000000208005986 */ /* 0x0081e2000c10111e */
[----:B------:R-:W-:-:S03]  /*1359c0*/  ISETP.LT.AND P5, PT, R60, UR5, !P2 ;  /* 0x000000053c007c0c */ /* 0x000fc6000d7a1270 */
[----:B----4-:R-:W-:Y:S01]  /*1359d0*/  @P4 STG.E.U8 desc[UR30][R28.64], R3 ;  /* 0x000000031c004986 */ /* 0x010fe2000c10111e */
[----:B------:R-:W-:Y:S01]  /*1359e0*/  ISETP.LT.AND P4, PT, R59, UR4, !P2 ;  /* 0x000000043b007c0c */ /* 0x000fe2000d781270 */
[----:B------:R-:W-:Y:S02]  /*1359f0*/  ULDC UR4, c[0x0][0x228] ;  /* 0x00008a0000047ab9 */ /* 0x000fe40000000800 */
[----:B0-----:R-:W3:Y:S04]  /*135a00*/  LDL.LU.64 R8, [R1+0x9d8] ;  /* 0x0009d80001087983 */ /* 0x001ee80000300a00 */
[----:B------:R0:W-:Y:S01]  /*135a10*/  @P3 STG.E.U8 desc[UR30][R16.64], R0 ;  /* 0x0000000010003986 */ /* 0x0001e2000c10111e */
[----:B------:R-:W-:Y:S02]  /*135a20*/  ISETP.LT.AND P3, PT, R55, UR4, !P2 ;  /* 0x0000000437007c0c */ /* 0x000fe4000d761270 */
[C---:B------:R-:W-:Y:S01]  /*135a30*/  PRMT R2, R7.reuse, 0x7771, RZ ;  /* 0x0000777107027816 */ /* 0x040fe200000000ff */
[----:B------:R-:W-:Y:S01]  /*135a40*/  ULDC UR5, c[0x0][0x228] ;  /* 0x00008a0000057ab9 */ /* 0x000fe20000000800 */
[----:B------:R-:W-:Y:S01]  /*135a50*/  ULDC UR4, c[0x0][0x228] ;  /* 0x00008a0000047ab9 */ /* 0x000fe20000000800 */
[----:B0-----:R-:W4:Y:S01]  /*135a60*/  LDL.LU.64 R16, [R1+0x9d0] ;  /* 0x0009d00001107983 */ /* 0x001f220000300a00 */
[----:B------:R-:W-:-:S03]  /*135a70*/  PRMT R0, R7, 0x7770, RZ ;  /* 0x0000777007007816 */ /* 0x000fc600000000ff */
[----:B------:R-:W4:Y:S04]  /*135a80*/  LDL.LU R56, [R1+0x228] ;  /* 0x0002280001387983 */ /* 0x000f280000300800 */
[----:B------:R-:W4:Y:S04]  /*135a90*/  LDL.LU.64 R22, [R1+0x9c8] ;  /* 0x0009c80001167983 */ /* 0x000f280000300a00 */
[----:B------:R-:W4:Y:S04]  /*135aa0*/  LDL.LU.64 R18, [R1+0x9c0] ;  /* 0x0009c00001127983 */ /* 0x000f280000300a00 */
[----:B------:R0:W-:Y:S04]  /*135ab0*/  @P6 STG.E.U8 desc[UR30][R24.64], R0 ;  /* 0x0000000018006986 */ /* 0x0001e8000c10111e */
[----:B------:R1:W-:Y:S01]  /*135ac0*/  @P5 STG.E.U8 desc[UR30][R20.64], R2 ;  /* 0x0000000214005986 */ /* 0x0003e2000c10111e */
[----:B0-----:R-:W-:-:S02]  /*135ad0*/  PRMT R0, R7, 0x7772, RZ ;  /* 0x0000777207007816 */ /* 0x001fc400000000ff */
[----:B-1----:R-:W-:Y:S01]  /*135ae0*/  PRMT R2, R7, 0x7773, RZ ;  /* 0x0000777307027816 */ /* 0x002fe200000000ff */
[----:B------:R-:W4:Y:S04]  /*135af0*/  LDL.LU.64 R24, [R1+0x998] ;  /* 0x0009980001187983 */ /* 0x000f280000300a00 */
[----:B------:R-:W-:Y:S04]  /*135b00*/  @P4 STG.E.U8 desc[UR30][R14.64], R0 ;  /* 0x000000000e004986 */ /* 0x000fe8000c10111e */
[----:B--2---:R0:W-:Y:S04]  /*135b10*/  @P3 STG.E.U8 desc[UR30][R10.64], R2 ;  /* 0x000000020a003986 */ /* 0x0041e8000c10111e */
[----:B0-----:R-:W2:Y:S01]  /*135b20*/  LDL.LU.64 R10, [R1+0x968] ;  /* 0x00096800010a7983 */ /* 0x001ea20000300a00 */
[----:B------:R-:W-:-:S02]  /*135b30*/  ISETP.LT.AND P2, PT, R61, UR5, !P0 ;  /* 0x000000053d007c0c */ /* 0x000fc4000c741270 */
[----:B------:R-:W-:Y:S02]  /*135b40*/  PRMT R0, R57, 0x7770, RZ ;  /* 0x0000777039007816 */ /* 0x000fe400000000ff */
[----:B------:R-:W-:Y:S01]  /*135b50*/  ISETP.LT.AND P3, PT, R51, UR4, !P0 ;  /* 0x0000000433007c0c */ /* 0x000fe2000c761270 */
[----:B------:R-:W-:Y:S01]  /*135b60*/  ULDC UR4, c[0x0][0x228] ;  /* 0x00008a0000047ab9 */ /* 0x000fe20000000800 */
[----:B------:R-:W-:Y:S02]  /*135b70*/  PRMT R2, R57, 0x7771, RZ ;  /* 0x0000777139027816 */ /* 0x000fe400000000ff */
[----:B------:R-:W-:Y:S01]  /*135b80*/  ISETP.LT.AND P4, PT, R53, UR4, !P0 ;  /* 0x0000000435007c0c */ /* 0x000fe2000c781270 */
[----:B------:R-:W-:Y:S01]  /*135b90*/  ULDC UR4, c[0x0][0x22c] ;  /* 0x00008b0000047ab9 */ /* 0x000fe20000000800 */
[----:B------:R-:W-:Y:S01]  /*135ba0*/  ULDC UR5, c[0x0][0x228] ;  /* 0x00008a0000057ab9 */ /* 0x000fe20000000800 */
[----:B------:R-:W-:Y:S02]  /*135bb0*/  ISETP.LT.AND P6, PT, R12, UR6, !P0 ;  /* 0x000000060c007c0c */ /* 0x000fe4000c7c1270 */
[----:B------:R-:W-:Y:S01]  /*135bc0*/  ISETP.LT.AND P5, PT, R13, UR5, !P0 ;  /* 0x000000050d007c0c */ /* 0x000fe2000c7a1270 */
[----:B------:R-:W-:Y:S01]  /*135bd0*/  ULDC UR5, c[0x0][0x228] ;  /* 0x00008a0000057ab9 */ /* 0x000fe20000000800 */
[----:B------:R-:W-:Y:S01]  /*135be0*/  ULDC UR6, c[0x0][0x228] ;  /* 0x00008a0000067ab9 */ /* 0x000fe20000000800 */
[----:B---3--:R0:W-:Y:S04]  /*135bf0*/  @P2 STG.E.U8 desc[UR30][R8.64], R0 ;  /* 0x0000000008002986 */ /* 0x0081e8000c10111e */
[----:B0-----:R-:W3:Y:S01]  /*135c00*/  LDL.LU.64 R8, [R1+0x990] ;  /* 0x0009900001087983 */ /* 0x001ee20000300a00 */
[----:B------:R-:W-:-:S03]  /*135c10*/  VIADD R0, R58, 0x6e ;  /* 0x0000006e3a007836 */ /* 0x000fc60000000000 */
[----:B------:R-:W3:Y:S04]  /*135c20*/  LDL.LU R14, [R1+0x18c] ;  /* 0x00018c00010e7983 */ /* 0x000ee80000300800 */
[----:B----4-:R0:W-:Y:S04]  /*135c30*/  @P3 STG.E.U8 desc[UR30][R16.64], R2 ;  /* 0x0000000210003986 */ /* 0x0101e8000c10111e */
[----:B------:R-:W4:Y:S04]  /*135c40*/  LDL.LU.64 R28, [R1+0x988] ;  /* 0x00098800011c7983 */ /* 0x000f280000300a00 */
[----:B------:R-:W4:Y:S01]  /*135c50*/  LDL.LU.64 R20, [R1+0x960] ;  /* 0x0009600001147983 */ /* 0x000f220000300a00 */
[----:B------:R-:W-:Y:S01]  /*135c60*/  ISETP.GE.AND P2, PT, R0, UR4, PT ;  /* 0x0000000400007c0c */ /* 0x000fe2000bf46270 */
[----:B------:R-:W-:-:S02]  /*135c70*/  ULDC UR4, c[0x0][0x228] ;  /* 0x00008a0000047ab9 */ /* 0x000fc40000000800 */
[----:B------:R-:W-:Y:S02]  /*135c80*/  ISETP.LT.AND P3, PT, R60, UR4, !P0 ;  /* 0x000000043c007c0c */ /* 0x000fe4000c761270 */
[C---:B------:R-:W-:Y:S02]  /*135c90*/  PRMT R0, R57.reuse, 0x7772, RZ ;  /* 0x0000777239007816 */ /* 0x040fe400000000ff */
[C---:B------:R-:W-:Y:S01]  /*135ca0*/  PRMT R3, R56.reuse, 0x7770, RZ ;  /* 0x0000777038037816 */ /* 0x040fe200000000ff */
[----:B------:R-:W-:Y:S01]  /*135cb0*/  ULDC UR4, c[0x0][0x228] ;  /* 0x00008a0000047ab9 */ /* 0x000fe20000000800 */
[----:B0-----:R-:W-:Y:S01]  /*135cc0*/  PRMT R2, R57, 0x7773, RZ ;  /* 0x0000777339027816 */ /* 0x001fe200000000ff */
[----:B------:R0:W-:Y:S04]  /*135cd0*/  @P4 STG.E.U8 desc[UR30][R22.64], R0 ;  /* 0x0000000016004986 */ /* 0x0001e8000c10111e */
[----:B------:R-:W4:Y:S04]  /*135ce0*/  LDL.LU.64 R16, [R1+0x8f8] ;  /* 0x0008f80001107983 */ /* 0x000f280000300a00 */
[----:B------:R-:W-:Y:S04]  /*135cf0*/  @P5 STG.E.U8 desc[UR30][R18.64], R2 ;  /* 0x0000000212005986 */ /* 0x000fe8000c10111e */
[----:B------:R-:W-:Y:S01]  /*135d00*/  @P6 STG.E.U8 desc[UR30][R24.64], R3 ;  /* 0x0000000318006986 */ /* 0x000fe2000c10111e */
[----:B0-----:R-:W-:-:S05]  /*135d10*/  PRMT R0, R56, 0x7771, RZ ;  /* 0x0000777138007816 */ /* 0x001fca00000000ff */
[----:B--2---:R0:W-:Y:S04]  /*135d20*/  @P3 STG.E.U8 desc[UR30][R10.64], R0 ;  /* 0x000000000a003986 */ /* 0x0041e8000c10111e */
[----:B0-----:R-:W2:Y:S01]  /*135d30*/  LDL.LU.64 R10, [R1+0x938] ;  /* 0x00093800010a7983 */ /* 0x001ea20000300a00 */
[----:B------:R-:W-:Y:S02]  /*135d40*/  ISETP.LT.AND P4, PT, R59, UR4, !P0 ;  /* 0x000000043b007c0c */ /* 0x000fe4000c781270 */
[----:B------:R-:W-:Y:S01]  /*135d50*/  ISETP.LT.AND P0, PT, R55, UR5, !P0 ;  /* 0x0000000537007c0c */ /* 0x000fe2000c701270 */
[----:B------:R-:W-:Y:S01]  /*135d60*/  ULDC UR5, c[0x0][0x228] ;  /* 0x00008a0000057ab9 */ /* 0x000fe20000000800 */
[----:B------:R-:W-:Y:S01]  /*135d70*/  PRMT R2, R56, 0x7772, RZ ;  /* 0x0000777238027816 */ /* 0x000fe200000000ff */
[----:B------:R-:W2:Y:S01]  /*135d80*/  LDL.LU R57, [R1+0x24c] ;  /* 0x00024c0001397983 */ /* 0x000ea20000300800 */
[----:B------:R-:W-:Y:S01]  /*135d90*/  ISETP.LT.AND P5, PT, R61, UR5, !P2 ;  /* 0x000000053d007c0c */ /* 0x000fe2000d7a1270 */
[----:B------:R-:W-:Y:S01]  /*135da0*/  VIADD R0, R58, 0x6f ;  /* 0x0000006f3a007836 */ /* 0x000fe20000000000 */
[----:B------:R-:W-:Y:S01]  /*135db0*/  ULDC UR4, c[0x0][0x22c] ;  /* 0x00008b0000047ab9 */ /* 0x000fe20000000800 */
[----:B------:R-:W2:Y:S01]  /*135dc0*/  LDL.LU.64 R24, [R1+0x958] ;  /* 0x0009580001187983 */ /* 0x000ea20000300a00 */
[----:B------:R-:W-:-:S02]  /*135dd0*/  ULDC UR5, c[0x0][0x228] ;  /* 0x00008a0000057ab9 */ /* 0x000fc40000000800 */
[----:B------:R-:W-:Y:S02]  /*135de0*/  ISETP.GE.AND P3, PT, R0, UR4, PT ;  /* 0x0000000400007c0c */ /* 0x000fe4000bf66270 */
[----:B------:R-:W-:Y:S02]  /*135df0*/  PRMT R0, R56, 0x7773, RZ ;  /* 0x0000777338007816 */ /* 0x000fe400000000ff */
[----:B------:R-:W-:Y:S01]  /*135e00*/  ISETP.LT.AND P6, PT, R51, UR5, !P2 ;  /* 0x0000000533007c0c */ /* 0x000fe2000d7c1270 */
[----:B------:R-:W-:Y:S01]  /*135e10*/  ULDC UR4, c[0x0][0x228] ;  /* 0x00008a0000047ab9 */ /* 0x000fe20000000800 */
[----:B------:R-:W-:Y:S01]  /*135e20*/  ULDC UR5, c[0x0][0x228] ;  /* 0x00008a0000057ab9 */ /* 0x000fe20000000800 */
[----:B---3--:R0:W-:Y:S04]  /*135e30*/  @P4 STG.E.U8 desc[UR30][R8.64], R2 ;  /* 0x0000000208004986 */ /* 0x0081e8000c10111e */
[----:B----4-:R1:W-:Y:S04]  /*135e40*/  @P0 STG.E.U8 desc[UR30][R28.64], R0 ;  /* 0x000000001c000986 */ /* 0x0103e8000c10111e */
[----:B0-----:R-:W3:Y:S01]  /*135e50*/  LDL.LU.64 R8, [R1+0x930] ;  /* 0x0009300001087983 */ /* 0x001ee20000300a00 */
[----:B------:R-:W-:-:S05]  /*135e60*/  PRMT R2, R14, 0x7770, RZ ;  /* 0x000077700e027816 */ /* 0x000fca00000000ff */
[----:B------:R0:W-:Y:S01]  /*135e70*/  @P5 STG.E.U8 desc[UR30][R20.64], R2 ;  /* 0x0000000214005986 */ /* 0x0001e2000c10111e */
[----:B------:R-:W-:Y:S02]  /*135e80*/  ISETP.LT.AND P5, PT, R53, UR4, !P2 ;  /* 0x0000000435007c0c */ /* 0x000fe4000d7a1270 */
[C---:B-1----:R-:W-:Y:S02]  /*135e90*/  PRMT R0, R14.reuse, 0x7771, RZ ;  /* 0x000077710e007816 */ /* 0x042fe400000000ff */
[----:B------:R-:W-:Y:S01]  /*135ea0*/  ISETP.LT.AND P4, PT, R13, UR5, !P2 ;  /* 0x000000050d007c0c */ /* 0x000fe2000d781270 */
[----:B------:R-:W-:Y:S01]  /*135eb0*/  ULDC UR4, c[0x0][0x22c] ;  /* 0x00008b0000047ab9 */ /* 0x000fe20000000800 */
[----:B------:R-:W-:Y:S01]  /*135ec0*/  ULDC UR5, c[0x0][0x228] ;  /* 0x00008a0000057ab9 */ /* 0x000fe20000000800 */
[----:B0-----:R-:W4:Y:S04]  /*135ed0*/  LDL.LU.64 R20, [R1+0x8f0] ;  /* 0x0008f00001147983 */ /* 0x001f280000300a00 */
[----:B------:R0:W-:Y:S04]  /*135ee0*/  @P6 STG.E.U8 desc[UR30][R16.64], R0 ;  /* 0x0000000010006986 */ /* 0x0001e8000c10111e */
[----:B------:R-:W4:Y:S04]  /*135ef0*/  LDL.LU R56, [R1+0x23c] ;  /* 0x00023c0001387983 */ /* 0x000f280000300800 */
[----:B------:R-:W4:Y:S01]  /*135f00*/  LDL.LU.64 R22, [R1+0x918] ;  /* 0x0009180001167983 */ /* 0x000f220000300a00 */
[----:B0-----:R-:W-:-:S03]  /*135f10*/  PRMT R0, R14, 0x7772, RZ ;  /* 0x000077720e007816 */ /* 0x001fc600000000ff */
[----:B------:R-:W4:Y:S04]  /*135f20*/  LDL.LU.64 R16, [R1+0x910] ;  /* 0x0009100001107983 */ /* 0x000f280000300a00 */
[----:B--2---:R0:W-:Y:S04]  /*135f30*/  @P5 STG.E.U8 desc[UR30][R10.64], R0 ;  /* 0x000000000a005986 */ /* 0x0041e8000c10111e */
[----:B0-----:R-:W2:Y:S01]  /*135f40*/  LDL.LU.64 R10, [R1+0x8c0] ;  /* 0x0008c000010a7983 */ /* 0x001ea20000300a00 */
[----:B------:R-:W-:Y:S01]  /*135f50*/  ISETP.LT.AND P6, PT, R12, UR6, !P2 ;  /* 0x000000060c007c0c */ /* 0x000fe2000d7c1270 */
[----:B------:R-:W-:Y:S01]  /*135f60*/  VIADD R2, R58, 0x70 ;  /* 0x000000703a027836 */ /* 0x000fe20000000000 */
[----:B------:R-:W-:-:S02]  /*135f70*/  PRMT R3, R57, 0x7770, RZ ;  /* 0x0000777039037816 */ /* 0x000fc400000000ff */
[C---:B------:R-:W-:Y:S02]  /*135f80*/  PRMT R4, R57.reuse, 0x7771, RZ ;  /* 0x0000777139047816 */ /* 0x040fe400000000ff */
[C---:B------:R-:W-:Y:S02]  /*135f90*/  PRMT R0, R57.reuse, 0x7772, RZ ;  /* 0x0000777239007816 */ /* 0x040fe400000000ff */
[----:B------:R-:W-:Y:S02]  /*135fa0*/  PRMT R5, R57, 0x7773, RZ ;  /* 0x0000777339057816 */ /* 0x000fe400000000ff */
[----:B------:R-:W-:Y:S02]  /*135fb0*/  ISETP.GE.AND P0, PT, R2, UR4, PT ;  /* 0x0000000402007c0c */ /* 0x000fe4000bf06270 */
[----:B------:R-:W-:Y:S01]  /*135fc0*/  PRMT R2, R14, 0x7773, RZ ;  /* 0x000077730e027816 */ /* 0x000fe200000000ff */
[----:B------:R-:W-:Y:S01]  /*135fd0*/  ULDC UR4, c[0x0][0x228] ;  /* 0x00008a0000047ab9 */ /* 0x000fe20000000800 */
[----:B------:R-:W2:Y:S01]  /*135fe0*/  LDL.LU.64 R14, [R1+0x8b0] ;  /* 0x0008b000010e7983 */ /* 0x000ea20000300a00 */
[----:B------:R-:W-:-:S03]  /*135ff0*/  ISETP.LT.AND P5, PT, R60, UR4, !P2 ;  /* 0x000000043c007c0c */ /* 0x000fc6000d7a1270 */
[----:B------:R-:W-:Y:S01]  /*136000*/  @P4 STG.E.U8 desc[UR30][R24.64], R2 ;  /* 0x0000000218004986 */ /* 0x000fe2000c10111e */
[----:B------:R-:W-:Y:S01]  /*136010*/  ULDC UR4, c[0x0][0x228] ;  /* 0x00008a0000047ab9 */ /* 0x000fe20000000800 */
[----:B------:R-:W-:Y:S02]  /*136020*/  ULDC UR6, c[0x0][0x228] ;  /* 0x00008a0000067ab9 */ /* 0x000fe40000000800 */
[----:B---3--:R0:W-:Y:S01]  /*136030*/  @P6 STG.E.U8 desc[UR30][R8.64], R3 ;  /* 0x0000000308006986 */ /* 0x0081e2000c10111e */
[----:B------:R-:W-:Y:S01]  /*136040*/  ISETP.LT.AND P6, PT, R59, UR4, !P2 ;  /* 0x000000043b007c0c */ /* 0x000fe2000d7c1270 */
[----:B------:R-:W-:Y:S01]  /*136050*/  ULDC UR4, c[0x0][0x228] ;  /* 0x00008a0000047ab9 */ /* 0x000fe20000000800 */
[----:B------:R-:W-:Y:S01]  /*136060*/  ISETP.LT.AND P2, PT, R55, UR5, !P2 ;  /* 0x0000000537007c0c */ /* 0x000fe2000d741270 */
[----:B0-----:R-:W3:Y:S04]  /*136070*/  LDL.LU.64 R8, [R1+0x8a0] ;  /* 0x0008a00001087983 */ /* 0x001ee80000300a00 */
[----:B------:R-:W3:Y:S04]  /*136080*/  LDL.LU R57, [R1+0x22c] ;  /* 0x00022c0001397983 */ /* 0x000ee80000300800 */
[----:B------:R-:W3:Y:S01]  /*136090*/  LDL.LU.64 R18, [R1+0x8a8] ;  /* 0x0008a80001127983 */ /* 0x000ee20000300a00 */
[----:B------:R-:W-:Y:S01]  /*1360a0*/  ISETP.LT.AND P4, PT, R61, UR4, !P3 ;  /* 0x000000043d007c0c */ /* 0x000fe2000df81270 */
[----:B------:R-:W-:Y:S01]  /*1360b0*/  ULDC UR4, c[0x0][0x228] ;  /* 0x00008a0000047ab9 */ /* 0x000fe20000000800 */
[----:B------:R-:W-:Y:S01]  /*1360c0*/  ULDC UR5, c[0x0][0x228] ;  /* 0x00008a0000057ab9 */ /* 0x000fe20000000800 */
[----:B----4-:R0:W-:Y:S01]  /*1360d0*/  @P5 STG.E.U8 desc[UR30][R20.64], R4 ;  /* 0x0000000414005986 */ /* 0x0101e2000c10111e */
[----:B------:R-:W-:-:S03]  /*1360e0*/  PRMT R2, R56, 0x7770, RZ ;  /* 0x0000777038027816 */ /* 0x000fc600000000ff */
[----:B0-----:R-:W4:Y:S04]  /*1360f0*/  LDL.LU.64 R20, [R1+0x898] ;  /* 0x0008980001147983 */ /* 0x001f280000300a00 */
[----:B------:R-:W-:Y:S04]  /*136100*/  @P6 STG.E.U8 desc[UR30][R22.64], R0 ;  /* 0x0000000016006986 */ /* 0x000fe8000c10111e */
[----:B------:R-:W4:Y:S04]  /*136110*/  LDL.LU.64 R28, [R1+0x870] ;  /* 0x00087000011c7983 */ /* 0x000f280000300a00 */
[----:B------:R-:W-:Y:S04]  /*136120*/  @P2 STG.E.U8 desc[UR30][R16.64], R5 ;  /* 0x0000000510002986 */ /* 0x000fe8000c10111e */
[----:B------:R-:W4:Y:S04]  /*136130*/  LDL.LU.64 R24, [R1+0x868] ;  /* 0x0008680001187983 */ /* 0x000f280000300a00 */
[----:B--2---:R0:W-:Y:S04]  /*136140*/  @P4 STG.E.U8 desc[UR30][R10.64], R2 ;  /* 0x000000020a004986 */ /* 0x0041e8000c10111e */
[----:B0-----:R-:W2:Y:S01]  /*136150*/  LDL.LU.64 R10, [R1+0x830] ;  /* 0x00083000010a7983 */ /* 0x001ea20000300a00 */
[----:B------:R-:W-:-:S02]  /*136160*/  ISETP.LT.AND P5, PT, R51, UR6, !P3 ;  /* 0x0000000633007c0c */ /* 0x000fc4000dfa1270 */
[----:B------:R-:W-:Y:S01]  /*136170*/  ISETP.LT.AND P6, PT, R53, UR4, !P3 ;  /* 0x0000000435007c0c */ /* 0x000fe2000dfc1270 */
[----:B------:R-:W-:Y:S01]  /*136180*/  ULDC UR4, c[0x0][0x228] ;  /* 0x00008a0000047ab9 */ /* 0x000fe20000000800 */
[C---:B------:R-:W-:Y:S02]  /*136190*/  PRMT R3, R56.reuse, 0x7771, RZ ;  /* 0x0000777138037816 */ /* 0x040fe400000000ff */
[C---:B------:R-:W-:Y:S02]  /*1361a0*/  PRMT R4, R56.reuse, 0x7772, RZ ;  /* 0x0000777238047816 */ /* 0x040fe400000000ff */
[----:B------:R-:W-:Y:S02]  /*1361b0*/  PRMT R6, R56, 0x7773, RZ ;  /* 0x0000777338067816 */ /* 0x000fe400000000ff */
[----:B------:R-:W-:Y:S01]  /*1361c0*/  ISETP.LT.AND P2, PT, R13, UR4, !P3 ;  /* 0x000000040d007c0c */ /* 0x000fe2000df41270 */
[----:B------:R-:W2:Y:S01]  /*1361d0*/  LDL.LU R56, [R1+0x210] ;  /* 0x0002100001387983 */ /* 0x000ea20000300800 */
[----:B------:R-:W-:Y:S01]  /*1361e0*/  ISETP.LT.AND P4, PT, R12, UR5, !P3 ;  /* 0x000000050c007c0c */ /* 0x000fe2000df81270 */
[----:B------:R-:W-:Y:S01]  /*1361f0*/  ULDC UR4, c[0x0][0x228] ;  /* 0x00008a0000047ab9 */ /* 0x000fe20000000800 */
[----:B------:R-:W-:Y:S01]  /*136200*/  ULDC UR6, c[0x0][0x228] ;  /* 0x00008a0000067ab9 */ /* 0x000fe20000000800 */
[----:B------:R-:W-:Y:S01]  /*136210*/  ULDC UR5, c[0x0][0x228] ;  /* 0x00008a0000057ab9 */ /* 0x000fe20000000800 */
[----:B------:R0:W-:Y:S01]  /*136220*/  @P5 STG.E.U8 desc[UR30][R14.64], R3 ;  /* 0x000000030e005986 */ /* 0x0001e2000c10111e */
[----:B------:R-:W-:Y:S01]  /*136230*/  ISETP.LT.AND P5, PT, R60, UR6, !P3 ;  /* 0x000000063c007c0c */ /* 0x000fe2000dfa1270 */
[----:B------:R-:W-:-:S02]  /*136240*/  ULDC UR6, c[0x0][0x228] ;  /* 0x00008a0000067ab9 */ /* 0x000fc40000000800 */
[----:B0-----:R-:W2:Y:S04]  /*136250*/  LDL.LU.64 R14, [R1+0x820] ;  /* 0x00082000010e7983 */ /* 0x001ea80000300a00 */
[----:B---3--:R0:W-:Y:S01]  /*136260*/  @P6 STG.E.U8 desc[UR30][R8.64], R4 ;  /* 0x0000000408006986 */ /* 0x0081e2000c10111e */
[----:B------:R-:W-:Y:S02]  /*136270*/  PRMT R0, R57, 0x7770, RZ ;  /* 0x0000777039007816 */ /* 0x000fe400000000ff */
[----:B------:R-:W-:Y:S01]  /*136280*/  ISETP.LT.AND P6, PT, R59, UR4, !P3 ;  /* 0x000000043b007c0c */ /* 0x000fe2000dfc1270 */
[----:B------:R-:W-:Y:S01]  /*136290*/  ULDC UR4, c[0x0][0x228] ;  /* 0x00008a0000047ab9 */ /* 0x000fe20000000800 */
[----:B------:R-:W-:Y:S04]  /*1362a0*/  @P2 STG.E.U8 desc[UR30][R18.64], R6 ;  /* 0x0000000612002986 */ /* 0x000fe8000c10111e */
[----:B0-----:R-:W3:Y:S04]  /*1362b0*/  LDL.LU.64 R8, [R1+0x7f8] ;  /* 0x0007f80001087983 */ /* 0x001ee80000300a00 */
[----:B------:R-:W3:Y:S01]  /*1362c0*/  LDL.LU.64 R16, [R1+0x7f0] ;  /* 0x0007f00001107983 */ /* 0x000ee20000300a00 */
[----:B------:R-:W-:-:S02]  /*1362d0*/  ISETP.LT.AND P3, PT, R55, UR4, !P3 ;  /* 0x0000000437007c0c */ /* 0x000fc4000df61270 */
[C---:B------:R-:W-:Y:S02]  /*1362e0*/  PRMT R2, R57.reuse, 0x7771, RZ ;  /* 0x0000777139027816 */ /* 0x040fe400000000ff */
[C---:B------:R-:W-:Y:S02]  /*1362f0*/  PRMT R3, R57.reuse, 0x7772, RZ ;  /* 0x0000777239037816 */ /* 0x040fe400000000ff */
[----:B------:R-:W-:Y:S01]  /*136300*/  PRMT R4, R57, 0x7773, RZ ;  /* 0x0000777339047816 */ /* 0x000fe200000000ff */
[----:B----4-:R0:W-:Y:S04]  /*136310*/  @P4 STG.E.U8 desc[UR30][R20.64], R0 ;  /* 0x0000000014004986 */ /* 0x0101e8000c10111e */
[----:B------:R-:W-:Y:S01]  /*136320*/  @P5 STG.E.U8 desc[UR30][R28.64], R2 ;  /* 0x000000021c005986 */ /* 0x000fe2000c10111e */
[----:B------:R-:W-:-:S03]  /*136330*/  ULDC UR4, c[0x0][0x228] ;  /* 0x00008a0000047ab9 */ /* 0x000fc60000000800 */
[----:B0-----:R-:W4:Y:S04]  /*136340*/  LDL.LU.64 R20, [R1+0x7c0] ;  /* 0x0007c00001147983 */ /* 0x001f280000300a00 */
[----:B------:R-:W4:Y:S04]  /*136350*/  LDL.LU R57, [R1+0x200] ;  /* 0x0002000001397983 */ /* 0x000f280000300800 */
        /* <DEDUP_REMOVED lines=8> */
[----:B------:R-:W-:Y:S02]  /*1363e0*/  ISETP.LT.AND P3, PT, R53, UR5, !P0 ;  /* 0x0000000535007c0c */ /* 0x000fe4000c761270 */
[----:B------:R-:W-:Y:S02]  /*1363f0*/  PRMT R3, R56, 0x7771, RZ ;  /* 0x0000777138037816 */ /* 0x000fe400000000ff */
[----:B------:R-:W-:Y:S01]  /*136400*/  ISETP.LT.AND P4, PT, R13, UR6, !P0 ;  /* 0x000000060d007c0c */ /* 0x000fe2000c781270 */
[----:B------:R-:W-:Y:S01]  /*136410*/  VIADD R0, R58, 0x71 ;  /* 0x000000713a007836 */ /* 0x000fe20000000000 */
[----:B------:R-:W-:Y:S01]  /*136420*/  ULDC UR4, c[0x0][0x22c] ;  /* 0x00008b0000047ab9 */ /* 0x000fe20000000800 */
[----:B------:R-:W-:Y:S01]  /*136430*/  ULDC UR5, c[0x0][0x228] ;  /* 0x00008a0000057ab9 */ /* 0x000fe20000000800 */
[----:B------:R-:W-:Y:S01]  /*136440*/  ULDC UR6, c[0x0][0x228] ;  /* 0x00008a0000067ab9 */ /* 0x000fe20000000800 */
[----:B------:R0:W-:Y:S01]  /*136450*/  @P2 STG.E.U8 desc[UR30][R14.64], R2 ;  /* 0x000000020e002986 */ /* 0x0001e2000c10111e */
[----:B------:R-:W-:-:S02]  /*136460*/  ISETP.GE.AND P5, PT, R0, UR4, PT ;  /* 0x0000000400007c0c */ /* 0x000fc4000bfa6270 */
[----:B------:R-:W-:Y:S01]  /*136470*/  PRMT R0, R56, 0x7772, RZ ;  /* 0x0000777238007816 */ /* 0x000fe200000000ff */
[----:B------:R-:W-:Y:S02]  /*136480*/  ULDC UR4, c[0x0][0x228] ;  /* 0x00008a0000047ab9 */ /* 0x000fe40000000800 */
[----:B------:R-:W-:Y:S01]  /*136490*/  ISETP.LT.AND P2, PT, R12, UR4, !P0 ;  /* 0x000000040c007c0c */ /* 0x000fe2000c741270 */
[----:B------:R-:W-:Y:S01]  /*1364a0*/  ULDC UR4, c[0x0][0x228] ;  /* 0x00008a0000047ab9 */ /* 0x000fe20000000800 */
[----:B0-----:R-:W-:Y:S01]  /*1364b0*/  PRMT R2, R56, 0x7773, RZ ;  /* 0x0000777338027816 */ /* 0x001fe200000000ff */
[----:B---3--:R0:W-:Y:S04]  /*1364c0*/  @P6 STG.E.U8 desc[UR30][R8.64], R3 ;  /* 0x0000000308006986 */ /* 0x0081e8000c10111e */
[----:B------:R1:W-:Y:S04]  /*1364d0*/  @P3 STG.E.U8 desc[UR30][R16.64], R0 ;  /* 0x0000000010003986 */ /* 0x0003e8000c10111e */
[----:B0-----:R-:W3:Y:S04]  /*1364e0*/  LDL.LU.64 R8, [R1+0x7a8] ;  /* 0x0007a80001087983 */ /* 0x001ee80000300a00 */
[----:B------:R-:W3:Y:S04]  /*1364f0*/  LDL.LU R14, [R1+0x1f0] ;  /* 0x0001f000010e7983 */ /* 0x000ee80000300800 */
[----:B------:R-:W3:Y:S04]  /*136500*/  LDL.LU.64 R24, [R1+0x7b0] ;  /* 0x0007b00001187983 */ /* 0x000ee80000300a00 */
[----:B-1----:R-:W3:Y:S01]  /*136510*/  LDL.LU.64 R16, [R1+0x780] ;  /* 0x0007800001107983 */ /* 0x002ee20000300a00 */
[----:B------:R-:W-:-:S03]  /*136520*/  VIADD R0, R58, 0x72 ;  /* 0x000000723a007836 */ /* 0x000fc60000000000 */
[----:B------:R-:W3:Y:S04]  /*136530*/  LDL.LU.64 R28, [R1+0x788] ;  /* 0x00078800011c7983 */ /* 0x000ee80000300a00 */
[----:B----4-:R0:W-:Y:S01]  /*136540*/  @P4 STG.E.U8 desc[UR30][R20.64], R2 ;  /* 0x0000000214004986 */ /* 0x0101e2000c10111e */
[----:B------:R-:W-:Y:S01]  /*136550*/  ISETP.LT.AND P4, PT, R60, UR4, !P0 ;  /* 0x000000043c007c0c */ /* 0x000fe2000c781270 */
[----:B------:R-:W-:Y:S02]  /*136560*/  ULDC UR4, c[0x0][0x22c] ;  /* 0x00008b0000047ab9 */ /* 0x000fe40000000800 */
[----:B------:R-:W-:Y:S02]  /*136570*/  ISETP.GE.AND P3, PT, R0, UR4, PT ;  /* 0x0000000400007c0c */ /* 0x000fe4000bf66270 */
[----:B------:R-:W-:-:S02]  /*136580*/  PRMT R0, R57, 0x7771, RZ ;  /* 0x0000777139007816 */ /* 0x000fc400000000ff */
[----:B------:R-:W-:Y:S01]  /*136590*/  ISETP.LT.AND P6, PT, R59, UR5, !P0 ;  /* 0x000000053b007c0c */ /* 0x000fe2000c7c1270 */
[----:B------:R-:W-:Y:S01]  /*1365a0*/  ULDC UR4, c[0x0][0x228] ;  /* 0x00008a0000047ab9 */ /* 0x000fe20000000800 */
[----:B------:R-:W-:Y:S01]  /*1365b0*/  ULDC UR5, c[0x0][0x228] ;  /* 0x00008a0000057ab9 */ /* 0x000fe20000000800 */
[----:B0-----:R-:W-:Y:S01]  /*1365c0*/  PRMT R2, R57, 0x7770, RZ ;  /* 0x0000777039027816 */ /* 0x001fe200000000ff */
[----:B------:R-:W4:Y:S04]  /*1365d0*/  LDL.LU.64 R20, [R1+0x730] ;  /* 0x0007300001147983 */ /* 0x000f280000300a00 */
[----:B------:R-:W4:Y:S04]  /*1365e0*/  LDL.LU R56, [R1+0x290] ;  /* 0x0002900001387983 */ /* 0x000f280000300800 */
[----:B------:R-:W-:Y:S04]  /*1365f0*/  @P2 STG.E.U8 desc[UR30][R18.64], R2 ;  /* 0x0000000212002986 */ /* 0x000fe8000c10111e */
[----:B--2---:R0:W-:Y:S04]  /*136600*/  @P4 STG.E.U8 desc[UR30][R10.64], R0 ;  /* 0x000000000a004986 */ /* 0x0041e8000c10111e */
[----:B0-----:R-:W2:Y:S01]  /*136610*/  LDL.LU.64 R10, [R1+0x718] ;  /* 0x00071800010a7983 */ /* 0x001ea20000300a00 */
[----:B------:R-:W-:-:S02]  /*136620*/  ISETP.LT.AND P0, PT, R55, UR4, !P0 ;  /* 0x0000000437007c0c */ /* 0x000fc4000c701270 */
[----:B------:R-:W-:Y:S02]  /*136630*/  PRMT R2, R57, 0x7772, RZ ;  /* 0x0000777239027816 */ /* 0x000fe400000000ff */
[----:B------:R-:W-:Y:S01]  /*136640*/  ISETP.LT.AND P2, PT, R61, UR5, !P5 ;  /* 0x000000053d007c0c */ /* 0x000fe2000ef41270 */
[----:B------:R-:W-:Y:S01]  /*136650*/  ULDC UR4, c[0x0][0x228] ;  /* 0x00008a0000047ab9 */ /* 0x000fe20000000800 */
[----:B------:R-:W-:Y:S01]  /*136660*/  PRMT R0, R57, 0x7773, RZ ;  /* 0x0000777339007816 */ /* 0x000fe200000000ff */
[----:B------:R-:W-:Y:S01]  /*136670*/  ULDC UR5, c[0x0][0x228] ;  /* 0x00008a0000057ab9 */ /* 0x000fe20000000800 */
[----:B---3--:R0:W-:Y:S01]  /*136680*/  @P6 STG.E.U8 desc[UR30][R8.64], R2 ;  /* 0x0000000208006986 */ /* 0x0081e2000c10111e */
[----:B------:R-:W-:Y:S01]  /*136690*/  ISETP.LT.AND P6, PT, R51, UR4, !P5 ;  /* 0x0000000433007c0c */ /* 0x000fe2000efc1270 */
[----:B------:R-:W-:Y:S02]  /*1366a0*/  ULDC UR4, c[0x0][0x228] ;  /* 0x00008a0000047ab9 */ /* 0x000fe40000000800 */
[----:B------:R-:W-:Y:S01]  /*1366b0*/  ISETP.LT.AND P4, PT, R53, UR4, !P5 ;  /* 0x0000000435007c0c */ /* 0x000fe2000ef81270 */
[----:B------:R1:W-:Y:S01]  /*1366c0*/  @P0 STG.E.U8 desc[UR30][R24.64], R0 ;  /* 0x0000000018000986 */ /* 0x0003e2000c10111e */
[----:B------:R-:W-:Y:S01]  /*1366d0*/  ULDC UR4, c[0x0][0x228] ;  /* 0x00008a0000047ab9 */ /* 0x000fe20000000800 */
[----:B0-----:R-:W-:-:S02]  /*1366e0*/  PRMT R2, R14, 0x7770, RZ ;  /* 0x000077700e027816 */ /* 0x001fc400000000ff */
[----:B------:R-:W3:Y:S04]  /*1366f0*/  LDL.LU.64 R8, [R1+0x6f8] ;  /* 0x0006f80001087983 */ /* 0x000ee80000300a00 */
[----:B------:R0:W-:Y:S04]  /*136700*/  @P2 STG.E.U8 desc[UR30][R16.64], R2 ;  /* 0x0000000210002986 */ /* 0x0001e8000c10111e */
[----:B-1----:R-:W3:Y:S01]  /*136710*/  LDL.LU.64 R24, [R1+0x6e8] ;  /* 0x0006e80001187983 */ /* 0x002ee20000300a00 */
[----:B------:R-:W-:Y:S02]  /*136720*/  ISETP.LT.AND P2, PT, R13, UR4, !P5 ;  /* 0x000000040d007c0c */ /* 0x000fe4000ef41270 */
[----:B------:R-:W-:Y:S01]  /*136730*/  PRMT R0, R14, 0x7771, RZ ;  /* 0x000077710e007816 */ /* 0x000fe200000000ff */
[----:B------:R-:W-:-:S04]  /*136740*/  ULDC UR4, c[0x0][0x22c] ;  /* 0x00008b0000047ab9 */ /* 0x000fc80000000800 */
[----:B------:R-:W-:Y:S01]  /*136750*/  @P6 STG.E.U8 desc[UR30][R28.64], R0 ;  /* 0x000000001c006986 */ /* 0x000fe2000c10111e */
[----:B0-----:R-:W-:-:S03]  /*136760*/  PRMT R2, R14, 0x7772, RZ ;  /* 0x000077720e027816 */ /* 0x001fc600000000ff */
[----:B------:R-:W3:Y:S04]  /*136770*/  LDL.LU.64 R16, [R1+0x638] ;  /* 0x0006380001107983 */ /* 0x000ee80000300a00 */
[----:B------:R-:W3:Y:S04]  /*136780*/  LDL.LU R57, [R1+0x214] ;  /* 0x0002140001397983 */ /* 0x000ee80000300800 */
[----:B------:R-:W3:Y:S04]  /*136790*/  LDL.LU.64 R22, [R1+0x670] ;  /* 0x0006700001167983 */ /* 0x000ee80000300a00 */
[----:B----4-:R0:W-:Y:S02]  /*1367a0*/  @P4 STG.E.U8 desc[UR30][R20.64], R2 ;  /* 0x0000000214004986 */ /* 0x0101e4000c10111e */
[----:B0-----:R-:W-:-:S02]  /*1367b0*/  PRMT R2, R14, 0x7773, RZ ;  /* 0x000077730e027816 */ /* 0x001fc400000000ff */
[----:B------:R-:W4:Y:S04]  /*1367c0*/  LDL.LU.64 R20, [R1+0x5d0] ;  /* 0x0005d00001147983 */ /* 0x000f280000300a00 */
[----:B--2---:R0:W-:Y:S04]  /*1367d0*/  @P2 STG.E.U8 desc[UR30][R10.64], R2 ;  /* 0x000000020a002986 */ /* 0x0041e8000c10111e */
[----:B0-----:R-:W2:Y:S04]  /*1367e0*/  LDL.LU.64 R10, [R1+0x5c8] ;  /* 0x0005c800010a7983 */ /* 0x001ea80000300a00 */
[----:B------:R-:W2:Y:S01]  /*1367f0*/  LDL.LU.64 R14, [R1+0x530] ;  /* 0x00053000010e7983 */ /* 0x000ea20000300a00 */
[----:B------:R-:W-:Y:S01]  /*136800*/  ISETP.LT.AND P6, PT, R12, UR5, !P5 ;  /* 0x000000050c007c0c */ /* 0x000fe2000efc1270 */
[----:B------:R-:W-:Y:S01]  /*136810*/  ULDC UR5, c[0x0][0x228] ;  /* 0x00008a0000057ab9 */ /* 0x000fe20000000800 */
[----:B------:R-:W-:Y:S01]  /*136820*/  VIADD R0, R58, 0x73 ;  /* 0x000000733a007836 */ /* 0x000fe20000000000 */
[----:B------:R-:W-:-:S02]  /*136830*/  ISETP.LT.AND P0, PT, R60, UR5, !P5 ;  /* 0x000000053c007c0c */ /* 0x000fc4000ef01270 */
[----:B------:R-:W-:Y:S02]  /*136840*/  PRMT R3, R56, 0x7770, RZ ;  /* 0x0000777038037816 */ /* 0x000fe400000000ff */
[----:B------:R-:W-:Y:S01]  /*136850*/  ISETP.LT.AND P4, PT, R59, UR6, !P5 ;  /* 0x000000063b007c0c */ /* 0x000fe2000ef81270 */
[----:B------:R-:W-:Y:S01]  /*136860*/  ULDC UR5, c[0x0][0x228] ;  /* 0x00008a0000057ab9 */ /* 0x000fe20000000800 */
[----:B------:R-:W-:Y:S01]  /*136870*/  ISETP.GE.AND P2, PT, R0, UR4, PT ;  /* 0x0000000400007c0c */ /* 0x000fe2000bf46270 */
[----:B------:R-:W-:Y:S01]  /*136880*/  ULDC UR4, c[0x0][0x228] ;  /* 0x00008a0000047ab9 */ /* 0x000fe20000000800 */
[C---:B------:R-:W-:Y:S02]  /*136890*/  PRMT R0, R56.reuse, 0x7771, RZ ;  /* 0x0000777138007816 */ /* 0x040fe400000000ff */
[----:B------:R-:W-:Y:S01]  /*1368a0*/  ISETP.LT.AND P5, PT, R55, UR4, !P5 ;  /* 0x0000000437007c0c */ /* 0x000fe2000efa1270 */
[----:B------:R-:W-:Y:S01]  /*1368b0*/  ULDC UR4, c[0x0][0x228] ;  /* 0x00008a0000047ab9 */ /* 0x000fe20000000800 */
[----:B------:R-:W-:Y:S01]  /*1368c0*/  PRMT R2, R56, 0x7772, RZ ;  /* 0x0000777238027816 */ /* 0x000fe200000000ff */
[----:B------:R-:W-:Y:S01]  /*1368d0*/  ULDC UR6, c[0x0][0x228] ;  /* 0x00008a0000067ab9 */ /* 0x000fe20000000800 */
[----:B---3--:R0:W-:Y:S01]  /*1368e0*/  @P6 STG.E.U8 desc[UR30][R8.64], R3 ;  /* 0x0000000308006986 */ /* 0x0081e2000c10111e */
[----:B------:R-:W-:Y:S01]  /*1368f0*/  ISETP.LT.AND P6, PT, R61, UR5, !P3 ;  /* 0x000000053d007c0c */ /* 0x000fe2000dfc1270 */
[----:B------:R-:W-:-:S02]  /*136900*/  ULDC UR5, c[0x0][0x228] ;  /* 0x00008a0000057ab9 */ /* 0x000fc40000000800 */
[----:B------:R1:W-:Y:S01]  /*136910*/  @P0 STG.E.U8 desc[UR30][R24.64], R0 ;  /* 0x0000000018000986 */ /* 0x0003e2000c10111e */
[----:B------:R-:W-:Y:S01]  /*136920*/  ISETP.LT.AND P0, PT, R51, UR4, !P3 ;  /* 0x0000000433007c0c */ /* 0x000fe2000df01270 */
[----:B------:R-:W-:Y:S02]  /*136930*/  ULDC UR4, c[0x0][0x228] ;  /* 0x00008a0000047ab9 */ /* 0x000fe40000000800 */
[----:B0-----:R-:W3:Y:S04]  /*136940*/  LDL.LU R8, [R1+0x204] ;  /* 0x0002040001087983 */ /* 0x001ee80000300800 */
[----:B------:R-:W3:Y:S04]  /*136950*/  LDL.LU.64 R18, [R1+0x4b8] ;  /* 0x0004b80001127983 */ /* 0x000ee80000300a00 */
[----:B------:R-:W3:Y:S01]  /*136960*/  LDL.LU.64 R28, [R1+0x4b0] ;  /* 0x0004b000011c7983 */ /* 0x000ee20000300a00 */
[----:B-1----:R-:W-:-:S03]  /*136970*/  PRMT R0, R56, 0x7773, RZ ;  /* 0x0000777338007816 */ /* 0x002fc600000000ff */
[----:B------:R0:W-:Y:S04]  /*136980*/  @P4 STG.E.U8 desc[UR30][R16.64], R2 ;  /* 0x0000000210004986 */ /* 0x0001e8000c10111e */
[----:B------:R-:W3:Y:S01]  /*136990*/  LDL.LU.64 R24, [R1+0x490] ;  /* 0x0004900001187983 */ /* 0x000ee20000300a00 */
[----:B------:R-:W-:-:S03]  /*1369a0*/  ISETP.LT.AND P4, PT, R53, UR5, !P3 ;  /* 0x0000000535007c0c */ /* 0x000fc6000df81270 */
[----:B------:R1:W-:Y:S01]  /*1369b0*/  @P5 STG.E.U8 desc[UR30][R22.64], R0 ;  /* 0x0000000016005986 */ /* 0x0003e2000c10111e */
[----:B------:R-:W-:Y:S01]  /*1369c0*/  ULDC UR5, c[0x0][0x228] ;  /* 0x00008a0000057ab9 */ /* 0x000fe20000000800 */
[C---:B0-----:R-:W-:Y:S02]  /*1369d0*/  PRMT R2, R57.reuse, 0x7770, RZ ;  /* 0x0000777039027816 */ /* 0x041fe400000000ff */
[----:B------:R-:W3:Y:S04]  /*1369e0*/  LDL.LU.64 R16, [R1+0x488] ;  /* 0x0004880001107983 */ /* 0x000ee80000300a00 */
[----:B------:R-:W3:Y:S01]  /*1369f0*/  LDL.LU R9, [R1+0x1f4] ;  /* 0x0001f40001097983 */ /* 0x000ee20000300800 */
[----:B-1----:R-:W-:-:S03]  /*136a00*/  PRMT R0, R57, 0x7771, RZ ;  /* 0x0000777139007816 */ /* 0x002fc600000000ff */
[----:B----4-:R0:W-:Y:S02]  /*136a10*/  @P6 STG.E.U8 desc[UR30][R20.64], R2 ;  /* 0x0000000214006986 */ /* 0x0101e4000c10111e */
[C---:B0-----:R-:W-:Y:S02]  /*136a20*/  PRMT R2, R57.reuse, 0x7772, RZ ;  /* 0x0000777239027816 */ /* 0x041fe400000000ff */
[----:B--2---:R0:W-:Y:S04]  /*136a30*/  @P0 STG.E.U8 desc[UR30][R10.64], R0 ;  /* 0x000000000a000986 */ /* 0x0041e8000c10111e */
[----:B------:R1:W-:Y:S04]  /*136a40*/  @P4 STG.E.U8 desc[UR30][R14.64], R2 ;  /* 0x000000020e004986 */ /* 0x0003e8000c10111e */
[----:B0-----:R-:W2:Y:S04]  /*136a50*/  LDL.LU.64 R10, [R1+0x4a8] ;  /* 0x0004a800010a7983 */ /* 0x001ea80000300a00 */
[----:B------:R-:W4:Y:S01]  /*136a60*/  LDL.LU.64 R20, [R1+0x448] ;  /* 0x0004480001147983 */ /* 0x000f220000300a00 */
[----:B------:R-:W-:-:S03]  /*136a70*/  PRMT R0, R57, 0x7773, RZ ;  /* 0x0000777339007816 */ /* 0x000fc600000000ff */
[----:B-1----:R-:W4:Y:S04]  /*136a80*/  LDL.LU.64 R14, [R1+0x480] ;  /* 0x00048000010e7983 */ /* 0x002f280000300a00 */
[----:B------:R-:W4:Y:S01]  /*136a90*/  LDL.LU.64 R56, [R1+0x438] ;  /* 0x0004380001387983 */ /* 0x000f220000300a00 */
[----:B------:R-:W-:Y:S02]  /*136aa0*/  ISETP.LT.AND P5, PT, R13, UR4, !P3 ;  /* 0x000000040d007c0c */ /* 0x000fe4000dfa1270 */
[----:B------:R-:W-:Y:S01]  /*136ab0*/  ISETP.LT.AND P6, PT, R12, UR5, !P3 ;  /* 0x000000050c007c0c */ /* 0x000fe2000dfc1270 */
[----:B------:R-:W-:Y:S01]  /*136ac0*/  ULDC UR4, c[0x0][0x228] ;  /* 0x00008a0000047ab9 */ /* 0x000fe20000000800 */
[----:B------:R-:W-:Y:S01]  /*136ad0*/  ULDC UR5, c[0x0][0x228] ;  /* 0x00008a0000057ab9 */ /* 0x000fe20000000800 */
[----:B------:R-:W-:Y:S01]  /*136ae0*/  ISETP.LT.AND P4, PT, R60, UR4, !P3 ;  /* 0x000000043c007c0c */ /* 0x000fe2000df81270 */
[----:B------:R-:W-:-:S02]  /*136af0*/  ULDC UR4, c[0x0][0x228] ;  /* 0x00008a0000047ab9 */ /* 0x000fc40000000800 */
[----:B------:R-:W-:Y:S01]  /*136b00*/  ISETP.LT.AND P0, PT, R59, UR4, !P3 ;  /* 0x000000043b007c0c */ /* 0x000fe2000df01270 */
[----:B------:R-:W-:Y:S02]  /*136b10*/  ULDC UR4, c[0x0][0x228] ;  /* 0x00008a0000047ab9 */ /* 0x000fe40000000800 */
[----:B------:R-:W-:Y:S01]  /*136b20*/  ISETP.LT.AND P3, PT, R55, UR4, !P3 ;  /* 0x0000000437007c0c */ /* 0x000fe2000df61270 */
[----:B------:R-:W-:Y:S01]  /*136b30*/  ULDC UR4, c[0x0][0x228] ;  /* 0x00008a0000047ab9 */ /* 0x000fe20000000800 */
[C---:B---3--:R-:W-:Y:S01]  /*136b40*/  PRMT R2, R8.reuse, 0x7770, RZ ;  /* 0x0000777008027816 */ /* 0x048fe200000000ff */
[----:B------:R0:W-:Y:S04]  /*136b50*/  @P5 STG.E.U8 desc[UR30][R18.64], R0 ;  /* 0x0000000012005986 */ /* 0x0001e8000c10111e */
[----:B------:R1:W-:Y:S01]  /*136b60*/  @P6 STG.E.U8 desc[UR30][R28.64], R2 ;  /* 0x000000021c006986 */ /* 0x0003e2000c10111e */
[----:B------:R-:W-:Y:S01]  /*136b70*/  ISETP.LT.AND P6, PT, R61, UR5, !P2 ;  /* 0x000000053d007c0c */ /* 0x000fe2000d7c1270 */
[----:B------:R-:W-:Y:S01]  /*136b80*/  ULDC UR5, c[0x0][0x228] ;  /* 0x00008a0000057ab9 */ /* 0x000fe20000000800 */
[----:B0-----:R-:W-:-:S02]  /*136b90*/  PRMT R0, R8, 0x7771, RZ ;  /* 0x0000777108007816 */ /* 0x001fc400000000ff */
[----:B-1----:R-:W-:-:S03]  /*136ba0*/  PRMT R2, R8, 0x7772, RZ ;  /* 0x0000777208027816 */ /* 0x002fc600000000ff */
[----:B------:R0:W-:Y:S04]  /*136bb0*/  @P4 STG.E.U8 desc[UR30][R24.64], R0 ;  /* 0x0000000018004986 */ /* 0x0001e8000c10111e */
[----:B------:R-:W3:Y:S04]  /*136bc0*/  LDL.LU.64 R28, [R1+0x470] ;  /* 0x00047000011c7983 */ /* 0x000ee80000300a00 */
[----:B------:R-:W3:Y:S01]  /*136bd0*/  LDL.LU R7, [R1+0x294] ;  /* 0x0002940001077983 */ /* 0x000ee20000300800 */
[----:B------:R-:W-:-:S03]  /*136be0*/  ISETP.LT.AND P4, PT, R51, UR4, !P2 ;  /* 0x0000000433007c0c */ /* 0x000fc6000d781270 */
[----:B------:R1:W-:Y:S01]  /*136bf0*/  @P0 STG.E.U8 desc[UR30][R16.64], R2 ;  /* 0x0000000210000986 */ /* 0x0003e2000c10111e */
[----:B------:R-:W-:Y:S02]  /*136c00*/  ISETP.LT.AND P5, PT, R53, UR5, !P2 ;  /* 0x0000000535007c0c */ /* 0x000fe4000d7a1270 */
[----:B------:R-:W-:Y:S01]  /*136c10*/  PRMT R3, R9, 0x7770, RZ ;  /* 0x0000777009037816 */ /* 0x000fe200000000ff */
[----:B------:R-:W-:Y:S01]  /*136c20*/  ULDC UR4, c[0x0][0x228] ;  /* 0x00008a0000047ab9 */ /* 0x000fe20000000800 */
[----:B------:R-:W-:Y:S01]  /*136c30*/  ULDC UR5, c[0x0][0x228] ;  /* 0x00008a0000057ab9 */ /* 0x000fe20000000800 */
[----:B0-----:R-:W-:Y:S01]  /*136c40*/  VIADD R0, R58, 0x76 ;  /* 0x000000763a007836 */ /* 0x001fe20000000000 */
[----:B-1----:R-:W-:Y:S01]  /*136c50*/  PRMT R2, R8, 0x7773, RZ ;  /* 0x0000777308027816 */ /* 0x002fe200000000ff */
[----:B------:R-:W3:Y:S03]  /*136c60*/  LDL.LU.64 R16, [R1+0x478] ;  /* 0x0004780001107983 */ /* 0x000ee60000300a00 */
[----:B------:R-:W-:-:S02]  /*136c70*/  ISETP.GE.AND P0, PT, R0, UR21, PT ;  /* 0x0000001500007c0c */ /* 0x000fc4000bf06270 */
[C---:B------:R-:W-:Y:S01]  /*136c80*/  PRMT R0, R9.reuse, 0x7771, RZ ;  /* 0x0000777109007816 */ /* 0x040fe200000000ff */
[----:B--2---:R0:W-:Y:S04]  /*136c90*/  @P3 STG.E.U8 desc[UR30][R10.64], R2 ;  /* 0x000000020a003986 */ /* 0x0041e8000c10111e */
[----:B----4-:R-:W-:Y:S04]  /*136ca0*/  @P6 STG.E.U8 desc[UR30][R20.64], R3 ;  /* 0x0000000314006986 */ /* 0x010fe8000c10111e */
[----:B------:R-:W-:Y:S04]  /*136cb0*/  @P4 STG.E.U8 desc[UR30][R14.64], R0 ;  /* 0x000000000e004986 */ /* 0x000fe8000c10111e */
[----:B0-----:R-:W2:Y:S01]  /*136cc0*/  LDL.LU.64 R10, [R1+0x468] ;  /* 0x00046800010a7983 */ /* 0x001ea20000300a00 */
[----:B------:R-:W-:-:S03]  /*136cd0*/  PRMT R2, R9, 0x7772, RZ ;  /* 0x0000777209027816 */ /* 0x000fc600000000ff */
[----:B------:R-:W4:Y:S04]  /*136ce0*/  LDL.LU.64 R24, [R1+0x460] ;  /* 0x0004600001187983 */ /* 0x000f280000300a00 */
[----:B------:R0:W-:Y:S04]  /*136cf0*/  @P5 STG.E.U8 desc[UR30][R56.64], R2 ;  /* 0x0000000238005986 */ /* 0x0001e8000c10111e */
[----:B0-----:R-:W4:Y:S01]  /*136d00*/  LDL.LU.64 R56, [R1+0x440] ;  /* 0x0004400001387983 */ /* 0x001f220000300a00 */
[----:B------:R-:W-:-:S03]  /*136d10*/  ISETP.LT.AND P6, PT, R13, UR4, !P2 ;  /* 0x000000040d007c0c */ /* 0x000fc6000d7c1270 */
[----:B------:R-:W4:Y:S01]  /*136d20*/  LDL.LU R8, [R1+0x218] ;  /* 0x0002180001087983 */ /* 0x000f220000300800 */
[----:B------:R-:W-:Y:S01]  /*136d30*/  ULDC UR4, c[0x0][0x228] ;  /* 0x00008a0000047ab9 */ /* 0x000fe20000000800 */
[----:B------:R-:W-:Y:S01]  /*136d40*/  VIADD R0, R58, 0x74 ;  /* 0x000000743a007836 */ /* 0x000fe20000000000 */
[----:B------:R-:W-:Y:S01]  /*136d50*/  ISETP.LT.AND P4, PT, R12, UR4, !P2 ;  /* 0x000000040c007c0c */ /* 0x000fe2000d781270 */
[----:B------:R-:W4:Y:S04]  /*136d60*/  LDL.LU.64 R20, [R1+0x458] ;  /* 0x0004580001147983 */ /* 0x000f280000300a00 */
[----:B------:R-:W4:Y:S01]  /*136d70*/  LDL.LU.64 R14, [R1+0x450] ;  /* 0x00045000010e7983 */ /* 0x000f220000300a00 */
[----:B------:R-:W-:Y:S02]  /*136d80*/  PRMT R2, R9, 0x7773, RZ ;  /* 0x0000777309027816 */ /* 0x000fe400000000ff */
[----:B------:R-:W-:Y:S01]  /*136d90*/  ISETP.LT.AND P5, PT, R60, UR5, !P2 ;  /* 0x000000053c007c0c */ /* 0x000fe2000d7a1270 */
[----:B------:R-:W-:Y:S01]  /*136da0*/  ULDC UR4, c[0x0][0x22c] ;  /* 0x00008b0000047ab9 */ /* 0x000fe20000000800 */
[----:B------:R-:W-:Y:S01]  /*136db0*/  ULDC UR5, c[0x0][0x228] ;  /* 0x00008a0000057ab9 */ /* 0x000fe20000000800 */
[----:B------:R-:W-:Y:S01]  /*136dc0*/  ISETP.GE.AND P3, PT, R0, UR4, PT ;  /* 0x0000000400007c0c */ /* 0x000fe2000bf66270 */
[----:B------:R-:W-:Y:S01]  /*136dd0*/  ULDC UR4, c[0x0][0x228] ;  /* 0x00008a0000047ab9 */ /* 0x000fe20000000800 */
[----:B---3--:R0:W-:Y:S01]  /*136de0*/  @P6 STG.E.U8 desc[UR30][R28.64], R2 ;  /* 0x000000021c006986 */ /* 0x0081e2000c10111e */
[----:B------:R-:W-:-:S02]  /*136df0*/  PRMT R0, R7, 0x7770, RZ ;  /* 0x0000777007007816 */ /* 0x000fc400000000ff */
[----:B------:R-:W-:Y:S02]  /*136e00*/  ISETP.LT.AND P6, PT, R59, UR4, !P2 ;  /* 0x000000043b007c0c */ /* 0x000fe4000d7c1270 */
[----:B------:R-:W-:Y:S01]  /*136e10*/  ISETP.LT.AND P2, PT, R55, UR5, !P2 ;  /* 0x0000000537007c0c */ /* 0x000fe2000d741270 */
[----:B------:R-:W-:Y:S01]  /*136e20*/  ULDC UR4, c[0x0][0x228] ;  /* 0x00008a0000047ab9 */ /* 0x000fe20000000800 */
[----:B------:R-:W-:Y:S01]  /*136e30*/  ULDC UR5, c[0x0][0x228] ;  /* 0x00008a0000057ab9 */ /* 0x000fe20000000800 */
[C---:B0-----:R-:W-:Y:S01]  /*136e40*/  PRMT R2, R7.reuse, 0x7771, RZ ;  /* 0x0000777107027816 */ /* 0x041fe200000000ff */
[----:B------:R0:W-:Y:S04]  /*136e50*/  @P4 STG.E.U8 desc[UR30][R16.64], R0 ;  /* 0x0000000010004986 */ /* 0x0001e8000c10111e */
[----:B0-----:R-:W3:Y:S01]  /*136e60*/  LDL.LU.64 R16, [R1+0x4a0] ;  /* 0x0004a00001107983 */ /* 0x001ee20000300a00 */
[----:B------:R-:W-:-:S03]  /*136e70*/  PRMT R0, R7, 0x7772, RZ ;  /* 0x0000777207007816 */ /* 0x000fc600000000ff */
[----:B--2---:R0:W-:Y:S04]  /*136e80*/  @P5 STG.E.U8 desc[UR30][R10.64], R2 ;  /* 0x000000020a005986 */ /* 0x0041e8000c10111e */
[----:B----4-:R-:W-:Y:S04]  /*136e90*/  @P6 STG.E.U8 desc[UR30][R24.64], R0 ;  /* 0x0000000018006986 */ /* 0x010fe8000c10111e */
[----:B0-----:R-:W2:Y:S04]  /*136ea0*/  LDL.LU.64 R10, [R1+0x498] ;  /* 0x00049800010a7983 */ /* 0x001ea80000300a00 */
[----:B------:R-:W4:Y:S01]  /*136eb0*/  LDL.LU R9, [R1+0x208] ;  /* 0x0002080001097983 */ /* 0x000f220000300800 */
[----:B------:R-:W-:-:S03]  /*136ec0*/  PRMT R2, R7, 0x7773, RZ ;  /* 0x0000777307027816 */ /* 0x000fc600000000ff */
[----:B------:R-:W2:Y:S04]  /*136ed0*/  LDL.LU.64 R18, [R1+0x4d8] ;  /* 0x0004d80001127983 */ /* 0x000ea80000300a00 */
[----:B------:R0:W-:Y:S04]  /*136ee0*/  @P2 STG.E.U8 desc[UR30][R56.64], R2 ;  /* 0x0000000238002986 */ /* 0x0001e8000c10111e */
[----:B0-----:R-:W2:Y:S01]  /*136ef0*/  LDL.LU.64 R56, [R1+0x4d0] ;  /* 0x0004d00001387983 */ /* 0x001ea20000300a00 */
[----:B------:R-:W-:Y:S01]  /*136f00*/  ISETP.LT.AND P4, PT, R61, UR4, !P3 ;  /* 0x000000043d007c0c */ /* 0x000fe2000df81270 */
[----:B------:R-:W-:Y:S01]  /*136f10*/  ULDC UR4, c[0x0][0x228] ;  /* 0x00008a0000047ab9 */ /* 0x000fe20000000800 */
[----:B------:R-:W-:-:S02]  /*136f20*/  PRMT R0, R8, 0x7770, RZ ;  /* 0x0000777008007816 */ /* 0x000fc400000000ff */
[----:B------:R-:W-:Y:S02]  /*136f30*/  ISETP.LT.AND P5, PT, R51, UR4, !P3 ;  /* 0x0000000433007c0c */ /* 0x000fe4000dfa1270 */
[----:B------:R-:W-:Y:S01]  /*136f40*/  PRMT R2, R8, 0x7771, RZ ;  /* 0x0000777108027816 */ /* 0x000fe200000000ff */
[----:B------:R-:W-:Y:S01]  /*136f50*/  ULDC UR4, c[0x0][0x228] ;  /* 0x00008a0000047ab9 */ /* 0x000fe20000000800 */
[----:B------:R-:W2:Y:S01]  /*136f60*/  LDL.LU.64 R28, [R1+0x5c0] ;  /* 0x0005c000011c7983 */ /* 0x000ea20000300a00 */
[----:B------:R-:W-:-:S03]  /*136f70*/  ISETP.LT.AND P2, PT, R53, UR4, !P3 ;  /* 0x0000000435007c0c */ /* 0x000fc6000df41270 */
[----:B------:R-:W2:Y:S01]  /*136f80*/  LDL.LU.64 R24, [R1+0x538] ;  /* 0x0005380001187983 */ /* 0x000ea20000300a00 */
[----:B------:R-:W-:-:S03]  /*136f90*/  ULDC UR4, c[0x0][0x228] ;  /* 0x00008a0000047ab9 */ /* 0x000fc60000000800 */
[----:B------:R-:W-:Y:S04]  /*136fa0*/  @P4 STG.E.U8 desc[UR30][R20.64], R0 ;  /* 0x0000000014004986 */ /* 0x000fe8000c10111e */
[----:B------:R0:W-:Y:S01]  /*136fb0*/  @P5 STG.E.U8 desc[UR30][R14.64], R2 ;  /* 0x000000020e005986 */ /* 0x0001e2000c10111e */
[----:B------:R-:W-:Y:S01]  /*136fc0*/  ISETP.LT.AND P4, PT, R13, UR5, !P3 ;  /* 0x000000050d007c0c */ /* 0x000fe2000df81270 */
[----:B------:R-:W-:Y:S01]  /*136fd0*/  ULDC UR5, c[0x0][0x228] ;  /* 0x00008a0000057ab9 */ /* 0x000fe20000000800 */
[----:B------:R-:W-:Y:S02]  /*136fe0*/  ISETP.LT.AND P6, PT, R12, UR4, !P3 ;  /* 0x000000040c007c0c */ /* 0x000fe4000dfc1270 */
[----:B------:R-:W-:Y:S02]  /*136ff0*/  ISETP.LT.AND P5, PT, R60, UR5, !P3 ;  /* 0x000000053c007c0c */ /* 0x000fe4000dfa1270 */
[C---:B------:R-:W-:Y:S01]  /*137000*/  PRMT R3, R8.reuse, 0x7773, RZ ;  /* 0x0000777308037816 */ /* 0x040fe200000000ff */
[----:B------:R-:W-:Y:S01]  /*137010*/  ULDC UR4, c[0x0][0x228] ;  /* 0x00008a0000047ab9 */ /* 0x000fe20000000800 */
[----:B------:R-:W-:Y:S01]  /*137020*/  ULDC UR5, c[0x0][0x228] ;  /* 0x00008a0000057ab9 */ /* 0x000fe20000000800 */
[----:B0-----:R-:W2:Y:S04]  /*137030*/  LDL.LU R14, [R1+0x1f8] ;  /* 0x0001f800010e7983 */ /* 0x001ea80000300800 */
[----:B------:R-:W2:Y:S01]  /*137040*/  LDL.LU.64 R20, [R1+0x588] ;  /* 0x0005880001147983 */ /* 0x000ea20000300a00 */
[----:B------:R-:W-:Y:S01]  /*137050*/  PRMT R2, R8, 0x7772, RZ ;  /* 0x0000777208027816 */ /* 0x000fe200000000ff */
[----:B------:R-:W-:-:S04]  /*137060*/  VIADD R0, R58, 0x77 ;  /* 0x000000773a007836 */ /* 0x000fc80000000000 */
[----:B---3--:R0:W-:Y:S01]  /*137070*/  @P2 STG.E.U8 desc[UR30][R16.64], R2 ;  /* 0x0000000210002986 */ /* 0x0081e2000c10111e */
[----:B------:R-:W-:-:S03]  /*137080*/  ISETP.GE.AND P2, PT, R0, UR29, PT ;  /* 0x0000001d00007c0c */ /* 0x000fc6000bf46270 */
[----:B0-----:R-:W3:Y:S01]  /*137090*/  LDL.LU.64 R16, [R1+0x580] ;  /* 0x0005800001107983 */ /* 0x001ee20000300a00 */
[C---:B----4-:R-:W-:Y:S02]  /*1370a0*/  PRMT R0, R9.reuse, 0x7770, RZ ;  /* 0x0000777009007816 */ /* 0x050fe400000000ff */
[----:B------:R-:W-:Y:S01]  /*1370b0*/  PRMT R2, R9, 0x7771, RZ ;  /* 0x0000777109027816 */ /* 0x000fe200000000ff */
[----:B--2---:R0:W-:Y:S04]  /*1370c0*/  @P4 STG.E.U8 desc[UR30][R10.64], R3 ;  /* 0x000000030a004986 */ /* 0x0041e8000c10111e */
[----:B------:R-:W-:Y:S04]  /*1370d0*/  @P6 STG.E.U8 desc[UR30][R18.64], R0 ;  /* 0x0000000012006986 */ /* 0x000fe8000c10111e */
[----:B0-----:R-:W2:Y:S04]  /*1370e0*/  LDL.LU.64 R10, [R1+0x630] ;  /* 0x00063000010a7983 */ /* 0x001ea80000300a00 */
[----:B------:R0:W-:Y:S04]  /*1370f0*/  @P5 STG.E.U8 desc[UR30][R56.64], R2 ;  /* 0x0000000238005986 */ /* 0x0001e8000c10111e */
[----:B0-----:R-:W4:Y:S01]  /*137100*/  LDL.LU.64 R56, [R1+0x618] ;  /* 0x0006180001387983 */ /* 0x001f220000300a00 */
[----:B------:R-:W-:Y:S01]  /*137110*/  ISETP.LT.AND P4, PT, R59, UR4, !P3 ;  /* 0x000000043b007c0c */ /* 0x000fe2000df81270 */
[----:B------:R-:W-:Y:S01]  /*137120*/  ULDC UR4, c[0x0][0x228] ;  /* 0x00008a0000047ab9 */ /* 0x000fe20000000800 */
[----:B------:R-:W-:-:S02]  /*137130*/  ISETP.LT.AND P3, PT, R55, UR5, !P3 ;  /* 0x0000000537007c0c */ /* 0x000fc4000df61270 */
[----:B------:R-:W-:Y:S01]  /*137140*/  ISETP.LT.AND P6, PT, R61, UR4, !P1 ;  /* 0x000000043d007c0c */ /* 0x000fe2000cfc1270 */
[----:B------:R-:W4:Y:S01]  /*137150*/  LDL.LU R8, [R1+0x298] ;  /* 0x0002980001087983 */ /* 0x000f220000300800 */
[C---:B------:R-:W-:Y:S01]  /*137160*/  PRMT R0, R9.reuse, 0x7772, RZ ;  /* 0x0000777209007816 */ /* 0x040fe200000000ff */
[----:B------:R-:W-:Y:S01]  /*137170*/  ULDC UR5, c[0x0][0x228] ;  /* 0x00008a0000057ab9 */ /* 0x000fe20000000800 */
[----:B------:R-:W-:Y:S02]  /*137180*/  PRMT R2, R9, 0x7773, RZ ;  /* 0x0000777309027816 */ /* 0x000fe400000000ff */
[----:B------:R-:W-:Y:S01]  /*137190*/  ISETP.LT.AND P5, PT, R51, UR5, !P1 ;  /* 0x0000000533007c0c */ /* 0x000fe2000cfa1270 */
[----:B------:R-:W4:Y:S01]  /*1371a0*/  LDL.LU.64 R18, [R1+0x6e0] ;  /* 0x0006e00001127983 */ /* 0x000f220000300a00 */
[----:B------:R-:W-:Y:S01]  /*1371b0*/  ULDC UR4, c[0x0][0x228] ;  /* 0x00008a0000047ab9 */ /* 0x000fe20000000800 */
[----:B------:R-:W-:Y:S02]  /*1371c0*/  ULDC UR5, c[0x0][0x228] ;  /* 0x00008a0000057ab9 */ /* 0x000fe40000000800 */
[----:B------:R0:W-:Y:S04]  /*1371d0*/  @P4 STG.E.U8 desc[UR30][R28.64], R0 ;  /* 0x000000001c004986 */ /* 0x0001e8000c10111e */
[----:B------:R1:W-:Y:S01]  /*1371e0*/  @P3 STG.E.U8 desc[UR30][R24.64], R2 ;  /* 0x0000000218003986 */ /* 0x0003e2000c10111e */
[----:B------:R-:W-:Y:S01]  /*1371f0*/  ISETP.LT.AND P4, PT, R53, UR4, !P1 ;  /* 0x0000000435007c0c */ /* 0x000fe2000cf81270 */
[----:B------:R-:W-:-:S02]  /*137200*/  ULDC UR4, c[0x0][0x228] ;  /* 0x00008a0000047ab9 */ /* 0x000fc40000000800 */
[----:B0-----:R-:W4:Y:S01]  /*137210*/  LDL.LU.64 R28, [R1+0x678] ;  /* 0x00067800011c7983 */ /* 0x001f220000300a00 */
[----:B------:R-:W-:-:S03]  /*137220*/  PRMT R0, R14, 0x7770, RZ ;  /* 0x000077700e007816 */ /* 0x000fc600000000ff */
[----:B-1----:R-:W4:Y:S01]  /*137230*/  LDL.LU.64 R24, [R1+0x778] ;  /* 0x0007780001187983 */ /* 0x002f220000300a00 */
[----:B------:R-:W-:-:S03]  /*137240*/  PRMT R2, R14, 0x7771, RZ ;  /* 0x000077710e027816 */ /* 0x000fc600000000ff */
[----:B------:R0:W-:Y:S01]  /*137250*/  @P6 STG.E.U8 desc[UR30][R20.64], R0 ;  /* 0x0000000014006986 */ /* 0x0001e2000c10111e */
[----:B------:R-:W-:Y:S01]  /*137260*/  ISETP.LT.AND P3, PT, R13, UR4, !P1 ;  /* 0x000000040d007c0c */ /* 0x000fe2000cf61270 */
[----:B------:R-:W-:Y:S02]  /*137270*/  ULDC UR4, c[0x0][0x228] ;  /* 0x00008a0000047ab9 */ /* 0x000fe40000000800 */
[----:B0-----:R-:W4:Y:S04]  /*137280*/  LDL.LU.64 R20, [R1+0x710] ;  /* 0x0007100001147983 */ /* 0x001f280000300a00 */
[----:B------:R-:W4:Y:S04]  /*137290*/  LDL.LU R9, [R1+0x21c] ;  /* 0x00021c0001097983 */ /* 0x000f280000300800 */
[----:B---3--:R0:W-:Y:S01]  /*1372a0*/  @P5 STG.E.U8 desc[UR30][R16.64], R2 ;  /* 0x0000000210005986 */ /* 0x0081e2000c10111e */
[----:B------:R-:W-:-:S02]  /*1372b0*/  PRMT R0, R14, 0x7772, RZ ;  /* 0x000077720e007816 */ /* 0x000fc400000000ff */
[----:B0-----:R-:W-:Y:S02]  /*1372c0*/  PRMT R2, R14, 0x7773, RZ ;  /* 0x000077730e027816 */ /* 0x001fe400000000ff */
[----:B------:R-:W3:Y:S04]  /*1372d0*/  LDL.LU.64 R14, [R1+0x770] ;  /* 0x00077000010e7983 */ /* 0x000ee80000300a00 */
[----:B------:R-:W3:Y:S04]  /*1372e0*/  LDL.LU.64 R16, [R1+0x7a0] ;  /* 0x0007a00001107983 */ /* 0x000ee80000300a00 */
[----:B--2---:R0:W-:Y:S04]  /*1372f0*/  @P4 STG.E.U8 desc[UR30][R10.64], R0 ;  /* 0x000000000a004986 */ /* 0x0041e8000c10111e */
[----:B0-----:R-:W2:Y:S04]  /*137300*/  LDL.LU.64 R10, [R1+0x798] ;  /* 0x00079800010a7983 */ /* 0x001ea80000300a00 */
[----:B----4-:R0:W-:Y:S04]  /*137310*/  @P3 STG.E.U8 desc[UR30][R56.64], R2 ;  /* 0x0000000238003986 */ /* 0x0101e8000c10111e */
[----:B0-----:R-:W4:Y:S01]  /*137320*/  LDL.LU.64 R56, [R1+0x790] ;  /* 0x0007900001387983 */ /* 0x001f220000300a00 */
[----:B------:R-:W-:-:S02]  /*137330*/  ISETP.LT.AND P5, PT, R12, UR4, !P1 ;  /* 0x000000040c007c0c */ /* 0x000fc4000cfa1270 */
[----:B------:R-:W-:Y:S01]  /*137340*/  ISETP.LT.AND P4, PT, R60, UR5, !P1 ;  /* 0x000000053c007c0c */ /* 0x000fe2000cf81270 */
[----:B------:R-:W-:Y:S01]  /*137350*/  ULDC UR4, c[0x0][0x228] ;  /* 0x00008a0000047ab9 */ /* 0x000fe20000000800 */
[----:B------:R-:W-:Y:S01]  /*137360*/  ULDC UR5, c[0x0][0x228] ;  /* 0x00008a0000057ab9 */ /* 0x000fe20000000800 */
[----:B------:R-:W-:Y:S02]  /*137370*/  ISETP.LT.AND P3, PT, R59, UR4, !P1 ;  /* 0x000000043b007c0c */ /* 0x000fe4000cf61270 */
[----:B------:R-:W-:Y:S01]  /*137380*/  ISETP.LT.AND P6, PT, R55, UR5, !P1 ;  /* 0x0000000537007c0c */ /* 0x000fe2000cfc1270 */
[----:B------:R-:W-:Y:S01]  /*137390*/  VIADD R0, R58, 0x78 ;  /* 0x000000783a007836 */ /* 0x000fe20000000000 */
[C---:B------:R-:W-:Y:S02]  /*1373a0*/  PRMT R2, R8.reuse, 0x7770, RZ ;  /* 0x0000777008027816 */ /* 0x040fe400000000ff */
[----:B------:R-:W-:Y:S01]  /*1373b0*/  PRMT R3, R8, 0x7771, RZ ;  /* 0x0000777108037816 */ /* 0x000fe200000000ff */
[----:B------:R-:W-:Y:S01]  /*1373c0*/  ULDC UR4, c[0x0][0x228] ;  /* 0x00008a0000047ab9 */ /* 0x000fe20000000800 */
[----:B------:R-:W-:Y:S01]  /*1373d0*/  ULDC UR5, c[0x0][0x228] ;  /* 0x00008a0000057ab9 */ /* 0x000fe20000000800 */
[----:B------:R-:W-:-:S02]  /*1373e0*/  ISETP.GE.AND P1, PT, R0, UR27, PT ;  /* 0x0000001b00007c0c */ /* 0x000fc4000bf26270 */
[C---:B------:R-:W-:Y:S01]  /*1373f0*/  PRMT R0, R8.reuse, 0x7772, RZ ;  /* 0x0000777208007816 */ /* 0x040fe200000000ff */
[----:B------:R0:W-:Y:S04]  /*137400*/  @P5 STG.E.U8 desc[UR30][R18.64], R2 ;  /* 0x0000000212005986 */ /* 0x0001e8000c10111e */
[----:B------:R1:W-:Y:S01]  /*137410*/  @P4 STG.E.U8 desc[UR30][R28.64], R3 ;  /* 0x000000031c004986 */ /* 0x0003e2000c10111e */
[----:B------:R-:W-:Y:S01]  /*137420*/  ISETP.LT.AND P4, PT, R61, UR4, !P0 ;  /* 0x000000043d007c0c */ /* 0x000fe2000c781270 */
[----:B------:R-:W-:Y:S02]  /*137430*/  ULDC UR4, c[0x0][0x228] ;  /* 0x00008a0000047ab9 */ /* 0x000fe40000000800 */
[----:B------:R1:W-:Y:S01]  /*137440*/  @P3 STG.E.U8 desc[UR30][R24.64], R0 ;  /* 0x0000000018003986 */ /* 0x0003e2000c10111e */
[----:B0-----:R-:W-:-:S03]  /*137450*/  PRMT R2, R8, 0x7773, RZ ;  /* 0x0000777308027816 */ /* 0x001fc600000000ff */
[----:B------:R-:W4:Y:S04]  /*137460*/  LDL.LU R8, [R1+0x20c] ;  /* 0x00020c0001087983 */ /* 0x000f280000300800 */
[----:B-1----:R-:W4:Y:S04]  /*137470*/  LDL.LU.64 R28, [R1+0x7e0] ;  /* 0x0007e000011c7983 */ /* 0x002f280000300a00 */
[----:B------:R0:W-:Y:S01]  /*137480*/  @P6 STG.E.U8 desc[UR30][R20.64], R2 ;  /* 0x0000000214006986 */ /* 0x0001e2000c10111e */
[----:B------:R-:W-:Y:S01]  /*137490*/  ISETP.LT.AND P6, PT, R51, UR4, !P0 ;  /* 0x0000000433007c0c */ /* 0x000fe2000c7c1270 */
[----:B------:R-:W-:Y:S01]  /*1374a0*/  ULDC UR4, c[0x0][0x228] ;  /* 0x00008a0000047ab9 */ /* 0x000fe20000000800 */
[----:B------:R-:W-:-:S02]  /*1374b0*/  PRMT R0, R9, 0x7770, RZ ;  /* 0x0000777009007816 */ /* 0x000fc400000000ff */
[----:B------:R-:W-:Y:S02]  /*1374c0*/  ISETP.LT.AND P3, PT, R53, UR5, !P0 ;  /* 0x0000000535007c0c */ /* 0x000fe4000c761270 */
[----:B------:R-:W-:Y:S02]  /*1374d0*/  ISETP.LT.AND P5, PT, R13, UR4, !P0 ;  /* 0x000000040d007c0c */ /* 0x000fe4000c7a1270 */
[----:B------:R-:W-:Y:S01]  /*1374e0*/  PRMT R3, R9, 0x7773, RZ ;  /* 0x0000777309037816 */ /* 0x000fe200000000ff */
[----:B------:R-:W-:Y:S01]  /*1374f0*/  ULDC UR4, c[0x0][0x228] ;  /* 0x00008a0000047ab9 */ /* 0x000fe20000000800 */
[----:B------:R-:W-:Y:S01]  /*137500*/  ULDC UR5, c[0x0][0x228] ;  /* 0x00008a0000057ab9 */ /* 0x000fe20000000800 */
[----:B0-----:R-:W-:Y:S01]  /*137510*/  VIADD R2, R58, 0x79 ;  /* 0x000000793a027836 */ /* 0x001fe20000000000 */
[----:B------:R-:W4:Y:S04]  /*137520*/  LDL.LU.64 R20, [R1+0x7d8] ;  /* 0x0007d80001147983 */ /* 0x000f280000300a00 */
[----:B---3--:R0:W-:Y:S01]  /*137530*/  @P4 STG.E.U8 desc[UR30][R14.64], R0 ;  /* 0x000000000e004986 */ /* 0x0081e2000c10111e */
[----:B------:R-:W-:-:S02]  /*137540*/  ISETP.GE.AND P4, PT, R2, UR25, PT ;  /* 0x0000001902007c0c */ /* 0x000fc4000bf86270 */
[C---:B------:R-:W-:Y:S01]  /*137550*/  PRMT R2, R9.reuse, 0x7771, RZ ;  /* 0x0000777109027816 */ /* 0x040fe200000000ff */
[----:B0-----:R-:W3:Y:S01]  /*137560*/  LDL.LU.64 R14, [R1+0x7d0] ;  /* 0x0007d000010e7983 */ /* 0x001ee20000300a00 */
[----:B------:R-:W-:-:S03]  /*137570*/  PRMT R0, R9, 0x7772, RZ ;  /* 0x0000777209007816 */ /* 0x000fc600000000ff */
[----:B------:R-:W3:Y:S04]  /*137580*/  LDL.LU R9, [R1+0x1fc] ;  /* 0x0001fc0001097983 */ /* 0x000ee80000300800 */
[----:B------:R0:W-:Y:S04]  /*137590*/  @P6 STG.E.U8 desc[UR30][R16.64], R2 ;  /* 0x0000000210006986 */ /* 0x0001e8000c10111e */
[----:B------:R-:W3:Y:S04]  /*1375a0*/  LDL.LU.64 R24, [R1+0x818] ;  /* 0x0008180001187983 */ /* 0x000ee80000300a00 */
[----:B0-----:R-:W3:Y:S04]  /*1375b0*/  LDL.LU.64 R16, [R1+0x810] ;  /* 0x0008100001107983 */ /* 0x001ee80000300a00 */
[----:B--2---:R-:W-:Y:S04]  /*1375c0*/  @P3 STG.E.U8 desc[UR30][R10.64], R0 ;  /* 0x000000000a003986 */ /* 0x004fe8000c10111e */
[----:B----4-:R0:W-:Y:S04]  /*1375d0*/  @P5 STG.E.U8 desc[UR30][R56.64], R3 ;  /* 0x0000000338005986 */ /* 0x0101e8000c10111e */
[----:B0-----:R-:W2:Y:S01]  /*1375e0*/  LDL.LU.64 R56, [R1+0x808] ;  /* 0x0008080001387983 */ /* 0x001ea20000300a00 */
[----:B------:R-:W-:Y:S01]  /*1375f0*/  ISETP.LT.AND P6, PT, R12, UR4, !P0 ;  /* 0x000000040c007c0c */ /* 0x000fe2000c7c1270 */
[----:B------:R-:W-:-:S02]  /*137600*/  ULDC UR4, c[0x0][0x228] ;  /* 0x00008a0000047ab9 */ /* 0x000fc40000000800 */
[----:B------:R-:W4:Y:S01]  /*137610*/  LDL.LU.64 R10, [R1+0x800] ;  /* 0x00080000010a7983 */ /* 0x000f220000300a00 */
[----:B------:R-:W-:Y:S02]  /*137620*/  ISETP.LT.AND P5, PT, R60, UR4, !P0 ;  /* 0x000000043c007c0c */ /* 0x000fe4000c7a1270 */
[----:B------:R-:W-:Y:S01]  /*137630*/  ISETP.LT.AND P3, PT, R59, UR5, !P0 ;  /* 0x000000053b007c0c */ /* 0x000fe2000c761270 */
[----:B------:R-:W-:Y:S01]  /*137640*/  ULDC UR4, c[0x0][0x228] ;  /* 0x00008a0000047ab9 */ /* 0x000fe20000000800 */
[----:B------:R-:W-:Y:S01]  /*137650*/  ULDC UR5, c[0x0][0x228] ;  /* 0x00008a0000057ab9 */ /* 0x000fe20000000800 */
[----:B------:R-:W-:Y:S01]  /*137660*/  ISETP.LT.AND P0, PT, R55, UR4, !P0 ;  /* 0x0000000437007c0c */ /* 0x000fe2000c701270 */
[----:B------:R-:W-:Y:S01]  /*137670*/  ULDC UR4, c[0x0][0x228] ;  /* 0x00008a0000047ab9 */ /* 0x000fe20000000800 */
[C---:B------:R-:W-:Y:S02]  /*137680*/  PRMT R3, R8.reuse, 0x7770, RZ ;  /* 0x0000777008037816 */ /* 0x040fe400000000ff */
[----:B------:R-:W-:-:S02]  /*137690*/  PRMT R2, R8, 0x7771, RZ ;  /* 0x0000777108027816 */ /* 0x000fc400000000ff */
[C---:B------:R-:W-:Y:S02]  /*1376a0*/  PRMT R0, R8.reuse, 0x7772, RZ ;  /* 0x0000777208007816 */ /* 0x040fe400000000ff */
[----:B------:R-:W-:Y:S01]  /*1376b0*/  PRMT R4, R8, 0x7773, RZ ;  /* 0x0000777308047816 */ /* 0x000fe200000000ff */
[----:B------:R0:W-:Y:S01]  /*1376c0*/  @P6 STG.E.U8 desc[UR30][R28.64], R3 ;  /* 0x000000031c006986 */ /* 0x0001e2000c10111e */
[----:B------:R-:W-:-:S03]  /*1376d0*/  ISETP.LT.AND P6, PT, R61, UR5, !P2 ;  /* 0x000000053d007c0c */ /* 0x000fc6000d7c1270 */
[----:B------:R-:W4:Y:S01]  /*1376e0*/  LDL.LU R8, [R1+0x29c] ;  /* 0x00029c0001087983 */ /* 0x000f220000300800 */
[----:B------:R-:W-:-:S03]  /*1376f0*/  ULDC UR5, c[0x0][0x228] ;  /* 0x00008a0000057ab9 */ /* 0x000fc60000000800 */
[----:B------:R1:W-:Y:S01]  /*137700*/  @P5 STG.E.U8 desc[UR30][R20.64], R2 ;  /* 0x0000000214005986 */ /* 0x0003e2000c10111e */
[----:B------:R-:W-:-:S03]  /*137710*/  ISETP.LT.AND P5, PT, R51, UR6, !P2 ;  /* 0x0000000633007c0c */ /* 0x000fc6000d7a1270 */
[----:B0-----:R-:W4:Y:S01]  /*137720*/  LDL.LU.64 R28, [R1+0x860] ;  /* 0x00086000011c7983 */ /* 0x001f220000300a00 */
[----:B------:R-:W-:-:S03]  /*137730*/  ULDC UR6, c[0x0][0x228] ;  /* 0x00008a0000067ab9 */ /* 0x000fc60000000800 */
[----:B-1----:R-:W4:Y:S04]  /*137740*/  LDL.LU.64 R20, [R1+0x858] ;  /* 0x0008580001147983 */ /* 0x002f280000300a00 */
[----:B---3--:R0:W-:Y:S01]  /*137750*/  @P3 STG.E.U8 desc[UR30][R14.64], R0 ;  /* 0x000000000e003986 */ /* 0x0081e2000c10111e */
[C---:B------:R-:W-:Y:S02]  /*137760*/  PRMT R3, R9.reuse, 0x7770, RZ ;  /* 0x0000777009037816 */ /* 0x040fe400000000ff */
[----:B------:R-:W-:Y:S01]  /*137770*/  PRMT R2, R9, 0x7771, RZ ;  /* 0x0000777109027816 */ /* 0x000fe200000000ff */
[----:B------:R1:W-:Y:S04]  /*137780*/  @P0 STG.E.U8 desc[UR30][R24.64], R4 ;  /* 0x0000000418000986 */ /* 0x0003e8000c10111e */
[----:B0-----:R-:W3:Y:S04]  /*137790*/  LDL.LU.64 R14, [R1+0x850] ;  /* 0x00085000010e7983 */ /* 0x001ee80000300a00 */
[----:B------:R-:W-:Y:S04]  /*1377a0*/  @P6 STG.E.U8 desc[UR30][R16.64], R3 ;  /* 0x0000000310006986 */ /* 0x000fe8000c10111e */
[----:B-1----:R-:W3:Y:S04]  /*1377b0*/  LDL.LU.64 R24, [R1+0x838] ;  /* 0x0008380001187983 */ /* 0x002ee80000300a00 */
[----:B--2---:R0:W-:Y:S04]  /*1377c0*/  @P5 STG.E.U8 desc[UR30][R56.64], R2 ;  /* 0x0000000238005986 */ /* 0x0041e8000c10111e */
[----:B0-----:R-:W2:Y:S01]  /*1377d0*/  LDL.LU.64 R56, [R1+0x828] ;  /* 0x0008280001387983 */ /* 0x001ea20000300a00 */
[----:B------:R-:W-:-:S02]  /*1377e0*/  ISETP.LT.AND P3, PT, R53, UR4, !P2 ;  /* 0x0000000435007c0c */ /* 0x000fc4000d761270 */
[C---:B------:R-:W-:Y:S02]  /*1377f0*/  PRMT R0, R9.reuse, 0x7772, RZ ;  /* 0x0000777209007816 */ /* 0x040fe400000000ff */
[----:B------:R-:W-:Y:S01]  /*137800*/  PRMT R5, R9, 0x7773, RZ ;  /* 0x0000777309057816 */ /* 0x000fe200000000ff */
[----:B------:R-:W-:Y:S01]  /*137810*/  ULDC UR4, c[0x0][0x228] ;  /* 0x00008a0000047ab9 */ /* 0x000fe20000000800 */
[----:B------:R-:W2:Y:S01]  /*137820*/  LDL.LU R9, [R1+0x170] ;  /* 0x0001700001097983 */ /* 0x000ea20000300800 */
[----:B------:R-:W-:Y:S02]  /*137830*/  ISETP.LT.AND P0, PT, R13, UR4, !P2 ;  /* 0x000000040d007c0c */ /* 0x000fe4000d701270 */
[----:B------:R-:W-:Y:S02]  /*137840*/  ISETP.LT.AND P5, PT, R12, UR5, !P2 ;  /* 0x000000050c007c0c */ /* 0x000fe4000d7a1270 */
[----:B------:R-:W-:Y:S01]  /*137850*/  ISETP.LT.AND P6, PT, R60, UR6, !P2 ;  /* 0x000000063c007c0c */ /* 0x000fe2000d7c1270 */
[----:B------:R-:W-:Y:S01]  /*137860*/  ULDC UR4, c[0x0][0x228] ;  /* 0x00008a0000047ab9 */ /* 0x000fe20000000800 */
[----:B------:R-:W-:Y:S01]  /*137870*/  ULDC UR5, c[0x0][0x228] ;  /* 0x00008a0000057ab9 */ /* 0x000fe20000000800 */
[----:B----4-:R-:W-:-:S02]  /*137880*/  PRMT R2, R8, 0x7771, RZ ;  /* 0x0000777108027816 */ /* 0x010fc400000000ff */
[C---:B------:R-:W-:Y:S02]  /*137890*/  PRMT R3, R8.reuse, 0x7772, RZ ;  /* 0x0000777208037816 */ /* 0x040fe400000000ff */
[C---:B------:R-:W-:Y:S01]  /*1378a0*/  PRMT R4, R8.reuse, 0x7773, RZ ;  /* 0x0000777308047816 */ /* 0x040fe200000000ff */
[----:B------:R0:W-:Y:S01]  /*1378b0*/  @P3 STG.E.U8 desc[UR30][R10.64], R0 ;  /* 0x000000000a003986 */ /* 0x0001e2000c10111e */
[----:B------:R-:W-:Y:S02]  /*1378c0*/  ISETP.LT.AND P3, PT, R59, UR4, !P2 ;  /* 0x000000043b007c0c */ /* 0x000fe4000d761270 */
[----:B------:R-:W-:Y:S01]  /*1378d0*/  ISETP.LT.AND P2, PT, R55, UR5, !P2 ;  /* 0x0000000537007c0c */ /* 0x000fe2000d741270 */
[----:B------:R-:W-:Y:S01]  /*1378e0*/  ULDC UR4, c[0x0][0x228] ;  /* 0x00008a0000047ab9 */ /* 0x000fe20000000800 */
[----:B------:R-:W-:Y:S01]  /*1378f0*/  ULDC UR5, c[0x0][0x228] ;  /* 0x00008a0000057ab9 */ /* 0x000fe20000000800 */
[----:B------:R-:W-:Y:S01]  /*137900*/  ULDC UR6, c[0x0][0x228] ;  /* 0x00008a0000067ab9 */ /* 0x000fe20000000800 */
[----:B0-----:R-:W4:Y:S01]  /*137910*/  LDL.LU.64 R10, [R1+0x888] ;  /* 0x00088800010a7983 */ /* 0x001f220000300a00 */
[----:B------:R-:W-:-:S03]  /*137920*/  PRMT R0, R8, 0x7770, RZ ;  /* 0x0000777008007816 */ /* 0x000fc600000000ff */
[----:B------:R-:W4:Y:S04]  /*137930*/  LDL.LU.64 R16, [R1+0x880] ;  /* 0x0008800001107983 */ /* 0x000f280000300a00 */
[----:B------:R-:W-:Y:S04]  /*137940*/  @P0 STG.E.U8 desc[UR30][R28.64], R5 ;  /* 0x000000051c000986 */ /* 0x000fe8000c10111e */
[----:B------:R-:W4:Y:S04]  /*137950*/  LDL.LU.64 R18, [R1+0x890] ;  /* 0x0008900001127983 */ /* 0x000f280000300a00 */
[----:B------:R0:W-:Y:S04]  /*137960*/  @P5 STG.E.U8 desc[UR30][R20.64], R0 ;  /* 0x0000000014005986 */ /* 0x0001e8000c10111e */
[----:B0-----:R-:W4:Y:S04]  /*137970*/  LDL.LU.64 R20, [R1+0x878] ;  /* 0x0008780001147983 */ /* 0x001f280000300a00 */
[----:B---3--:R0:W-:Y:S04]  /*137980*/  @P6 STG.E.U8 desc[UR30][R14.64], R2 ;  /* 0x000000020e006986 */ /* 0x0081e8000c10111e */
[----:B------:R-:W-:Y:S04]  /*137990*/  @P3 STG.E.U8 desc[UR30][R24.64], R3 ;  /* 0x0000000318003986 */ /* 0x000fe8000c10111e */
[----:B0-----:R-:W3:Y:S04]  /*1379a0*/  LDL.LU R14, [R1+0x160] ;  /* 0x00016000010e7983 */ /* 0x001ee80000300800 */
[----:B------:R-:W3:Y:S04]  /*1379b0*/  LDL.LU R8, [R1+0x1b78] ;  /* 0x001b780001087983 */ /* 0x000ee80000300800 */
[----:B--2---:R0:W-:Y:S04]  /*1379c0*/  @P2 STG.E.U8 desc[UR30][R56.64], R4 ;  /* 0x0000000438002986 */ /* 0x0041e8000c10111e */
[----:B0-----:R-:W2:Y:S01]  /*1379d0*/  LDL.LU.64 R56, [R1+0x8b8] ;  /* 0x0008b80001387983 */ /* 0x001ea20000300a00 */
[----:B------:R-:W-:-:S02]  /*1379e0*/  ISETP.LT.AND P5, PT, R61, UR4, !P1 ;  /* 0x000000043d007c0c */ /* 0x000fc4000cfa1270 */
[----:B------:R-:W-:Y:S02]  /*1379f0*/  PRMT R2, R9, 0x7770, RZ ;  /* 0x0000777009027816 */ /* 0x000fe400000000ff */
[----:B------:R-:W-:Y:S01]  /*137a00*/  ISETP.LT.AND P3, PT, R51, UR5, !P1 ;  /* 0x0000000533007c0c */ /* 0x000fe2000cf61270 */
[----:B------:R-:W2:Y:S01]  /*137a10*/  LDL.LU.64 R28, [R1+0x8e0] ;  /* 0x0008e000011c7983 */ /* 0x000ea20000300a00 */
[----:B------:R-:W-:Y:S01]  /*137a20*/  ULDC UR4, c[0x0][0x228] ;  /* 0x00008a0000047ab9 */ /* 0x000fe20000000800 */
[----:B------:R-:W-:Y:S01]  /*137a30*/  ULDC UR5, c[0x0][0x228] ;  /* 0x00008a0000057ab9 */ /* 0x000fe20000000800 */
[----:B------:R-:W-:Y:S02]  /*137a40*/  ISETP.LT.AND P6, PT, R53, UR4, !P1 ;  /* 0x0000000435007c0c */ /* 0x000fe4000cfc1270 */
[----:B------:R-:W-:Y:S01]  /*137a50*/  ISETP.LT.AND P2, PT, R13, UR5, !P1 ;  /* 0x000000050d007c0c */ /* 0x000fe2000cf41270 */
[----:B------:R-:W-:Y:S01]  /*137a60*/  VIADD R0, R58, 0x7a ;  /* 0x0000007a3a007836 */ /* 0x000fe20000000000 */
[----:B------:R-:W-:Y:S01]  /*137a70*/  PRMT R3, R9, 0x7771, RZ ;  /* 0x0000777109037816 */ /* 0x000fe200000000ff */
[----:B------:R-:W-:Y:S01]  /*137a80*/  ULDC UR4, c[0x0][0x228] ;  /* 0x00008a0000047ab9 */ /* 0x000fe20000000800 */
[----:B------:R-:W-:Y:S01]  /*137a90*/  ULDC UR5, c[0x0][0x228] ;  /* 0x00008a0000057ab9 */ /* 0x000fe20000000800 */
[----:B----4-:R0:W-:Y:S01]  /*137aa0*/  @P5 STG.E.U8 desc[UR30][R10.64], R2 ;  /* 0x000000020a005986 */ /* 0x0101e2000c10111e */
[----:B------:R-:W-:-:S03]  /*137ab0*/  ISETP.GE.AND P0, PT, R0, UR19, PT ;  /* 0x0000001300007c0c */ /* 0x000fc6000bf06270 */
[----:B------:R1:W-:Y:S01]  /*137ac0*/  @P3 STG.E.U8 desc[UR30][R16.64], R3 ;  /* 0x0000000310003986 */ /* 0x0003e2000c10111e */
[----:B------:R-:W-:-:S03]  /*137ad0*/  PRMT R0, R9, 0x7772, RZ ;  /* 0x0000777209007816 */ /* 0x000fc600000000ff */
[----:B0-----:R-:W4:Y:S04]  /*137ae0*/  LDL.LU.64 R10, [R1+0x8d8] ;  /* 0x0008d800010a7983 */ /* 0x001f280000300a00 */
[----:B------:R-:W4:Y:S04]  /*137af0*/  LDL.LU R15, [R1+0x1b0] ;  /* 0x0001b000010f7983 */ /* 0x000f280000300800 */
[----:B------:R-:W4:Y:S01]  /*137b00*/  LDL.LU.64 R24, [R1+0x8e8] ;  /* 0x0008e80001187983 */ /* 0x000f220000300a00 */
[----:B------:R-:W-:-:S03]  /*137b10*/  PRMT R2, R9, 0x7773, RZ ;  /* 0x0000777309027816 */ /* 0x000fc600000000ff */
[----:B-1----:R-:W4:Y:S01]  /*137b20*/  LDL.LU.64 R16, [R1+0x8d0] ;  /* 0x0008d00001107983 */ /* 0x002f220000300a00 */
[----:B------:R-:W-:-:S03]  /*137b30*/  ISETP.LT.AND P3, PT, R12, UR4, !P1 ;  /* 0x000000040c007c0c */ /* 0x000fc6000cf61270 */
[----:B------:R-:W-:Y:S04]  /*137b40*/  @P6 STG.E.U8 desc[UR30][R18.64], R0 ;  /* 0x0000000012006986 */ /* 0x000fe8000c10111e */
[----:B------:R0:W-:Y:S01]  /*137b50*/  @P2 STG.E.U8 desc[UR30][R20.64], R2 ;  /* 0x0000000214002986 */ /* 0x0001e2000c10111e */
[----:B------:R-:W-:-:S03]  /*137b60*/  ULDC UR4, c[0x0][0x228] ;  /* 0x00008a0000047ab9 */ /* 0x000fc60000000800 */
[----:B0-----:R-:W4:Y:S04]  /*137b70*/  LDL.LU.64 R20, [R1+0x908] ;  /* 0x0009080001147983 */ /* 0x001f280000300a00 */
[----:B---3--:R0:W1:Y:S01]  /*137b80*/  LDS.128 R4, [R8] ;  /* 0x0000000008047984 */ /* 0x0080620000000c00 */
[----:B------:R-:W-:-:S03]  /*137b90*/  PRMT R2, R14, 0x7770, RZ ;  /* 0x000077700e027816 */ /* 0x000fc600000000ff */
[----:B0-----:R-:W3:Y:S04]  /*137ba0*/  LDL.LU.64 R8, [R1+0x900] ;  /* 0x0009000001087983 */ /* 0x001ee80000300a00 */
        /* <DEDUP_REMOVED lines=8> */
[----:B------:R-:W-:Y:S02]  /*137c30*/  ISETP.GE.AND P2, PT, R0, UR37, PT ;  /* 0x0000002500007c0c */ /* 0x000fe4000bf46270 */
[----:B------:R-:W-:Y:S02]  /*137c40*/  PRMT R0, R14, 0x7771, RZ ;  /* 0x000077710e007816 */ /* 0x000fe400000000ff */
[----:B------:R-:W-:Y:S02]  /*137c50*/  ISETP.LT.AND P1, PT, R55, UR4, !P1 ;  /* 0x0000000437007c0c */ /* 0x000fe4000cf21270 */
[----:B------:R-:W-:Y:S01]  /*137c60*/  ISETP.LT.AND P3, PT, R61, UR5, !P4 ;  /* 0x000000053d007c0c */ /* 0x000fe2000e761270 */
[----:B------:R-:W-:Y:S01]  /*137c70*/  ULDC UR4, c[0x0][0x228] ;  /* 0x00008a0000047ab9 */ /* 0x000fe20000000800 */
[----:B------:R-:W-:Y:S01]  /*137c80*/  ULDC UR5, c[0x0][0x228] ;  /* 0x00008a0000057ab9 */ /* 0x000fe20000000800 */
[----:B------:R-:W-:Y:S04]  /*137c90*/  @P5 STG.E.U8 desc[UR30][R28.64], R0 ;  /* 0x000000001c005986 */ /* 0x000fe8000c10111e */
[----:B----4-:R0:W-:Y:S01]  /*137ca0*/  @P6 STG.E.U8 desc[UR30][R10.64], R2 ;  /* 0x000000020a006986 */ /* 0x0101e2000c10111e */
[----:B------:R-:W-:Y:S01]  /*137cb0*/  ISETP.LT.AND P6, PT, R51, UR4, !P4 ;  /* 0x0000000433007c0c */ /* 0x000fe2000e7c1270 */
[----:B------:R-:W-:-:S02]  /*137cc0*/  ULDC UR4, c[0x0][0x228] ;  /* 0x00008a0000047ab9 */ /* 0x000fc40000000800 */
[----:B------:R-:W-:Y:S01]  /*137cd0*/  ISETP.LT.AND P5, PT, R53, UR4, !P4 ;  /* 0x0000000435007c0c */ /* 0x000fe2000e7a1270 */
[----:B------:R-:W-:Y:S01]  /*137ce0*/  ULDC UR4, c[0x0][0x228] ;  /* 0x00008a0000047ab9 */ /* 0x000fe20000000800 */
[----:B0-----:R-:W4:Y:S01]  /*137cf0*/  LDL.LU.64 R10, [R1+0x948] ;  /* 0x00094800010a7983 */ /* 0x001f220000300a00 */
[----:B------:R-:W-:Y:S02]  /*137d00*/  PRMT R0, R14, 0x7773, RZ ;  /* 0x000077730e007816 */ /* 0x000fe400000000ff */
[----:B------:R-:W-:-:S03]  /*137d10*/  PRMT R2, R15, 0x7770, RZ ;  /* 0x000077700f027816 */ /* 0x000fc600000000ff */
[----:B------:R0:W-:Y:S04]  /*137d20*/  @P1 STG.E.U8 desc[UR30][R24.64], R0 ;  /* 0x0000000018001986 */ /* 0x0001e8000c10111e */
[----:B------:R1:W-:Y:S01]  /*137d30*/  @P3 STG.E.U8 desc[UR30][R16.64], R2 ;  /* 0x0000000210003986 */ /* 0x0003e2000c10111e */
[----:B------:R-:W-:Y:S01]  /*137d40*/  ISETP.LT.AND P1, PT, R13, UR4, !P4 ;  /* 0x000000040d007c0c */ /* 0x000fe2000e721270 */
[----:B------:R-:W-:Y:S02]  /*137d50*/  ULDC UR4, c[0x0][0x228] ;  /* 0x00008a0000047ab9 */ /* 0x000fe40000000800 */
[----:B0-----:R-:W4:Y:S04]  /*137d60*/  LDL.LU.64 R24, [R1+0x980] ;  /* 0x0009800001187983 */ /* 0x001f280000300a00 */
[----:B-1----:R-:W4:Y:S01]  /*137d70*/  LDL.LU.64 R16, [R1+0x978] ;  /* 0x0009780001107983 */ /* 0x002f220000300a00 */
[----:B------:R-:W-:-:S02]  /*137d80*/  PRMT R0, R15, 0x7771, RZ ;  /* 0x000077710f007816 */ /* 0x000fc400000000ff */
[C---:B------:R-:W-:Y:S01]  /*137d90*/  PRMT R2, R15.reuse, 0x7772, RZ ;  /* 0x000077720f027816 */ /* 0x040fe200000000ff */
[----:B------:R-:W4:Y:S04]  /*137da0*/  LDL.LU R14, [R1+0x174] ;  /* 0x00017400010e7983 */ /* 0x000f280000300800 */
[----:B------:R0:W-:Y:S04]  /*137db0*/  @P6 STG.E.U8 desc[UR30][R20.64], R0 ;  /* 0x0000000014006986 */ /* 0x0001e8000c10111e */
[----:B---3--:R1:W-:Y:S04]  /*137dc0*/  @P5 STG.E.U8 desc[UR30][R8.64], R2 ;  /* 0x0000000208005986 */ /* 0x0083e8000c10111e */
[----:B0-----:R-:W3:Y:S04]  /*137dd0*/  LDL.LU.64 R20, [R1+0x9a8] ;  /* 0x0009a80001147983 */ /* 0x001ee80000300a00 */
[----:B-1----:R-:W3:Y:S01]  /*137de0*/  LDL.LU.64 R8, [R1+0x970] ;  /* 0x0009700001087983 */ /* 0x002ee20000300a00 */
[----:B------:R-:W-:-:S05]  /*137df0*/  PRMT R2, R15, 0x7773, RZ ;  /* 0x000077730f027816 */ /* 0x000fca00000000ff */
[----:B--2---:R0:W-:Y:S04]  /*137e00*/  @P1 STG.E.U8 desc[UR30][R56.64], R2 ;  /* 0x0000000238001986 */ /* 0x0041e8000c10111e */
[----:B0-----:R-:W2:Y:S01]  /*137e10*/  LDL.LU.64 R56, [R1+0x9b8] ;  /* 0x0009b80001387983 */ /* 0x001ea20000300a00 */
[----:B------:R-:W-:Y:S01]  /*137e20*/  ISETP.LT.AND P3, PT, R12, UR4, !P4 ;  /* 0x000000040c007c0c */ /* 0x000fe2000e761270 */
[----:B------:R-:W-:Y:S01]  /*137e30*/  ULDC UR4, c[0x0][0x228] ;  /* 0x00008a0000047ab9 */ /* 0x000fe20000000800 */
[----:B------:R-:W-:Y:S02]  /*137e40*/  PRMT R3, R4, 0x7770, RZ ;  /* 0x0000777004037816 */ /* 0x000fe400000000ff */
[----:B------:R-:W-:Y:S01]  /*137e50*/  ISETP.LT.AND P5, PT, R60, UR4, !P4 ;  /* 0x000000043c007c0c */ /* 0x000fe2000e7a1270 */
[----:B------:R-:W2:Y:S01]  /*137e60*/  LDL.LU.64 R22, [R1+0x9b0] ;  /* 0x0009b00001167983 */ /* 0x000ea20000300a00 */
[----:B------:R-:W-:Y:S01]  /*137e70*/  ISETP.LT.AND P6, PT, R59, UR5, !P4 ;  /* 0x000000053b007c0c */ /* 0x000fe2000e7c1270 */
[----:B------:R-:W-:Y:S01]  /*137e80*/  VIADD R0, R58, 0x7c ;  /* 0x0000007c3a007836 */ /* 0x000fe20000000000 */
[----:B------:R-:W-:Y:S01]  /*137e90*/  ULDC UR4, c[0x0][0x228] ;  /* 0x00008a0000047ab9 */ /* 0x000fe20000000800 */
[----:B------:R-:W-:Y:S01]  /*137ea0*/  ULDC UR5, c[0x0][0x228] ;  /* 0x00008a0000057ab9 */ /* 0x000fe20000000800 */
[----:B------:R-:W-:-:S02]  /*137eb0*/  ISETP.LT.AND P4, PT, R55, UR4, !P4 ;  /* 0x0000000437007c0c */ /* 0x000fc4000e781270 */
[----:B------:R-:W-:Y:S02]  /*137ec0*/  PRMT R2, R4, 0x7772, RZ ;  /* 0x0000777204027816 */ /* 0x000fe400000000ff */
[----:B------:R-:W-:Y:S01]  /*137ed0*/  ISETP.GE.AND P1, PT, R0, UR35, PT ;  /* 0x0000002300007c0c */ /* 0x000fe2000bf26270 */
[----:B----4-:R0:W-:Y:S01]  /*137ee0*/  @P3 STG.E.U8 desc[UR30][R10.64], R3 ;  /* 0x000000030a003986 */ /* 0x0101e2000c10111e */
[C---:B------:R-:W-:Y:S02]  /*137ef0*/  PRMT R0, R4.reuse, 0x7771, RZ ;  /* 0x0000777104007816 */ /* 0x040fe400000000ff */
[----:B------:R-:W-:Y:S01]  /*137f00*/  ISETP.LT.AND P3, PT, R61, UR5, !P0 ;  /* 0x000000053d007c0c */ /* 0x000fe2000c761270 */
[----:B------:R-:W-:Y:S01]  /*137f10*/  ULDC UR4, c[0x0][0x228] ;  /* 0x00008a0000047ab9 */ /* 0x000fe20000000800 */
[----:B0-----:R-:W4:Y:S04]  /*137f20*/  LDL.LU.64 R10, [R1+0x9e8] ;  /* 0x0009e800010a7983 */ /* 0x001f280000300a00 */
[----:B------:R-:W4:Y:S01]  /*137f30*/  LDL.LU R28, [R1+0x164] ;  /* 0x00016400011c7983 */ /* 0x000f220000300800 */
[----:B------:R-:W-:Y:S01]  /*137f40*/  PRMT R4, R4, 0x7773, RZ ;  /* 0x0000777304047816 */ /* 0x000fe200000000ff */
[----:B------:R-:W-:-:S02]  /*137f50*/  ULDC UR5, c[0x0][0x228] ;  /* 0x00008a0000057ab9 */ /* 0x000fc40000000800 */
[----:B------:R0:W-:Y:S04]  /*137f60*/  @P5 STG.E.U8 desc[UR30][R24.64], R0 ;  /* 0x0000000018005986 */ /* 0x0001e8000c10111e */
[----:B------:R1:W-:Y:S01]  /*137f70*/  @P6 STG.E.U8 desc[UR30][R16.64], R2 ;  /* 0x0000000210006986 */ /* 0x0003e2000c10111e */
[----:B------:R-:W-:Y:S01]  /*137f80*/  ISETP.LT.AND P6, PT, R51, UR4, !P0 ;  /* 0x0000000433007c0c */ /* 0x000fe2000c7c1270 */
[----:B------:R-:W-:Y:S01]  /*137f90*/  ULDC UR4, c[0x0][0x228] ;  /* 0x00008a0000047ab9 */ /* 0x000fe20000000800 */
[C---:B0-----:R-:W-:Y:S01]  /*137fa0*/  PRMT R0, R14.reuse, 0x7770, RZ ;  /* 0x000077700e007816 */ /* 0x041fe200000000ff */
[----:B-1----:R-:W4:Y:S04]  /*137fb0*/  LDL.LU.64 R16, [R1+0x9e0] ;  /* 0x0009e00001107983 */ /* 0x002f280000300a00 */
[----:B---3--:R-:W-:Y:S04]  /*137fc0*/  @P4 STG.E.U8 desc[UR30][R20.64], R4 ;  /* 0x0000000414004986 */ /* 0x008fe8000c10111e */
[----:B------:R0:W-:Y:S04]  /*137fd0*/  @P3 STG.E.U8 desc[UR30][R8.64], R0 ;  /* 0x0000000008003986 */ /* 0x0001e8000c10111e */
[----:B0-----:R-:W3:Y:S04]  /*137fe0*/  LDL.LU.64 R8, [R1+0xa10] ;  /* 0x000a100001087983 */ /* 0x001ee80000300a00 */
[----:B------:R-:W3:Y:S01]  /*137ff0*/  LDL.LU.64 R18, [R1+0x9f8] ;  /* 0x0009f80001127983 */ /* 0x000ee20000300a00 */
[----:B------:R-:W-:-:S03]  /*138000*/  PRMT R0, R14, 0x7771, RZ ;  /* 0x000077710e007816 */ /* 0x000fc600000000ff */
[----:B------:R-:W3:Y:S04]  /*138010*/  LDL.LU R24, [R1+0x1b4] ;  /* 0x0001b40001187983 */ /* 0x000ee80000300800 */
[----:B------:R-:W3:Y:S04]  /*138020*/  LDL.LU.64 R20, [R1+0xa28] ;  /* 0x000a280001147983 */ /* 0x000ee80000300a00 */
[----:B--2---:R0:W-:Y:S04]  /*138030*/  @P6 STG.E.U8 desc[UR30][R56.64], R0 ;  /* 0x0000000038006986 */ /* 0x0041e8000c10111e */
[----:B0-----:R-:W2:Y:S01]  /*138040*/  LDL.LU.64 R56, [R1+0x9f0] ;  /* 0x0009f00001387983 */ /* 0x001ea20000300a00 */
[----:B------:R-:W-:Y:S01]  /*138050*/  ISETP.LT.AND P5, PT, R53, UR4, !P0 ;  /* 0x0000000435007c0c */ /* 0x000fe2000c7a1270 */
[----:B------:R-:W-:-:S02]  /*138060*/  ULDC UR4, c[0x0][0x228] ;  /* 0x00008a0000047ab9 */ /* 0x000fc40000000800 */
[----:B------:R-:W-:Y:S02]  /*138070*/  ISETP.LT.AND P3, PT, R13, UR4, !P0 ;  /* 0x000000040d007c0c */ /* 0x000fe4000c761270 */
[----:B------:R-:W-:Y:S01]  /*138080*/  PRMT R2, R14, 0x7772, RZ ;  /* 0x000077720e027816 */ /* 0x000fe200000000ff */
[----:B------:R-:W-:Y:S02]  /*138090*/  ULDC UR4, c[0x0][0x228] ;  /* 0x00008a0000047ab9 */ /* 0x000fe40000000800 */
[----:B------:R-:W-:Y:S01]  /*1380a0*/  ISETP.LT.AND P4, PT, R12, UR4, !P0 ;  /* 0x000000040c007c0c */ /* 0x000fe2000c781270 */
[----:B------:R-:W-:-:S04]  /*1380b0*/  ULDC UR4, c[0x0][0x228] ;  /* 0x00008a0000047ab9 */ /* 0x000fc80000000800 */
[----:B------:R0:W-:Y:S01]  /*1380c0*/  @P5 STG.E.U8 desc[UR30][R22.64], R2 ;  /* 0x0000000216005986 */ /* 0x0001e2000c10111e */
[----:B------:R-:W-:Y:S02]  /*1380d0*/  ISETP.LT.AND P5, PT, R60, UR4, !P0 ;  /* 0x000000043c007c0c */ /* 0x000fe4000c7a1270 */
[----:B----4-:R-:W-:Y:S02]  /*1380e0*/  PRMT R3, R28, 0x7770, RZ ;  /* 0x000077701c037816 */ /* 0x010fe400000000ff */
[----:B------:R-:W-:Y:S01]  /*1380f0*/  ISETP.LT.AND P6, PT, R59, UR5, !P0 ;  /* 0x000000053b007c0c */ /* 0x000fe2000c7c1270 */
[----:B------:R-:W-:Y:S01]  /*138100*/  VIADD R0, R58, 0x7d ;  /* 0x0000007d3a007836 */ /* 0x000fe20000000000 */
[----:B------:R-:W-:Y:S01]  /*138110*/  ULDC UR4, c[0x0][0x228] ;  /* 0x00008a0000047ab9 */ /* 0x000fe20000000800 */
[----:B------:R-:W-:Y:S01]  /*138120*/  ULDC UR5, c[0x0][0x228] ;  /* 0x00008a0000057ab9 */ /* 0x000fe20000000800 */
[----:B0-----:R-:W-:Y:S02]  /*138130*/  PRMT R2, R14, 0x7773, RZ ;  /* 0x000077730e027816 */ /* 0x001fe400000000ff */
[----:B------:R-:W4:Y:S04]  /*138140*/  LDL.LU.64 R14, [R1+0xa40] ;  /* 0x000a4000010e7983 */ /* 0x000f280000300a00 */
[----:B------:R0:W-:Y:S01]  /*138150*/  @P3 STG.E.U8 desc[UR30][R10.64], R2 ;  /* 0x000000020a003986 */ /* 0x0001e2000c10111e */
[----:B------:R-:W-:-:S02]  /*138160*/  ISETP.LT.AND P0, PT, R55, UR4, !P0 ;  /* 0x0000000437007c0c */ /* 0x000fc4000c701270 */
[----:B------:R-:W-:Y:S01]  /*138170*/  ISETP.GE.AND P3, PT, R0, UR33, PT ;  /* 0x0000002100007c0c */ /* 0x000fe2000bf66270 */
[----:B0-----:R-:W4:Y:S04]  /*138180*/  LDL.LU.64 R10, [R1+0xa38] ;  /* 0x000a3800010a7983 */ /* 0x001f280000300a00 */
[----:B------:R0:W-:Y:S01]  /*138190*/  @P4 STG.E.U8 desc[UR30][R16.64], R3 ;  /* 0x0000000310004986 */ /* 0x0001e2000c10111e */
[----:B------:R-:W-:Y:S02]  /*1381a0*/  ISETP.LT.AND P4, PT, R61, UR5, !P2 ;  /* 0x000000053d007c0c */ /* 0x000fe4000d781270 */
[C---:B------:R-:W-:Y:S02]  /*1381b0*/  PRMT R0, R28.reuse, 0x7771, RZ ;  /* 0x000077711c007816 */ /* 0x040fe400000000ff */
[C---:B------:R-:W-:Y:S01]  /*1381c0*/  PRMT R2, R28.reuse, 0x7772, RZ ;  /* 0x000077721c027816 */ /* 0x040fe200000000ff */
[----:B------:R-:W-:Y:S01]  /*1381d0*/  ULDC UR4, c[0x0][0x228] ;  /* 0x00008a0000047ab9 */ /* 0x000fe20000000800 */
[----:B------:R-:W-:Y:S01]  /*1381e0*/  ULDC UR5, c[0x0][0x228] ;  /* 0x00008a0000057ab9 */ /* 0x000fe20000000800 */
[----:B---3--:R1:W-:Y:S04]  /*1381f0*/  @P5 STG.E.U8 desc[UR30][R8.64], R0 ;  /* 0x0000000008005986 */ /* 0x0083e8000c10111e */
[----:B0-----:R-:W3:Y:S04]  /*138200*/  LDL.LU.64 R16, [R1+0xa70] ;  /* 0x000a700001107983 */ /* 0x001ee80000300a00 */
[----:B------:R0:W-:Y:S01]  /*138210*/  @P6 STG.E.U8 desc[UR30][R18.64], R2 ;  /* 0x0000000212006986 */ /* 0x0001e2000c10111e */
[----:B-1----:R-:W-:-:S03]  /*138220*/  PRMT R0, R28, 0x7773, RZ ;  /* 0x000077731c007816 */ /* 0x002fc600000000ff */
[----:B------:R-:W3:Y:S01]  /*138230*/  LDL.LU.64 R8, [R1+0xa68] ;  /* 0x000a680001087983 */ /* 0x000ee20000300a00 */
[----:B0-----:R-:W-:-:S03]  /*138240*/  PRMT R2, R24, 0x7770, RZ ;  /* 0x0000777018027816 */ /* 0x001fc600000000ff */
[----:B------:R-:W-:Y:S04]  /*138250*/  @P0 STG.E.U8 desc[UR30][R20.64], R0 ;  /* 0x0000000014000986 */ /* 0x000fe8000c10111e */
[----:B--2---:R0:W-:Y:S04]  /*138260*/  @P4 STG.E.U8 desc[UR30][R56.64], R2 ;  /* 0x0000000238004986 */ /* 0x0041e8000c10111e */
[----:B0-----:R-:W2:Y:S01]  /*138270*/  LDL.LU.64 R56, [R1+0xa90] ;  /* 0x000a900001387983 */ /* 0x001ea20000300a00 */
[----:B------:R-:W-:Y:S01]  /*138280*/  ISETP.LT.AND P6, PT, R51, UR4, !P2 ;  /* 0x0000000433007c0c */ /* 0x000fe2000d7c1270 */
[----:B------:R-:W-:Y:S01]  /*138290*/  ULDC UR4, c[0x0][0x228] ;  /* 0x00008a0000047ab9 */ /* 0x000fe20000000800 */
[----:B------:R-:W-:-:S02]  /*1382a0*/  PRMT R0, R24, 0x7771, RZ ;  /* 0x0000777118007816 */ /* 0x000fc400000000ff */
[----:B------:R-:W-:Y:S01]  /*1382b0*/  ISETP.LT.AND P5, PT, R53, UR4, !P2 ;  /* 0x0000000435007c0c */ /* 0x000fe2000d7a1270 */
[----:B------:R-:W2:Y:S01]  /*1382c0*/  LDL.LU.64 R28, [R1+0xa88] ;  /* 0x000a8800011c7983 */ /* 0x000ea20000300a00 */
[----:B------:R-:W-:-:S03]  /*1382d0*/  PRMT R2, R24, 0x7772, RZ ;  /* 0x0000777218027816 */ /* 0x000fc600000000ff */
[----:B------:R-:W2:Y:S01]  /*1382e0*/  LDL.LU R20, [R1+0x178] ;  /* 0x0001780001147983 */ /* 0x000ea20000300800 */
[----:B------:R-:W-:Y:S02]  /*1382f0*/  ULDC UR4, c[0x0][0x228] ;  /* 0x00008a0000047ab9 */ /* 0x000fe40000000800 */
[----:B------:R-:W-:Y:S02]  /*138300*/  ISETP.LT.AND P0, PT, R13, UR4, !P2 ;  /* 0x000000040d007c0c */ /* 0x000fe4000d701270 */
[----:B------:R-:W-:Y:S01]  /*138310*/  ISETP.LT.AND P4, PT, R12, UR5, !P2 ;  /* 0x000000050c007c0c */ /* 0x000fe2000d781270 */
[----:B------:R-:W-:Y:S01]  /*138320*/  ULDC UR4, c[0x0][0x228] ;  /* 0x00008a0000047ab9 */ /* 0x000fe20000000800 */
[----:B------:R-:W-:Y:S01]  /*138330*/  PRMT R3, R5, 0x7770, RZ ;  /* 0x0000777005037816 */ /* 0x000fe200000000ff */
[----:B------:R-:W-:Y:S01]  /*138340*/  ULDC UR5, c[0x0][0x228] ;  /* 0x00008a0000057ab9 */ /* 0x000fe20000000800 */
[----:B----4-:R0:W-:Y:S01]  /*138350*/  @P6 STG.E.U8 desc[UR30][R14.64], R0 ;  /* 0x000000000e006986 */ /* 0x0101e2000c10111e */
[----:B------:R-:W-:Y:S01]  /*138360*/  ISETP.LT.AND P6, PT, R60, UR4, !P2 ;  /* 0x000000043c007c0c */ /* 0x000fe2000d7c1270 */
[----:B------:R-:W-:-:S02]  /*138370*/  ULDC UR4, c[0x0][0x228] ;  /* 0x00008a0000047ab9 */ /* 0x000fc40000000800 */
[----:B0-----:R-:W4:Y:S04]  /*138380*/  LDL.LU.64 R14, [R1+0xaa8] ;  /* 0x000aa800010e7983 */ /* 0x001f280000300a00 */
[----:B------:R0:W-:Y:S01]  /*138390*/  @P5 STG.E.U8 desc[UR30][R10.64], R2 ;  /* 0x000000020a005986 */ /* 0x0001e2000c10111e */
[----:B------:R-:W-:-:S03]  /*1383a0*/  VIADD R0, R58, 0x7e ;  /* 0x0000007e3a007836 */ /* 0x000fc60000000000 */
[----:B0-----:R-:W4:Y:S01]  /*1383b0*/  LDL.LU.64 R10, [R1+0xa80] ;  /* 0x000a8000010a7983 */ /* 0x001f220000300a00 */
[----:B------:R-:W-:-:S03]  /*1383c0*/  PRMT R2, R24, 0x7773, RZ ;  /* 0x0000777318027816 */ /* 0x000fc600000000ff */
[----:B------:R-:W4:Y:S04]  /*1383d0*/  LDL.LU.64 R22, [R1+0xac0] ;  /* 0x000ac00001167983 */ /* 0x000f280000300a00 */
[----:B------:R-:W4:Y:S04]  /*1383e0*/  LDL.LU.64 R24, [R1+0xab8] ;  /* 0x000ab80001187983 */ /* 0x000f280000300a00 */
[----:B---3--:R0:W-:Y:S01]  /*1383f0*/  @P0 STG.E.U8 desc[UR30][R16.64], R2 ;  /* 0x0000000210000986 */ /* 0x0081e2000c10111e */
[----:B------:R-:W-:Y:S02]  /*138400*/  ISETP.GE.AND P0, PT, R0, UR13, PT ;  /* 0x0000000d00007c0c */ /* 0x000fe4000bf06270 */
[----:B------:R-:W-:Y:S01]  /*138410*/  PRMT R0, R5, 0x7771, RZ ;  /* 0x0000777105007816 */ /* 0x000fe200000000ff */
[----:B------:R1:W-:Y:S04]  /*138420*/  @P4 STG.E.U8 desc[UR30][R8.64], R3 ;  /* 0x0000000308004986 */ /* 0x0003e8000c10111e */
[----:B0-----:R-:W3:Y:S04]  /*138430*/  LDL.LU.64 R16, [R1+0xaf0] ;  /* 0x000af00001107983 */ /* 0x001ee80000300a00 */
[----:B-1----:R-:W3:Y:S04]  /*138440*/  LDL.LU R9, [R1+0x168] ;  /* 0x0001680001097983 */ /* 0x002ee80000300800 */
[----:B--2---:R0:W-:Y:S04]  /*138450*/  @P6 STG.E.U8 desc[UR30][R56.64], R0 ;  /* 0x0000000038006986 */ /* 0x0041e8000c10111e */
[----:B0-----:R-:W2:Y:S01]  /*138460*/  LDL.LU.64 R56, [R1+0xad8] ;  /* 0x000ad80001387983 */ /* 0x001ea20000300a00 */
[----:B------:R-:W-:Y:S01]  /*138470*/  ISETP.LT.AND P5, PT, R59, UR5, !P2 ;  /* 0x000000053b007c0c */ /* 0x000fe2000d7a1270 */
[----:B------:R-:W-:Y:S01]  /*138480*/  ULDC UR5, c[0x0][0x228] ;  /* 0x00008a0000057ab9 */ /* 0x000fe20000000800 */
[----:B------:R-:W-:-:S02]  /*138490*/  ISETP.LT.AND P2, PT, R55, UR4, !P2 ;  /* 0x0000000437007c0c */ /* 0x000fc4000d741270 */
[----:B------:R-:W-:Y:S02]  /*1384a0*/  ISETP.LT.AND P4, PT, R61, UR5, !P1 ;  /* 0x000000053d007c0c */ /* 0x000fe4000cf81270 */
[C---:B------:R-:W-:Y:S02]  /*1384b0*/  PRMT R2, R5.reuse, 0x7772, RZ ;  /* 0x0000777205027816 */ /* 0x040fe400000000ff */
[----:B------:R-:W-:Y:S02]  /*1384c0*/  PRMT R5, R5, 0x7773, RZ ;  /* 0x0000777305057816 */ /* 0x000fe400000000ff */
[----:B------:R-:W-:Y:S01]  /*1384d0*/  PRMT R0, R20, 0x7770, RZ ;  /* 0x0000777014007816 */ /* 0x000fe200000000ff */
[----:B------:R-:W2:Y:S01]  /*1384e0*/  LDL.LU.64 R18, [R1+0xb08] ;  /* 0x000b080001127983 */ /* 0x000ea20000300a00 */
[----:B------:R-:W-:Y:S01]  /*1384f0*/  ULDC UR4, c[0x0][0x228] ;  /* 0x00008a0000047ab9 */ /* 0x000fe20000000800 */
[----:B------:R-:W-:Y:S02]  /*138500*/  ULDC UR5, c[0x0][0x228] ;  /* 0x00008a0000057ab9 */ /* 0x000fe40000000800 */
[----:B------:R0:W-:Y:S04]  /*138510*/  @P5 STG.E.U8 desc[UR30][R28.64], R2 ;  /* 0x000000021c005986 */ /* 0x0001e8000c10111e */
[----:B----4-:R1:W-:Y:S01]  /*138520*/  @P2 STG.E.U8 desc[UR30][R14.64], R5 ;  /* 0x000000050e002986 */ /* 0x0103e2000c10111e */
[----:B------:R-:W-:-:S02]  /*138530*/  ISETP.LT.AND P5, PT, R51, UR4, !P1 ;  /* 0x0000000433007c0c */ /* 0x000fc4000cfa1270 */
[----:B------:R-:W-:Y:S01]  /*138540*/  ISETP.LT.AND P6, PT, R53, UR5, !P1 ;  /* 0x0000000535007c0c */ /* 0x000fe2000cfc1270 */
[----:B------:R-:W-:Y:S01]  /*138550*/  ULDC UR4, c[0x0][0x228] ;  /* 0x00008a0000047ab9 */ /* 0x000fe20000000800 */
[----:B------:R-:W-:Y:S01]  /*138560*/  ULDC UR5, c[0x0][0x228] ;  /* 0x00008a0000057ab9 */ /* 0x000fe20000000800 */
[----:B0-----:R-:W4:Y:S04]  /*138570*/  LDL.LU.64 R28, [R1+0xb00] ;  /* 0x000b0000011c7983 */ /* 0x001f280000300a00 */
[----:B------:R0:W-:Y:S04]  /*138580*/  @P4 STG.E.U8 desc[UR30][R10.64], R0 ;  /* 0x000000000a004986 */ /* 0x0001e8000c10111e */
[----:B-1----:R-:W4:Y:S01]  /*138590*/  LDL.LU.64 R14, [R1+0xb38] ;  /* 0x000b3800010e7983 */ /* 0x002f220000300a00 */
[----:B------:R-:W-:-:S02]  /*1385a0*/  ISETP.LT.AND P2, PT, R13, UR4, !P1 ;  /* 0x000000040d007c0c */ /* 0x000fc4000cf41270 */
[----:B------:R-:W-:Y:S02]  /*1385b0*/  ISETP.LT.AND P4, PT, R12, UR5, !P1 ;  /* 0x000000050c007c0c */ /* 0x000fe4000cf81270 */
[C---:B------:R-:W-:Y:S01]  /*1385c0*/  PRMT R2, R20.reuse, 0x7772, RZ ;  /* 0x0000777214027816 */ /* 0x040fe200000000ff */
[----:B------:R-:W-:Y:S01]  /*1385d0*/  ULDC UR4, c[0x0][0x228] ;  /* 0x00008a0000047ab9 */ /* 0x000fe20000000800 */
[----:B------:R-:W-:Y:S01]  /*1385e0*/  ULDC UR5, c[0x0][0x228] ;  /* 0x00008a0000057ab9 */ /* 0x000fe20000000800 */
[----:B0-----:R-:W4:Y:S04]  /*1385f0*/  LDL.LU.64 R10, [R1+0xaf8] ;  /* 0x000af800010a7983 */ /* 0x001f280000300a00 */
[----:B------:R-:W4:Y:S01]  /*138600*/  LDL.LU R8, [R1+0x1b8] ;  /* 0x0001b80001087983 */ /* 0x000f220000300800 */
[----:B------:R-:W-:-:S05]  /*138610*/  PRMT R0, R20, 0x7771, RZ ;  /* 0x0000777114007816 */ /* 0x000fca00000000ff */
[----:B------:R0:W-:Y:S04]  /*138620*/  @P5 STG.E.U8 desc[UR30][R22.64], R0 ;  /* 0x0000000016005986 */ /* 0x0001e8000c10111e */
[----:B------:R3:W-:Y:S01]  /*138630*/  @P6 STG.E.U8 desc[UR30][R24.64], R2 ;  /* 0x0000000218006986 */ /* 0x0007e2000c10111e */
[----:B0-----:R-:W-:Y:S02]  /*138640*/  PRMT R0, R20, 0x7773, RZ ;  /* 0x0000777314007816 */ /* 0x001fe400000000ff */
[----:B---3--:R-:W-:Y:S01]  /*138650*/  PRMT R2, R9, 0x7770, RZ ;  /* 0x0000777009027816 */ /* 0x008fe200000000ff */
[----:B------:R-:W3:Y:S04]  /*138660*/  LDL.LU.64 R24, [R1+0xb58] ;  /* 0x000b580001187983 */ /* 0x000ee80000300a00 */
[----:B------:R0:W-:Y:S04]  /*138670*/  @P2 STG.E.U8 desc[UR30][R16.64], R0 ;  /* 0x0000000010002986 */ /* 0x0001e8000c10111e */
[----:B------:R-:W3:Y:S04]  /*138680*/  LDL.LU.64 R20, [R1+0xad0] ;  /* 0x000ad00001147983 */ /* 0x000ee80000300a00 */
[----:B0-----:R-:W3:Y:S04]  /*138690*/  LDL.LU.64 R16, [R1+0xa58] ;  /* 0x000a580001107983 */ /* 0x001ee80000300a00 */
[----:B--2---:R0:W-:Y:S04]  /*1386a0*/  @P4 STG.E.U8 desc[UR30][R56.64], R2 ;  /* 0x0000000238004986 */ /* 0x0041e8000c10111e */
[----:B0-----:R-:W2:Y:S01]  /*1386b0*/  LDL.LU.64 R56, [R1+0x9a0] ;  /* 0x0009a00001387983 */ /* 0x001ea20000300a00 */
[----:B------:R-:W-:-:S02]  /*1386c0*/  ISETP.LT.AND P5, PT, R60, UR4, !P1 ;  /* 0x000000043c007c0c */ /* 0x000fc4000cfa1270 */
[----:B------:R-:W-:Y:S01]  /*1386d0*/  ISETP.LT.AND P6, PT, R59, UR5, !P1 ;  /* 0x000000053b007c0c */ /* 0x000fe2000cfc1270 */
[----:B------:R-:W-:Y:S01]  /*1386e0*/  ULDC UR4, c[0x0][0x228] ;  /* 0x00008a0000047ab9 */ /* 0x000fe20000000800 */
[----:B------:R-:W-:Y:S02]  /*1386f0*/  PRMT R0, R9, 0x7771, RZ ;  /* 0x0000777109007816 */ /* 0x000fe400000000ff */
[----:B------:R-:W-:Y:S01]  /*138700*/  ISETP.LT.AND P1, PT, R55, UR4, !P1 ;  /* 0x0000000437007c0c */ /* 0x000fe2000cf21270 */
[----:B------:R-:W-:Y:S01]  /*138710*/  ULDC UR4, c[0x0][0x228] ;  /* 0x00008a0000047ab9 */ /* 0x000fe20000000800 */
[----:B------:R-:W-:Y:S02]  /*138720*/  PRMT R2, R9, 0x7772, RZ ;  /* 0x0000777209027816 */ /* 0x000fe400000000ff */
[----:B------:R-:W-:Y:S01]  /*138730*/  ISETP.LT.AND P2, PT, R61, UR4, !P3 ;  /* 0x000000043d007c0c */ /* 0x000fe2000df41270 */
[----:B------:R-:W-:Y:S01]  /*138740*/  ULDC UR4, c[0x0][0x228] ;  /* 0x00008a0000047ab9 */ /* 0x000fe20000000800 */
[----:B------:R-:W-:Y:S01]  /*138750*/  ULDC UR5, c[0x0][0x228] ;  /* 0x00008a0000057ab9 */ /* 0x000fe20000000800 */
[----:B------:R0:W-:Y:S04]  /*138760*/  @P5 STG.E.U8 desc[UR30][R18.64], R0 ;  /* 0x0000000012005986 */ /* 0x0001e8000c10111e */
[----:B----4-:R1:W-:Y:S01]  /*138770*/  @P6 STG.E.U8 desc[UR30][R28.64], R2 ;  /* 0x000000021c006986 */ /* 0x0103e2000c10111e */
[----:B------:R-:W-:Y:S01]  /*138780*/  ISETP.LT.AND P4, PT, R51, UR4, !P3 ;  /* 0x0000000433007c0c */ /* 0x000fe2000df81270 */
[----:B------:R-:W-:Y:S01]  /*138790*/  ULDC UR4, c[0x0][0x228] ;  /* 0x00008a0000047ab9 */ /* 0x000fe20000000800 */
[----:B------:R-:W-:-:S02]  /*1387a0*/  ISETP.LT.AND P5, PT, R53, UR5, !P3 ;  /* 0x0000000535007c0c */ /* 0x000fc4000dfa1270 */
[----:B------:R-:W-:Y:S01]  /*1387b0*/  PRMT R4, R6, 0x7770, RZ ;  /* 0x0000777006047816 */ /* 0x000fe200000000ff */
[----:B------:R-:W-:Y:S01]  /*1387c0*/  ULDC UR5, c[0x0][0x228] ;  /* 0x00008a0000057ab9 */ /* 0x000fe20000000800 */
[----:B0-----:R-:W-:Y:S01]  /*1387d0*/  PRMT R0, R9, 0x7773, RZ ;  /* 0x0000777309007816 */ /* 0x001fe200000000ff */
[----:B------:R-:W4:Y:S01]  /*1387e0*/  LDL.LU.64 R18, [R1+0x8c8] ;  /* 0x0008c80001127983 */ /* 0x000f220000300a00 */
[----:B-1----:R-:W-:-:S03]  /*1387f0*/  PRMT R2, R8, 0x7770, RZ ;  /* 0x0000777008027816 */ /* 0x002fc600000000ff */
[----:B------:R0:W-:Y:S04]  /*138800*/  @P1 STG.E.U8 desc[UR30][R14.64], R0 ;  /* 0x000000000e001986 */ /* 0x0001e8000c10111e */
[----:B------:R1:W-:Y:S01]  /*138810*/  @P2 STG.E.U8 desc[UR30][R10.64], R2 ;  /* 0x000000020a002986 */ /* 0x0003e2000c10111e */
[----:B------:R-:W-:Y:S01]  /*138820*/  ISETP.LT.AND P2, PT, R13, UR4, !P3 ;  /* 0x000000040d007c0c */ /* 0x000fe2000df41270 */
[----:B------:R-:W-:Y:S02]  /*138830*/  ULDC UR4, c[0x0][0x228] ;  /* 0x00008a0000047ab9 */ /* 0x000fe40000000800 */
[----:B------:R-:W-:Y:S02]  /*138840*/  ISETP.LT.AND P6, PT, R12, UR4, !P3 ;  /* 0x000000040c007c0c */ /* 0x000fe4000dfc1270 */
[----:B------:R-:W-:Y:S01]  /*138850*/  PRMT R3, R8, 0x7773, RZ ;  /* 0x0000777308037816 */ /* 0x000fe200000000ff */
[----:B------:R-:W-:Y:S01]  /*138860*/  ULDC UR4, c[0x0][0x228] ;  /* 0x00008a0000047ab9 */ /* 0x000fe20000000800 */
[----:B0-----:R-:W-:Y:S01]  /*138870*/  VIADD R0, R58, 0x7f ;  /* 0x0000007f3a007836 */ /* 0x001fe20000000000 */
[----:B------:R-:W4:Y:S04]  /*138880*/  LDL.LU.64 R14, [R1+0x7c8] ;  /* 0x0007c800010e7983 */ /* 0x000f280000300a00 */
[----:B-1----:R-:W4:Y:S04]  /*138890*/  LDL.LU.64 R10, [R1+0x430] ;  /* 0x00043000010a7983 */ /* 0x002f280000300a00 */
[----:B------:R-:W4:Y:S01]  /*1388a0*/  LDL.LU R28, [R1+0x17c] ;  /* 0x00017c00011c7983 */ /* 0x000f220000300800 */
[----:B------:R-:W-:-:S02]  /*1388b0*/  PRMT R2, R8, 0x7771, RZ ;  /* 0x0000777108027816 */ /* 0x000fc400000000ff */
[----:B------:R-:W-:Y:S02]  /*1388c0*/  ISETP.GE.AND P1, PT, R0, UR7, PT ;  /* 0x0000000700007c0c */ /* 0x000fe4000bf26270 */
[----:B------:R-:W-:Y:S02]  /*1388d0*/  PRMT R0, R8, 0x7772, RZ ;  /* 0x0000777208007816 */ /* 0x000fe400000000ff */
[----:B------:R-:W4:Y:S04]  /*1388e0*/  LDL.LU.64 R8, [R1+0x428] ;  /* 0x0004280001087983 */ /* 0x000f280000300a00 */
[----:B---3--:R-:W-:Y:S04]  /*1388f0*/  @P4 STG.E.U8 desc[UR30][R24.64], R2 ;  /* 0x0000000218004986 */ /* 0x008fe8000c10111e */
[----:B------:R-:W-:Y:S04]  /*138900*/  @P5 STG.E.U8 desc[UR30][R20.64], R0 ;  /* 0x0000000014005986 */ /* 0x000fe8000c10111e */
[----:B------:R-:W-:Y:S04]  /*138910*/  @P2 STG.E.U8 desc[UR30][R16.64], R3 ;  /* 0x0000000310002986 */ /* 0x000fe8000c10111e */
[----:B--2---:R0:W-:Y:S04]  /*138920*/  @P6 STG.E.U8 desc[UR30][R56.64], R4 ;  /* 0x0000000438006986 */ /* 0x0041e8000c10111e */
[----:B0-----:R-:W2:Y:S01]  /*138930*/  LDL.LU.64 R56, [R1+0x410] ;  /* 0x0004100001387983 */ /* 0x001ea20000300a00 */
[----:B------:R-:W-:Y:S01]  /*138940*/  ISETP.LT.AND P2, PT, R60, UR4, !P3 ;  /* 0x000000043c007c0c */ /* 0x000fe2000df41270 */
[----:B------:R-:W-:-:S02]  /*138950*/  ULDC UR4, c[0x0][0x228] ;  /* 0x00008a0000047ab9 */ /* 0x000fc40000000800 */
[----:B------:R-:W3:Y:S01]  /*138960*/  LDL.LU.64 R24, [R1+0x400] ;  /* 0x0004000001187983 */ /* 0x000ee20000300a00 */
[----:B------:R-:W-:Y:S01]  /*138970*/  ISETP.LT.AND P4, PT, R59, UR4, !P3 ;  /* 0x000000043b007c0c */ /* 0x000fe2000df81270 */
[----:B------:R-:W-:Y:S02]  /*138980*/  ULDC UR4, c[0x0][0x228] ;  /* 0x00008a0000047ab9 */ /* 0x000fe40000000800 */
[----:B------:R-:W3:Y:S01]  /*138990*/  LDL.LU R58, [R1+0x16c] ;  /* 0x00016c00013a7983 */ /* 0x000ee20000300800 */
[----:B------:R-:W-:Y:S02]  /*1389a0*/  ISETP.LT.AND P3, PT, R55, UR5, !P3 ;  /* 0x0000000537007c0c */ /* 0x000fe4000df61270 */
[----:B------:R-:W-:Y:S02]  /*1389b0*/  ISETP.LT.AND P6, PT, R61, UR4, !P0 ;  /* 0x000000043d007c0c */ /* 0x000fe4000c7c1270 */
[C---:B------:R-:W-:Y:S01]  /*1389c0*/  PRMT R0, R6.reuse, 0x7771, RZ ;  /* 0x0000777106007816 */ /* 0x040fe200000000ff */
[----:B------:R-:W3:Y:S01]  /*1389d0*/  LDL.LU.64 R20, [R1+0x3c0] ;  /* 0x0003c00001147983 */ /* 0x000ee20000300a00 */
[----:B------:R-:W-:Y:S01]  /*1389e0*/  ULDC UR4, c[0x0][0x228] ;  /* 0x00008a0000047ab9 */ /* 0x000fe20000000800 */
[----:B------:R-:W-:-:S02]  /*1389f0*/  PRMT R2, R6, 0x7772, RZ ;  /* 0x0000777206027816 */ /* 0x000fc400000000ff */
[----:B------:R-:W-:Y:S01]  /*138a00*/  PRMT R6, R6, 0x7773, RZ ;  /* 0x0000777306067816 */ /* 0x000fe200000000ff */
[----:B------:R-:W3:Y:S04]  /*138a10*/  LDL.LU.64 R16, [R1+0x388] ;  /* 0x0003880001107983 */ /* 0x000ee80000300a00 */
[----:B----4-:R-:W-:Y:S01]  /*138a20*/  @P2 STG.E.U8 desc[UR30][R18.64], R0 ;  /* 0x0000000012002986 */ /* 0x010fe2000c10111e */
[----:B------:R-:W-:Y:S02]  /*138a30*/  ISETP.LT.AND P2, PT, R51, UR4, !P0 ;  /* 0x0000000433007c0c */ /* 0x000fe4000c741270 */
[----:B------:R-:W-:Y:S01]  /*138a40*/  ISETP.LT.AND P5, PT, R61, UR6, !P1 ;  /* 0x000000063d007c0c */ /* 0x000fe2000cfa1270 */
[----:B------:R-:W-:Y:S01]  /*138a50*/  ULDC UR4, c[0x0][0x228] ;  /* 0x00008a0000047ab9 */ /* 0x000fe20000000800 */
[----:B------:R-:W-:Y:S01]  /*138a60*/  ULDC UR5, c[0x0][0x228] ;  /* 0x00008a0000057ab9 */ /* 0x000fe20000000800 */
[----:B------:R0:W-:Y:S01]  /*138a70*/  @P4 STG.E.U8 desc[UR30][R14.64], R2 ;  /* 0x000000020e004986 */ /* 0x0001e2000c10111e */
[----:B------:R-:W-:-:S03]  /*138a80*/  PRMT R3, R28, 0x7770, RZ ;  /* 0x000077701c037816 */ /* 0x000fc600000000ff */
[----:B------:R1:W-:Y:S01]  /*138a90*/  @P3 STG.E.U8 desc[UR30][R10.64], R6 ;  /* 0x000000060a003986 */ /* 0x0003e2000c10111e */
[----:B------:R-:W-:-:S03]  /*138aa0*/  PRMT R4, R28, 0x7771, RZ ;  /* 0x000077711c047816 */ /* 0x000fc600000000ff */
[----:B------:R4:W-:Y:S04]  /*138ab0*/  @P6 STG.E.U8 desc[UR30][R8.64], R3 ;  /* 0x0000000308006986 */ /* 0x0009e8000c10111e */
[----:B0-----:R-:W3:Y:S04]  /*138ac0*/  LDL.LU.64 R14, [R1+0x378] ;  /* 0x00037800010e7983 */ /* 0x001ee80000300a00 */
[----:B-1----:R-:W3:Y:S04]  /*138ad0*/  LDL.LU.64 R10, [R1+0x368] ;  /* 0x00036800010a7983 */ /* 0x002ee80000300a00 */
[----:B----4-:R-:W4:Y:S04]  /*138ae0*/  LDL.LU.64 R8, [R1+0x350] ;  /* 0x0003500001087983 */ /* 0x010f280000300a00 */
[----:B------:R-:W4:Y:S04]  /*138af0*/  LDL.LU R61, [R1+0x1bc] ;  /* 0x0001bc00013d7983 */ /* 0x000f280000300800 */
[----:B--2---:R0:W-:Y:S04]  /*138b00*/  @P2 STG.E.U8 desc[UR30][R56.64], R4 ;  /* 0x0000000438002986 */ /* 0x0041e8000c10111e */
[----:B0-----:R-:W2:Y:S01]  /*138b10*/  LDL.LU.64 R56, [R1+0x420] ;  /* 0x0004200001387983 */ /* 0x001ea20000300a00 */
[----:B------:R-:W-:Y:S01]  /*138b20*/  ISETP.LT.AND P3, PT, R53, UR4, !P0 ;  /* 0x0000000435007c0c */ /* 0x000fe2000c761270 */
[----:B------:R-:W-:-:S02]  /*138b30*/  ULDC UR4, c[0x0][0x228] ;  /* 0x00008a0000047ab9 */ /* 0x000fc40000000800 */
[----:B------:R-:W-:Y:S02]  /*138b40*/  ISETP.LT.AND P4, PT, R13, UR4, !P0 ;  /* 0x000000040d007c0c */ /* 0x000fe4000c781270 */
[C---:B------:R-:W-:Y:S01]  /*138b50*/  PRMT R0, R28.reuse, 0x7772, RZ ;  /* 0x000077721c007816 */ /* 0x040fe200000000ff */
[----:B------:R-:W-:Y:S01]  /*138b60*/  ULDC UR4, c[0x0][0x228] ;  /* 0x00008a0000047ab9 */ /* 0x000fe20000000800 */
[----:B------:R-:W-:Y:S02]  /*138b70*/  PRMT R2, R28, 0x7773, RZ ;  /* 0x000077731c027816 */ /* 0x000fe400000000ff */
[----:B------:R-:W-:Y:S01]  /*138b80*/  ISETP.LT.AND P2, PT, R51, UR4, !P1 ;  /* 0x0000000433007c0c */ /* 0x000fe2000cf41270 */
[----:B------:R-:W-:Y:S01]  /*138b90*/  ULDC UR4, c[0x0][0x228] ;  /* 0x00008a0000047ab9 */ /* 0x000fe20000000800 */
[----:B------:R-:W-:Y:S02]  /*138ba0*/  ISETP.LT.AND P6, PT, R12, UR5, !P0 ;  /* 0x000000050c007c0c */ /* 0x000fe4000c7c1270 */
[----:B---3--:R-:W-:-:S02]  /*138bb0*/  PRMT R3, R58, 0x7770, RZ ;  /* 0x000077703a037816 */ /* 0x008fc400000000ff */
[----:B------:R-:W-:Y:S01]  /*138bc0*/  PRMT R4, R58, 0x7771, RZ ;  /* 0x000077713a047816 */ /* 0x000fe200000000ff */
[----:B------:R-:W-:Y:S01]  /*138bd0*/  ULDC UR5, c[0x0][0x228] ;  /* 0x00008a0000057ab9 */ /* 0x000fe20000000800 */
[----:B------:R0:W-:Y:S01]  /*138be0*/  @P3 STG.E.U8 desc[UR30][R24.64], R0 ;  /* 0x0000000018003986 */ /* 0x0001e2000c10111e */
[----:B------:R-:W-:Y:S01]  /*138bf0*/  ISETP.LT.AND P3, PT, R60, UR4, !P0 ;  /* 0x000000043c007c0c */ /* 0x000fe2000c761270 */
[----:B------:R-:W-:Y:S02]  /*138c00*/  ULDC UR4, c[0x0][0x228] ;  /* 0x00008a0000047ab9 */ /* 0x000fe40000000800 */
[----:B------:R1:W-:Y:S01]  /*138c10*/  @P4 STG.E.U8 desc[UR30][R20.64], R2 ;  /* 0x0000000214004986 */ /* 0x0003e2000c10111e */
[----:B------:R-:W-:Y:S01]  /*138c20*/  ISETP.LT.AND P4, PT, R59, UR4, !P0 ;  /* 0x000000043b007c0c */ /* 0x000fe2000c781270 */
[----:B------:R-:W-:Y:S02]  /*138c30*/  ULDC UR4, c[0x0][0x228] ;  /* 0x00008a0000047ab9 */ /* 0x000fe40000000800 */
[----:B------:R-:W-:Y:S01]  /*138c40*/  ISETP.LT.AND P0, PT, R55, UR4, !P0 ;  /* 0x0000000437007c0c */ /* 0x000fe2000c701270 */
[----:B------:R-:W-:Y:S01]  /*138c50*/  ULDC UR4, c[0x0][0x228] ;  /* 0x00008a0000047ab9 */ /* 0x000fe20000000800 */
[----:B------:R4:W-:Y:S01]  /*138c60*/  @P6 STG.E.U8 desc[UR30][R16.64], R3 ;  /* 0x0000000310006986 */ /* 0x0009e2000c10111e */
[----:B0-----:R-:W-:-:S02]  /*138c70*/  PRMT R0, R58, 0x7772, RZ ;  /* 0x000077723a007816 */ /* 0x001fc400000000ff */
[----:B-1----:R-:W-:Y:S01]  /*138c80*/  PRMT R2, R58, 0x7773, RZ ;  /* 0x000077733a027816 */ /* 0x002fe200000000ff */
[----:B------:R0:W-:Y:S01]  /*138c90*/  @P3 STG.E.U8 desc[UR30][R14.64], R4 ;  /* 0x000000040e003986 */ /* 0x0001e2000c10111e */
[----:B------:R-:W-:Y:S01]  /*138ca0*/  ISETP.LT.AND P3, PT, R13, UR4, !P1 ;  /* 0x000000040d007c0c */ /* 0x000fe2000cf61270 */
[----:B------:R-:W-:Y:S02]  /*138cb0*/  ULDC UR4, c[0x0][0x228] ;  /* 0x00008a0000047ab9 */ /* 0x000fe40000000800 */
[----:B------:R1:W-:Y:S01]  /*138cc0*/  @P4 STG.E.U8 desc[UR30][R10.64], R0 ;  /* 0x000000000a004986 */ /* 0x0003e2000c10111e */
[----:B------:R-:W-:Y:S01]  /*138cd0*/  ISETP.LT.AND P4, PT, R12, UR4, !P1 ;  /* 0x000000040c007c0c */ /* 0x000fe2000cf81270 */
[----:B------:R-:W-:Y:S01]  /*138ce0*/  ULDC UR4, c[0x0][0x228] ;  /* 0x00008a0000047ab9 */ /* 0x000fe20000000800 */
[----:B----4-:R-:W-:Y:S01]  /*138cf0*/  PRMT R3, R61, 0x7770, RZ ;  /* 0x000077703d037816 */ /* 0x010fe200000000ff */
[----:B------:R3:W-:Y:S01]  /*138d00*/  @P0 STG.E.U8 desc[UR30][R8.64], R2 ;  /* 0x0000000208000986 */ /* 0x0007e2000c10111e */
[----:B------:R-:W-:Y:S01]  /*138d10*/  ISETP.LT.AND P0, PT, R60, UR4, !P1 ;  /* 0x000000043c007c0c */ /* 0x000fe2000cf01270 */
[----:B------:R-:W-:Y:S01]  /*138d20*/  ULDC UR4, c[0x0][0x228] ;  /* 0x00008a0000047ab9 */ /* 0x000fe20000000800 */
[----:B------:R-:W-:-:S02]  /*138d30*/  ISETP.LT.AND P6, PT, R53, UR5, !P1 ;  /* 0x0000000535007c0c */ /* 0x000fc4000cfc1270 */
[C---:B0-----:R-:W-:Y:S02]  /*138d40*/  PRMT R4, R61.reuse, 0x7771, RZ ;  /* 0x000077713d047816 */ /* 0x041fe400000000ff */
[C---:B------:R-:W-:Y:S02]  /*138d50*/  PRMT R5, R61.reuse, 0x7772, RZ ;  /* 0x000077723d057816 */ /* 0x040fe400000000ff */
[----:B-1----:R-:W-:Y:S01]  /*138d60*/  PRMT R0, R61, 0x7773, RZ ;  /* 0x000077733d007816 */ /* 0x002fe200000000ff */
[----:B--2---:R0:W-:Y:S01]  /*138d70*/  @P5 STG.E.U8 desc[UR30][R56.64], R3 ;  /* 0x0000000338005986 */ /* 0x0041e2000c10111e */
[----:B------:R-:W-:-:S03]  /*138d80*/  ISETP.LT.AND P5, PT, R59, UR4, !P1 ;  /* 0x000000043b007c0c */ /* 0x000fc6000cfa1270 */
[----:B------:R-:W2:Y:S04]  /*138d90*/  LDL.LU.64 R10, [R1+0x408] ;  /* 0x00040800010a7983 */ /* 0x000ea80000300a00 */
[----:B------:R-:W4:Y:S04]  /*138da0*/  LDL.LU.64 R12, [R1+0x3f0] ;  /* 0x0003f000010c7983 */ /* 0x000f280000300a00 */
[----:B---3--:R-:W3:Y:S04]  /*138db0*/  LDL.LU.64 R8, [R1+0x390] ;  /* 0x0003900001087983 */ /* 0x008ee80000300a00 */
[----:B------:R-:W3:Y:S04]  /*138dc0*/  LDL.LU.64 R58, [R1+0x380] ;  /* 0x00038000013a7983 */ /* 0x000ee80000300a00 */
[----:B0-----:R-:W3:Y:S04]  /*138dd0*/  LDL.LU.64 R56, [R1+0x370] ;  /* 0x0003700001387983 */ /* 0x001ee80000300a00 */
[----:B------:R-:W3:Y:S01]  /*138de0*/  LDL.LU.64 R60, [R1+0x360] ;  /* 0x00036000013c7983 */ /* 0x000ee20000300a00 */
[----:B------:R-:W-:-:S02]  /*138df0*/  ISETP.LT.AND P1, PT, R55, UR4, !P1 ;  /* 0x0000000437007c0c */ /* 0x000fc4000cf21270 */
[C---:B------:R-:W-:Y:S02]  /*138e00*/  PRMT R2, R7.reuse, 0x7770, RZ ;  /* 0x0000777007027816 */ /* 0x040fe400000000ff */
[C---:B------:R-:W-:Y:S02]  /*138e10*/  PRMT R3, R7.reuse, 0x7771, RZ ;  /* 0x0000777107037816 */ /* 0x040fe400000000ff */
[C---:B------:R-:W-:Y:S02]  /*138e20*/  PRMT R6, R7.reuse, 0x7772, RZ ;  /* 0x0000777207067816 */ /* 0x040fe400000000ff */
[----:B------:R-:W-:Y:S01]  /*138e30*/  PRMT R7, R7, 0x7773, RZ ;  /* 0x0000777307077816 */ /* 0x000fe200000000ff */
[----:B--2---:R0:W-:Y:S04]  /*138e40*/  @P2 STG.E.U8 desc[UR30][R10.64], R4 ;  /* 0x000000040a002986 */ /* 0x0041e8000c10111e */
[----:B----4-:R0:W-:Y:S04]  /*138e50*/  @P6 STG.E.U8 desc[UR30][R12.64], R5 ;  /* 0x000000050c006986 */ /* 0x0101e8000c10111e */
[----:B---3--:R0:W-:Y:S04]  /*138e60*/  @P3 STG.E.U8 desc[UR30][R8.64], R0 ;  /* 0x0000000008003986 */ /* 0x0081e8000c10111e */
[----:B------:R0:W-:Y:S04]  /*138e70*/  @P4 STG.E.U8 desc[UR30][R58.64], R2 ;  /* 0x000000023a004986 */ /* 0x0001e8000c10111e */
[----:B------:R0:W-:Y:S04]  /*138e80*/  @P0 STG.E.U8 desc[UR30][R56.64], R3 ;  /* 0x0000000338000986 */ /* 0x0001e8000c10111e */
[----:B------:R0:W-:Y:S01]  /*138e90*/  @P5 STG.E.U8 desc[UR30][R60.64], R6 ;  /* 0x000000063c005986 */ /* 0x0001e2000c10111e */
[----:B------:R-:W-:Y:S05]  /*138ea0*/  @!P1 EXIT ;  /* 0x000000000000994d */ /* 0x000fea0003800000 */
[----:B0-----:R-:W2:Y:S04]  /*138eb0*/  LDL.LU.64 R60, [R1+0x358] ;  /* 0x00035800013c7983 */ /* 0x001ea80000300a00 */
[----:B--2---:R-:W-:Y:S01]  /*138ec0*/  STG.E.U8 desc[UR30][R60.64], R7 ;  /* 0x000000073c007986 */ /* 0x004fe2000c10111e */
[----:B------:R-:W-:Y:S05]  /*138ed0*/  EXIT ;  /* 0x000000000000794d */ /* 0x000fea0003800000 */
.L_x_2:
[----:B------:R-:W-:-:S00]  /*138ee0*/  BRA `(.L_x_2) ;  /* 0xfffffffc00fc7947 */ /* 0x000fc0000383ffff */
[----:B------:R-:W-:-:S00]  /*138ef0*/  NOP ;  /* 0x0000000000007918 */ /* 0x000fc00000000000 */
        /* <DEDUP_REMOVED lines=8> */
.L_x_3:


//--------------------- .nv.shared.matmul_kernel  --------------------------
	.section	.nv.shared.matmul_kernel,"aw",@nobits
	.sectionflags	@""
	.align	16
	.zero		1024


//--------------------- .nv.shared.reserved.0     --------------------------
	.section	.nv.shared.reserved.0,"aw",@nobits
	.weak		__nv_reservedSMEM_offset_0_alias
	.size		__nv_reservedSMEM_offset_0_alias, 0, 0
	.other		__nv_reservedSMEM_offset_0_alias,@"STO_CUDA_RESERVED_SHARED STV_DEFAULT"
__nv_reservedSMEM_offset_0_alias:
	.zero		0


//--------------------- .nv.constant0.matmul_kernel --------------------------
	.section	.nv.constant0.matmul_kernel,"a",@progbits
	.sectionflags	@""
	.align	4
.nv.constant0.matmul_kernel:
	.zero		608


//--------------------- SYMBOLS --------------------------

	.type		.nv.reservedSmem.offset0,@object
	.size		.nv.reservedSmem.offset0,0x4
